def attn_fwd(
    Q,
    K,
    V,
    Out,
    Lse,
    sm_scale,
    stride_qz,
    stride_qh,
    stride_qm,
    stride_qk,
    stride_kz,
    stride_kh,
    stride_kn,
    stride_kk,
    stride_vz,
    stride_vh,
    stride_vn,
    stride_vk,
    stride_oz,
    stride_oh,
    stride_om,
    stride_ok,
    seqlen_q,
    seqlen_k,
    BLOCK_M: tl.constexpr,
    BLOCK_N: tl.constexpr,
    HEAD_DIM: tl.constexpr,
    CAUSAL: tl.constexpr,
):
    start_m = tl.program_id(0)
    off_hz = tl.program_id(1)
    q_off = off_hz * stride_qh
    k_off = off_hz * stride_kh
    v_off = off_hz * stride_vh
    offs_m = start_m * BLOCK_M + tl.arange(0, BLOCK_M)
    offs_d = tl.arange(0, HEAD_DIM)
    offs_n = tl.arange(0, BLOCK_N)
    q_ptrs = Q + q_off + offs_m[:, None] * stride_qm + offs_d[None, :] * stride_qk
    k_ptrs = K + k_off + offs_d[:, None] * stride_kk + offs_n[None, :] * stride_kn
    v_ptrs = V + v_off + offs_n[:, None] * stride_vn + offs_d[None, :] * stride_vk
    m_i = tl.full([BLOCK_M], float("-inf"), dtype=tl.float32)
    l_i = tl.zeros([BLOCK_M], dtype=tl.float32) + 1.0
    acc = tl.zeros([BLOCK_M, HEAD_DIM], dtype=tl.float32)
    q = tl.load(q_ptrs)
    acc, l_i, m_i = _attn_fwd_inner(
        acc,
        l_i,
        m_i,
        q,
        k_ptrs,
        v_ptrs,
        sm_scale,
        stride_kn,
        stride_vn,
        start_m,
        seqlen_k,
        BLOCK_M,
        BLOCK_N,
        HEAD_DIM,
        CAUSAL,
    )
    acc = acc / l_i[:, None]
    lse = m_i + tl.math.log2(l_i) / 1.4426950408889634
    o_ptrs = (
        Out
        + off_hz * stride_oh
        + offs_m[:, None] * stride_om
        + offs_d[None, :] * stride_ok
    )
    tl.store(o_ptrs, acc.to(Out.dtype.element_ty))
    tl.store(Lse + off_hz * seqlen_q + offs_m, lse)

# config = {"BLOCK_M": 256, "BLOCK_N": 128, "HEAD_DIM": 256, "arch": "sm_90", "causal": true, "dtype": "fp8e4m3", "num_stages": 2, "num_warps": 8}
# arch = sm_90


// ===== COMPILED SASS (sm_90a) =====

	.target	sm_90a

	.elftype	@"ET_EXEC"


//--------------------- .note.nv.tkinfo           --------------------------
	.section	.note.nv.tkinfo,"",@"SHT_NOTE"
	.sectionflags	@"SHF_NOTE_NV_TKINFO"
	.tkinfo
        /*0018*/ 	.word	0x00000002
        /*0030*/ 	.string	""
        /*0030*/ 	.string	"ptxas"
        /*0030*/ 	.string	"Cuda compilation tools, release 13.0, V13.0.88"
        /*0030*/ 	.string	"Build cuda_13.0.r13.0/compiler.36424714_0"
        /*0030*/ 	.string	"-v  -suppress-debug-info  -lineinfo  -arch sm_90a "



//--------------------- .note.nv.cuinfo           --------------------------
	.section	.note.nv.cuinfo,"",@"SHT_NOTE"
	.sectionflags	@"SHF_NOTE_NV_CUINFO"
        /*0018*/ 	.short	0x0002
        /*001a*/ 	.short	0x005a
        /*001c*/ 	.short	0x0082
	.zero		2


//--------------------- .nv.info                  --------------------------
	.section	.nv.info,"",@"SHT_CUDA_INFO"
	.align	4


	//----- nvinfo : EIATTR_REGCOUNT
	.align		4
        /*0000*/ 	.byte	0x04, 0x2f
        /*0002*/ 	.short	(.L_2 - .L_1)
	.align		4
.L_1:
        /*0004*/ 	.word	index@(attn_fwd)
        /*0008*/ 	.word	0x000000ff


	//----- nvinfo : EIATTR_FRAME_SIZE
	.align		4
.L_2:
        /*000c*/ 	.byte	0x04, 0x11
        /*000e*/ 	.short	(.L_4 - .L_3)
	.align		4
.L_3:
        /*0010*/ 	.word	index@(attn_fwd)
        /*0014*/ 	.word	0x00000c50


	//----- nvinfo : EIATTR_MIN_STACK_SIZE
	.align		4
.L_4:
        /*0018*/ 	.byte	0x04, 0x12
        /*001a*/ 	.short	(.L_6 - .L_5)
	.align		4
.L_5:
        /*001c*/ 	.word	index@(attn_fwd)
        /*0020*/ 	.word	0x00000c50
.L_6:


//--------------------- .nv.compat                --------------------------
	.section	.nv.compat,"",@"SHT_CUDA_COMPAT_INFO"
	.align	4
        /*0000*/ 	.byte	0x02, 0x09, 0x01, 0x00, 0x02, 0x02, 0x04, 0x00, 0x02, 0x05, 0x05, 0x00, 0x03, 0x07, 0x01, 0x01
        /*0010*/ 	.byte	0x02, 0x03, 0x00, 0x00, 0x02, 0x06, 0x01, 0x00, 0x04, 0x0b, 0x08, 0x00, 0x00, 0x00, 0x00, 0x00
        /*0020*/ 	.byte	0x00, 0x00, 0x00, 0x00


//--------------------- .nv.info.attn_fwd         --------------------------
	.section	.nv.info.attn_fwd,"",@"SHT_CUDA_INFO"
	.sectionflags	@""
	.align	4


	//----- nvinfo : EIATTR_CUDA_API_VERSION
	.align		4
        /*0000*/ 	.byte	0x04, 0x37
        /*0002*/ 	.short	(.L_8 - .L_7)
.L_7:
        /*0004*/ 	.word	0x00000082


	//----- nvinfo : EIATTR_KPARAM_INFO
	.align		4
.L_8:
        /*0008*/ 	.byte	0x04, 0x17
        /*000a*/ 	.short	(.L_10 - .L_9)
.L_9:
        /*000c*/ 	.word	0x00000000
        /*0010*/ 	.short	0x0019
        /*0012*/ 	.short	0x0080
        /*0014*/ 	.byte	0x00, 0xf4, 0x21, 0x00


	//----- nvinfo : EIATTR_KPARAM_INFO
	.align		4
.L_10:
        /*0018*/ 	.byte	0x04, 0x17
        /*001a*/ 	.short	(.L_12 - .L_11)
.L_11:
        /*001c*/ 	.word	0x00000000
        /*0020*/ 	.short	0x0018
        /*0022*/ 	.short	0x0078
        /*0024*/ 	.byte	0x00, 0xf4, 0x21, 0x00


	//----- nvinfo : EIATTR_KPARAM_INFO
	.align		4
.L_12:
        /*0028*/ 	.byte	0x04, 0x17
        /*002a*/ 	.short	(.L_14 - .L_13)
.L_13:
        /*002c*/ 	.word	0x00000000
        /*0030*/ 	.short	0x0017
        /*0032*/ 	.short	0x0070
        /*0034*/ 	.byte	0x00, 0xf0, 0x11, 0x00


	//----- nvinfo : EIATTR_KPARAM_INFO
	.align		4
.L_14:
        /*0038*/ 	.byte	0x04, 0x17
        /*003a*/ 	.short	(.L_16 - .L_15)
.L_15:
        /*003c*/ 	.word	0x00000000
        /*0040*/ 	.short	0x0016
        /*0042*/ 	.short	0x006c
        /*0044*/ 	.byte	0x00, 0xf0, 0x11, 0x00


	//----- nvinfo : EIATTR_KPARAM_INFO
	.align		4
.L_16:
        /*0048*/ 	.byte	0x04, 0x17
        /*004a*/ 	.short	(.L_18 - .L_17)
.L_17:
        /*004c*/ 	.word	0x00000000
        /*0050*/ 	.short	0x0015
        /*0052*/ 	.short	0x0068
        /*0054*/ 	.byte	0x00, 0xf0, 0x11, 0x00


	//----- nvinfo : EIATTR_KPARAM_INFO
	.align		4
.L_18:
        /*0058*/ 	.byte	0x04, 0x17
        /*005a*/ 	.short	(.L_20 - .L_19)
.L_19:
        /*005c*/ 	.word	0x00000000
        /*0060*/ 	.short	0x0014
        /*0062*/ 	.short	0x0064
        /*0064*/ 	.byte	0x00, 0xf0, 0x11, 0x00


	//----- nvinfo : EIATTR_KPARAM_INFO
	.align		4
.L_20:
        /*0068*/ 	.byte	0x04, 0x17
        /*006a*/ 	.short	(.L_22 - .L_21)
.L_21:
        /*006c*/ 	.word	0x00000000
        /*0070*/ 	.short	0x0013
        /*0072*/ 	.short	0x0060
        /*0074*/ 	.byte	0x00, 0xf0, 0x11, 0x00


	//----- nvinfo : EIATTR_KPARAM_INFO
	.align		4
.L_22:
        /*0078*/ 	.byte	0x04, 0x17
        /*007a*/ 	.short	(.L_24 - .L_23)
.L_23:
        /*007c*/ 	.word	0x00000000
        /*0080*/ 	.short	0x0012
        /*0082*/ 	.short	0x005c
        /*0084*/ 	.byte	0x00, 0xf0, 0x11, 0x00


	//----- nvinfo : EIATTR_KPARAM_INFO
	.align		4
.L_24:
        /*0088*/ 	.byte	0x04, 0x17
        /*008a*/ 	.short	(.L_26 - .L_25)
.L_25:
        /*008c*/ 	.word	0x00000000
        /*0090*/ 	.short	0x0011
        /*0092*/ 	.short	0x0058
        /*0094*/ 	.byte	0x00, 0xf0, 0x11, 0x00


	//----- nvinfo : EIATTR_KPARAM_INFO
	.align		4
.L_26:
        /*0098*/ 	.byte	0x04, 0x17
        /*009a*/ 	.short	(.L_28 - .L_27)
.L_27:
        /*009c*/ 	.word	0x00000000
        /*00a0*/ 	.short	0x0010
        /*00a2*/ 	.short	0x0054
        /*00a4*/ 	.byte	0x00, 0xf0, 0x11, 0x00


	//----- nvinfo : EIATTR_KPARAM_INFO
	.align		4
.L_28:
        /*00a8*/ 	.byte	0x04, 0x17
        /*00aa*/ 	.short	(.L_30 - .L_29)
.L_29:
        /*00ac*/ 	.word	0x00000000
        /*00b0*/ 	.short	0x000f
        /*00b2*/ 	.short	0x0050
        /*00b4*/ 	.byte	0x00, 0xf0, 0x11, 0x00


	//----- nvinfo : EIATTR_KPARAM_INFO
	.align		4
.L_30:
        /*00b8*/ 	.byte	0x04, 0x17
        /*00ba*/ 	.short	(.L_32 - .L_31)
.L_31:
        /*00bc*/ 	.word	0x00000000
        /*00c0*/ 	.short	0x000e
        /*00c2*/ 	.short	0x004c
        /*00c4*/ 	.byte	0x00, 0xf0, 0x11, 0x00


	//----- nvinfo : EIATTR_KPARAM_INFO
	.align		4
.L_32:
        /*00c8*/ 	.byte	0x04, 0x17
        /*00ca*/ 	.short	(.L_34 - .L_33)
.L_33:
        /*00cc*/ 	.word	0x00000000
        /*00d0*/ 	.short	0x000d
        /*00d2*/ 	.short	0x0048
        /*00d4*/ 	.byte	0x00, 0xf0, 0x11, 0x00


	//----- nvinfo : EIATTR_KPARAM_INFO
	.align		4
.L_34:
        /*00d8*/ 	.byte	0x04, 0x17
        /*00da*/ 	.short	(.L_36 - .L_35)
.L_35:
        /*00dc*/ 	.word	0x00000000
        /*00e0*/ 	.short	0x000c
        /*00e2*/ 	.short	0x0044
        /*00e4*/ 	.byte	0x00, 0xf0, 0x11, 0x00


	//----- nvinfo : EIATTR_KPARAM_INFO
	.align		4
.L_36:
        /*00e8*/ 	.byte	0x04, 0x17
        /*00ea*/ 	.short	(.L_38 - .L_37)
.L_37:
        /*00ec*/ 	.word	0x00000000
        /*00f0*/ 	.short	0x000b
        /*00f2*/ 	.short	0x0040
        /*00f4*/ 	.byte	0x00, 0xf0, 0x11, 0x00


	//----- nvinfo : EIATTR_KPARAM_INFO
	.align		4
.L_38:
        /*00f8*/ 	.byte	0x04, 0x17
        /*00fa*/ 	.short	(.L_40 - .L_39)
.L_39:
        /*00fc*/ 	.word	0x00000000
        /*0100*/ 	.short	0x000a
        /*0102*/ 	.short	0x003c
        /*0104*/ 	.byte	0x00, 0xf0, 0x11, 0x00


	//----- nvinfo : EIATTR_KPARAM_INFO
	.align		4
.L_40:
        /*0108*/ 	.byte	0x04, 0x17
        /*010a*/ 	.short	(.L_42 - .L_41)
.L_41:
        /*010c*/ 	.word	0x00000000
        /*0110*/ 	.short	0x0009
        /*0112*/ 	.short	0x0038
        /*0114*/ 	.byte	0x00, 0xf0, 0x11, 0x00


	//----- nvinfo : EIATTR_KPARAM_INFO
	.align		4
.L_42:
        /*0118*/ 	.byte	0x04, 0x17
        /*011a*/ 	.short	(.L_44 - .L_43)
.L_43:
        /*011c*/ 	.word	0x00000000
        /*0120*/ 	.short	0x0008
        /*0122*/ 	.short	0x0034
        /*0124*/ 	.byte	0x00, 0xf0, 0x11, 0x00


	//----- nvinfo : EIATTR_KPARAM_INFO
	.align		4
.L_44:
        /*0128*/ 	.byte	0x04, 0x17
        /*012a*/ 	.short	(.L_46 - .L_45)
.L_45:
        /*012c*/ 	.word	0x00000000
        /*0130*/ 	.short	0x0007
        /*0132*/ 	.short	0x0030
        /*0134*/ 	.byte	0x00, 0xf0, 0x11, 0x00


	//----- nvinfo : EIATTR_KPARAM_INFO
	.align		4
.L_46:
        /*0138*/ 	.byte	0x04, 0x17
        /*013a*/ 	.short	(.L_48 - .L_47)
.L_47:
        /*013c*/ 	.word	0x00000000
        /*0140*/ 	.short	0x0006
        /*0142*/ 	.short	0x002c
        /*0144*/ 	.byte	0x00, 0xf0, 0x11, 0x00


	//----- nvinfo : EIATTR_KPARAM_INFO
	.align		4
.L_48:
        /*0148*/ 	.byte	0x04, 0x17
        /*014a*/ 	.short	(.L_50 - .L_49)
.L_49:
        /*014c*/ 	.word	0x00000000
        /*0150*/ 	.short	0x0005
        /*0152*/ 	.short	0x0028
        /*0154*/ 	.byte	0x00, 0xf0, 0x11, 0x00


	//----- nvinfo : EIATTR_KPARAM_INFO
	.align		4
.L_50:
        /*0158*/ 	.byte	0x04, 0x17
        /*015a*/ 	.short	(.L_52 - .L_51)
.L_51:
        /*015c*/ 	.word	0x00000000
        /*0160*/ 	.short	0x0004
        /*0162*/ 	.short	0x0020
        /*0164*/ 	.byte	0x00, 0xf4, 0x21, 0x00


	//----- nvinfo : EIATTR_KPARAM_INFO
	.align		4
.L_52:
        /*0168*/ 	.byte	0x04, 0x17
        /*016a*/ 	.short	(.L_54 - .L_53)
.L_53:
        /*016c*/ 	.word	0x00000000
        /*0170*/ 	.short	0x0003
        /*0172*/ 	.short	0x0018
        /*0174*/ 	.byte	0x00, 0xf4, 0x21, 0x00


	//----- nvinfo : EIATTR_KPARAM_INFO
	.align		4
.L_54:
        /*0178*/ 	.byte	0x04, 0x17
        /*017a*/ 	.short	(.L_56 - .L_55)
.L_55:
        /*017c*/ 	.word	0x00000000
        /*0180*/ 	.short	0x0002
        /*0182*/ 	.short	0x0010
        /*0184*/ 	.byte	0x00, 0xf4, 0x21, 0x00


	//----- nvinfo : EIATTR_KPARAM_INFO
	.align		4
.L_56:
        /*0188*/ 	.byte	0x04, 0x17
        /*018a*/ 	.short	(.L_58 - .L_57)
.L_57:
        /*018c*/ 	.word	0x00000000
        /*0190*/ 	.short	0x0001
        /*0192*/ 	.short	0x0008
        /*0194*/ 	.byte	0x00, 0xf4, 0x21, 0x00


	//----- nvinfo : EIATTR_KPARAM_INFO
	.align		4
.L_58:
        /*0198*/ 	.byte	0x04, 0x17
        /*019a*/ 	.short	(.L_60 - .L_59)
.L_59:
        /*019c*/ 	.word	0x00000000
        /*01a0*/ 	.short	0x0000
        /*01a2*/ 	.short	0x0000
        /*01a4*/ 	.byte	0x00, 0xf4, 0x21, 0x00


	//----- nvinfo : EIATTR_SPARSE_MMA_MASK
	.align		4
.L_60:
        /*01a8*/ 	.byte	0x03, 0x50
        /*01aa*/ 	.short	0x0000


	//----- nvinfo : EIATTR_MAXREG_COUNT
	.align		4
        /*01ac*/ 	.byte	0x03, 0x1b
        /*01ae*/ 	.short	0x00ff


	//----- nvinfo : EIATTR_NUM_BARRIERS
	.align		4
        /*01b0*/ 	.byte	0x02, 0x4c
        /*01b2*/ 	.byte	0x01
	.zero		1


	//----- nvinfo : EIATTR_ANNOTATIONS
	.align		4
        /*01b4*/ 	.byte	0x04, 0x55
        /*01b6*/ 	.short	(.L_62 - .L_61)


	//   ....[0]....
.L_61:
        /*01b8*/ 	.word	0x00000001
        /*01bc*/ 	.byte	0x30, 0x20, 0x00, 0x00, 0x01, 0x00, 0x00, 0x00, 0x50, 0x20, 0x00, 0x00, 0x01, 0x00, 0x00, 0x00
        /* <DEDUP_REMOVED lines=783> */
        /*32bc*/ 	.byte	0x00, 0x3b, 0x02, 0x00, 0x01, 0x00, 0x00, 0x00, 0x30, 0x3c, 0x02, 0x00


	//----- nvinfo : EIATTR_MERCURY_ISA_VERSION
	.align		4
.L_62:
        /*32c8*/ 	.byte	0x03, 0x5f
        /*32ca*/ 	.short	0x0101


	//----- nvinfo : EIATTR_COOP_GROUP_MASK_REGIDS
	.align		4
        /*32cc*/ 	.byte	0x04, 0x29
        /*32ce*/ 	.short	(.L_64 - .L_63)


	//   ....[0]....
.L_63:
        /*32d0*/ 	.word	0xffffffff


	//   ....[1]....
        /*32d4*/ 	.word	0xffffffff


	//   ....[2]....
        /*32d8*/ 	.word	0xffffffff


	//   ....[3]....
        /*32dc*/ 	.word	0xffffffff


	//   ....[4]....
        /*32e0*/ 	.word	0xffffffff


	//   ....[5]....
        /*32e4*/ 	.word	0xffffffff


	//   ....[6]....
        /*32e8*/ 	.word	0xffffffff


	//   ....[7]....
        /*32ec*/ 	.word	0xffffffff


	//   ....[8]....
        /*32f0*/ 	.word	0xffffffff


	//   ....[9]....
        /*32f4*/ 	.word	0xffffffff


	//   ....[10]....
        /*32f8*/ 	.word	0xffffffff


	//   ....[11]....
        /*32fc*/ 	.word	0xffffffff


	//   ....[12]....
        /*3300*/ 	.word	0xffffffff


	//   ....[13]....
        /*3304*/ 	.word	0xffffffff


	//   ....[14]....
        /*3308*/ 	.word	0xffffffff


	//   ....[15]....
        /*330c*/ 	.word	0xffffffff


	//   ....[16]....
        /*3310*/ 	.word	0xffffffff


	//   ....[17]....
        /*3314*/ 	.word	0xffffffff


	//   ....[18]....
        /*3318*/ 	.word	0xffffffff


	//   ....[19]....
        /*331c*/ 	.word	0xffffffff


	//   ....[20]....
        /*3320*/ 	.word	0xffffffff


	//   ....[21]....
        /*3324*/ 	.word	0xffffffff


	//   ....[22]....
        /*3328*/ 	.word	0xffffffff


	//   ....[23]....
        /*332c*/ 	.word	0xffffffff


	//   ....[24]....
        /*3330*/ 	.word	0xffffffff


	//   ....[25]....
        /*3334*/ 	.word	0xffffffff


	//   ....[26]....
        /*3338*/ 	.word	0xffffffff


	//   ....[27]....
        /*333c*/ 	.word	0xffffffff


	//   ....[28]....
        /*3340*/ 	.word	0xffffffff


	//   ....[29]....
        /*3344*/ 	.word	0xffffffff


	//   ....[30]....
        /*3348*/ 	.word	0xffffffff


	//   ....[31]....
        /*334c*/ 	.word	0xffffffff


	//   ....[32]....
        /*3350*/ 	.word	0xffffffff


	//   ....[33]....
        /*3354*/ 	.word	0xffffffff


	//   ....[34]....
        /*3358*/ 	.word	0xffffffff


	//   ....[35]....
        /*335c*/ 	.word	0xffffffff


	//   ....[36]....
        /*3360*/ 	.word	0xffffffff


	//   ....[37]....
        /*3364*/ 	.word	0xffffffff


	//   ....[38]....
        /*3368*/ 	.word	0xffffffff


	//   ....[39]....
        /*336c*/ 	.word	0xffffffff


	//   ....[40]....
        /*3370*/ 	.word	0xffffffff


	//   ....[41]....
        /*3374*/ 	.word	0xffffffff


	//   ....[42]....
        /*3378*/ 	.word	0xffffffff


	//   ....[43]....
        /*337c*/ 	.word	0xffffffff


	//   ....[44]....
        /*3380*/ 	.word	0xffffffff


	//   ....[45]....
        /*3384*/ 	.word	0xffffffff


	//   ....[46]....
        /*3388*/ 	.word	0xffffffff


	//   ....[47]....
        /*338c*/ 	.word	0xffffffff


	//----- nvinfo : EIATTR_COOP_GROUP_INSTR_OFFSETS
	.align		4
.L_64:
        /*3390*/ 	.byte	0x04, 0x28
        /*3392*/ 	.short	(.L_66 - .L_65)


	//   ....[0]....
.L_65:
        /*3394*/ 	.word	0x00015450


	//   ....[1]....
        /*3398*/ 	.word	0x000154e0


	//   ....[2]....
        /*339c*/ 	.word	0x00015560


	//   ....[3]....
        /*33a0*/ 	.word	0x000155e0


	//   ....[4]....
        /*33a4*/ 	.word	0x000161b0


	//   ....[5]....
        /*33a8*/ 	.word	0x000167a0


	//   ....[6]....
        /*33ac*/ 	.word	0x00016980


	//   ....[7]....
        /*33b0*/ 	.word	0x00016990


	//   ....[8]....
        /*33b4*/ 	.word	0x00018af0


	//   ....[9]....
        /*33b8*/ 	.word	0x00018b20


	//   ....[10]....
        /*33bc*/ 	.word	0x00018c20


	//   ....[11]....
        /*33c0*/ 	.word	0x00018f90


	//   ....[12]....
        /*33c4*/ 	.word	0x00019950


	//   ....[13]....
        /*33c8*/ 	.word	0x00019b60


	//   ....[14]....
        /*33cc*/ 	.word	0x00019bb0


	//   ....[15]....
        /*33d0*/ 	.word	0x00019bd0


	//   ....[16]....
        /*33d4*/ 	.word	0x00019c00


	//   ....[17]....
        /*33d8*/ 	.word	0x00019c10


	//   ....[18]....
        /*33dc*/ 	.word	0x00019f40


	//   ....[19]....
        /*33e0*/ 	.word	0x00019f90


	//   ....[20]....
        /*33e4*/ 	.word	0x0001a3e0


	//   ....[21]....
        /*33e8*/ 	.word	0x0001a400


	//   ....[22]....
        /*33ec*/ 	.word	0x0001a410


	//   ....[23]....
        /*33f0*/ 	.word	0x0001a420


	//   ....[24]....
        /*33f4*/ 	.word	0x0001a470


	//   ....[25]....
        /*33f8*/ 	.word	0x0001a480


	//   ....[26]....
        /*33fc*/ 	.word	0x0001ad10


	//   ....[27]....
        /*3400*/ 	.word	0x0001ad40


	//   ....[28]....
        /*3404*/ 	.word	0x0001b9f0


	//   ....[29]....
        /*3408*/ 	.word	0x0001ba00


	//   ....[30]....
        /*340c*/ 	.word	0x0001ba10


	//   ....[31]....
        /*3410*/ 	.word	0x0001ba20


	//   ....[32]....
        /*3414*/ 	.word	0x0001be60


	//   ....[33]....
        /*3418*/ 	.word	0x0001be70


	//   ....[34]....
        /*341c*/ 	.word	0x0001be80


	//   ....[35]....
        /*3420*/ 	.word	0x0001be90


	//   ....[36]....
        /*3424*/ 	.word	0x0001c550


	//   ....[37]....
        /*3428*/ 	.word	0x0001c560


	//   ....[38]....
        /*342c*/ 	.word	0x0001c570


	//   ....[39]....
        /*3430*/ 	.word	0x0001c640


	//   ....[40]....
        /*3434*/ 	.word	0x0001cda0


	//   ....[41]....
        /*3438*/ 	.word	0x0001ce60


	//   ....[42]....
        /*343c*/ 	.word	0x0001ce70


	//   ....[43]....
        /*3440*/ 	.word	0x0001ce80


	//   ....[44]....
        /*3444*/ 	.word	0x0001ceb0


	//   ....[45]....
        /*3448*/ 	.word	0x0001ced0


	//   ....[46]....
        /*344c*/ 	.word	0x0001cee0


	//   ....[47]....
        /*3450*/ 	.word	0x0001cef0


	//----- nvinfo : EIATTR_EXIT_INSTR_OFFSETS
	.align		4
.L_66:
        /*3454*/ 	.byte	0x04, 0x1c
        /*3456*/ 	.short	(.L_68 - .L_67)


	//   ....[0]....
.L_67:
        /*3458*/ 	.word	0x00029250


	//----- nvinfo : EIATTR_REQNTID
	.align		4
.L_68:
        /*345c*/ 	.byte	0x04, 0x10
        /*345e*/ 	.short	(.L_70 - .L_69)
.L_69:
        /*3460*/ 	.word	0x00000100
        /*3464*/ 	.word	0x00000001
        /*3468*/ 	.word	0x00000001


	//----- nvinfo : EIATTR_CBANK_PARAM_SIZE
	.align		4
.L_70:
        /*346c*/ 	.byte	0x03, 0x19
        /*346e*/ 	.short	0x0088


	//----- nvinfo : EIATTR_PARAM_CBANK
	.align		4
        /*3470*/ 	.byte	0x04, 0x0a
        /*3472*/ 	.short	(.L_72 - .L_71)
	.align		4
.L_71:
        /*3474*/ 	.word	index@(.nv.constant0.attn_fwd)
        /*3478*/ 	.short	0x0210
        /*347a*/ 	.short	0x0088


	//----- nvinfo : EIATTR_SW_WAR
	.align		4
.L_72:
        /*347c*/ 	.byte	0x04, 0x36
        /*347e*/ 	.short	(.L_74 - .L_73)
.L_73:
        /*3480*/ 	.word	0x00000008
.L_74:


//--------------------- .nv.callgraph             --------------------------
	.section	.nv.callgraph,"",@"SHT_CUDA_CALLGRAPH"
	.align	4
	.sectionentsize	8
	.align		4
        /*0000*/ 	.word	0x00000000
	.align		4
        /*0004*/ 	.word	0xffffffff
	.align		4
        /*0008*/ 	.word	0x00000000
	.align		4
        /*000c*/ 	.word	0xfffffffe
	.align		4
        /*0010*/ 	.word	0x00000000
	.align		4
        /*0014*/ 	.word	0xfffffffd
	.align		4
        /*0018*/ 	.word	0x00000000
	.align		4
        /*001c*/ 	.word	0xfffffffc


//--------------------- .nv.constant4             --------------------------
	.section	.nv.constant4,"a",@progbits
	.align	8
	.align		8
.nv.constant4:
        /*0000*/ 	.dword	_$_str


//--------------------- .text.attn_fwd            --------------------------
	.section	.text.attn_fwd,"ax",@progbits
	.align	128
        .global         attn_fwd
        .type           attn_fwd,@function
        .size           attn_fwd,(.L_x_3 - attn_fwd)
        .other          attn_fwd,@"STO_CUDA_ENTRY STV_DEFAULT"
attn_fwd:
.text.attn_fwd:
[----:B------:R-:W0:Y:S01]  /*0000*/  LDC R1, c[0x0][0x28] ;  /* 0x00000a00ff017b82 */ /* 0x000e220000000800 */
[----:B------:R-:W1:Y:S07]  /*0010*/  S2R R2, SR_CTAID.X ;  /* 0x0000000000027919 */ /* 0x000e6e0000002500 */
[----:B------:R-:W2:Y:S01]  /*0020*/  S2UR UR5, SR_CTAID.Y ;  /* 0x00000000000579c3 */ /* 0x000ea20000002600 */
[----:B------:R-:W-:Y:S01]  /*0030*/  ULDC.64 UR6, c[0x0][0x240] ;  /* 0x0000900000067ab9 */ /* 0x000fe20000000a00 */
[----:B------:R-:W-:Y:S01]  /*0040*/  ULDC.64 UR48, c[0x0][0x208] ;  /* 0x0000820000307ab9 */ /* 0x000fe20000000a00 */
[----:B------:R-:W1:Y:S01]  /*0050*/  S2R R0, SR_TID.X ;  /* 0x0000000000007919 */ /* 0x000e620000002100 */
[----:B0-----:R-:W-:-:S04]  /*0060*/  VIADD R1, R1, 0xfffff3b0 ;  /* 0xfffff3b001017836 */ /* 0x001fc80000000000 */
[----:B------:R-:W0:Y:S08]  /*0070*/  LDC.64 R136, c[0x0][0x210] ;  /* 0x00008400ff887b82 */ /* 0x000e300000000a00 */
[----:B------:R-:W3:Y:S01]  /*0080*/  LDC R122, c[0x0][0x248] ;  /* 0x00009200ff7a7b82 */ /* 0x000ee20000000800 */
[----:B--2---:R-:W-:-:S04]  /*0090*/  UIMAD UR4, UR5, UR6, URZ ;  /* 0x00000006050472a4 */ /* 0x004fc8000f8e023f */
[----:B------:R-:W-:Y:S01]  /*00a0*/  USHF.R.S32.HI UR6, URZ, 0x1f, UR4 ;  /* 0x0000001f3f067899 */ /* 0x000fe20008011404 */
[----:B-1----:R-:W-:-:S05]  /*00b0*/  PRMT R0, R0, 0x6540, R2 ;  /* 0x0000654000007816 */ /* 0x002fca0000000002 */
[----:B------:R-:W-:Y:S02]  /*00c0*/  IMAD R3, R0, UR7, RZ ;  /* 0x0000000700037c24 */ /* 0x000fe4000f8e02ff */
[C---:B---3--:R-:W-:Y:S02]  /*00d0*/  IMAD.SHL.U32 R5, R122.reuse, 0x2, RZ ;  /* 0x000000027a057824 */ /* 0x048fe400078e00ff */
[C---:B------:R-:W-:Y:S01]  /*00e0*/  IMAD R7, R122.reuse, 0x3, RZ ;  /* 0x000000037a077824 */ /* 0x040fe200078e02ff */
[----:B0-----:R-:W-:Y:S02]  /*00f0*/  IADD3 R136, P0, P1, R3, UR4, R136 ;  /* 0x0000000403887c10 */ /* 0x001fe4000f91e088 */
[----:B------:R-:W-:Y:S01]  /*0100*/  SHF.R.S32.HI R0, RZ, 0x1f, R3 ;  /* 0x0000001fff007819 */ /* 0x000fe20000011403 */
[----:B------:R-:W-:-:S03]  /*0110*/  IMAD.SHL.U32 R9, R122, 0x4, RZ ;  /* 0x000000047a097824 */ /* 0x000fc600078e00ff */
[----:B------:R-:W-:Y:S02]  /*0120*/  IADD3.X R137, R0, UR6, R137, P0, P1 ;  /* 0x0000000600897c10 */ /* 0x000fe400087e2489 */
[----:B------:R-:W-:Y:S02]  /*0130*/  IADD3 R2, P0, R136, R122, RZ ;  /* 0x0000007a88027210 */ /* 0x000fe40007f1e0ff */
[-C--:B------:R-:W-:Y:S01]  /*0140*/  IADD3 R112, P1, R5, R136.reuse, RZ ;  /* 0x0000008805707210 */ /* 0x080fe20007f3e0ff */
[C---:B------:R-:W-:Y:S01]  /*0150*/  IMAD R11, R122.reuse, 0x5, RZ ;  /* 0x000000057a0b7824 */ /* 0x040fe200078e02ff */
[CC--:B------:R-:W-:Y:S01]  /*0160*/  LEA.HI.X.SX32 R3, R122.reuse, R137.reuse, 0x1, P0 ;  /* 0x000000897a037211 */ /* 0x0c0fe200000f0eff */
[C---:B------:R-:W-:Y:S01]  /*0170*/  IMAD R13, R122.reuse, 0x6, RZ ;  /* 0x000000067a0d7824 */ /* 0x040fe200078e02ff */
[-C--:B------:R-:W-:Y:S01]  /*0180*/  IADD3 R4, P0, R7, R136.reuse, RZ ;  /* 0x0000008807047210 */ /* 0x080fe20007f1e0ff */
[----:B------:R-:W-:Y:S01]  /*0190*/  IMAD R15, R122, 0x7, RZ ;  /* 0x000000077a0f7824 */ /* 0x000fe200078e02ff */
[----:B------:R-:W-:Y:S01]  /*01a0*/  LEA.HI.X.SX32 R113, R5, R137, 0x1, P1 ;  /* 0x0000008905717211 */ /* 0x000fe200008f0eff */
[----:B------:R0:W2:Y:S01]  /*01b0*/  LDG.E.U8 R104, desc[UR48][R2.64] ;  /* 0x0000003002687981 */ /* 0x0000a2000c1e1100 */
[----:B------:R-:W-:-:S02]  /*01c0*/  IADD3 R6, P1, R9, R136, RZ ;  /* 0x0000008809067210 */ /* 0x000fc40007f3e0ff */
[-C--:B------:R-:W-:Y:S01]  /*01d0*/  LEA.HI.X.SX32 R5, R7, R137.reuse, 0x1, P0 ;  /* 0x0000008907057211 */ /* 0x080fe200000f0eff */
[----:B------:R-:W3:Y:S01]  /*01e0*/  LDG.E.U8 R112, desc[UR48][R112.64] ;  /* 0x0000003070707981 */ /* 0x000ee2000c1e1100 */
[-C--:B------:R-:W-:Y:S02]  /*01f0*/  IADD3 R8, P0, R11, R136.reuse, RZ ;  /* 0x000000880b087210 */ /* 0x080fe40007f1e0ff */
[-C--:B------:R-:W-:Y:S01]  /*0200*/  LEA.HI.X.SX32 R7, R9, R137.reuse, 0x1, P1 ;  /* 0x0000008909077211 */ /* 0x080fe200008f0eff */
[----:B------:R1:W3:Y:S01]  /*0210*/  LDG.E.U8 R141, desc[UR48][R4.64] ;  /* 0x00000030048d7981 */ /* 0x0002e2000c1e1100 */
[-C--:B------:R-:W-:Y:S01]  /*0220*/  IADD3 R10, P1, R13, R136.reuse, RZ ;  /* 0x000000880d0a7210 */ /* 0x080fe20007f3e0ff */
[C---:B0-----:R-:W-:Y:S01]  /*0230*/  IMAD.SHL.U32 R3, R122.reuse, 0x8, RZ ;  /* 0x000000087a037824 */ /* 0x041fe200078e00ff */
[-C--:B------:R-:W-:Y:S01]  /*0240*/  LEA.HI.X.SX32 R9, R11, R137.reuse, 0x1, P0 ;  /* 0x000000890b097211 */ /* 0x080fe200000f0eff */
[----:B------:R0:W4:Y:S01]  /*0250*/  LDG.E.U8 R65, desc[UR48][R6.64] ;  /* 0x0000003006417981 */ /* 0x000122000c1e1100 */
[-C--:B------:R-:W-:Y:S01]  /*0260*/  LEA.HI.X.SX32 R11, R13, R137.reuse, 0x1, P1 ;  /* 0x000000890d0b7211 */ /* 0x080fe200008f0eff */
[C---:B------:R-:W-:Y:S01]  /*0270*/  IMAD R13, R122.reuse, 0x9, RZ ;  /* 0x000000097a0d7824 */ /* 0x040fe200078e02ff */
[-C--:B------:R-:W-:Y:S01]  /*0280*/  IADD3 R108, P0, R15, R136.reuse, RZ ;  /* 0x000000880f6c7210 */ /* 0x080fe20007f1e0ff */
[----:B------:R5:W4:Y:S01]  /*0290*/  LDG.E.U8 R67, desc[UR48][R8.64] ;  /* 0x0000003008437981 */ /* 0x000b22000c1e1100 */
[-C--:B------:R-:W-:Y:S01]  /*02a0*/  IADD3 R70, P1, R3, R136.reuse, RZ ;  /* 0x0000008803467210 */ /* 0x080fe20007f3e0ff */
[C---:B-1----:R-:W-:Y:S01]  /*02b0*/  IMAD R5, R122.reuse, 0xa, RZ ;  /* 0x0000000a7a057824 */ /* 0x042fe200078e02ff */
[-C--:B------:R-:W-:Y:S01]  /*02c0*/  LEA.HI.X.SX32 R109, R15, R137.reuse, 0x1, P0 ;  /* 0x000000890f6d7211 */ /* 0x080fe200000f0eff */
[----:B------:R1:W4:Y:S01]  /*02d0*/  LDG.E.U8 R111, desc[UR48][R10.64] ;  /* 0x000000300a6f7981 */ /* 0x000322000c1e1100 */
[-C--:B------:R-:W-:Y:S01]  /*02e0*/  IADD3 R2, P0, R13, R136.reuse, RZ ;  /* 0x000000880d027210 */ /* 0x080fe20007f1e0ff */
[C---:B0-----:R-:W-:Y:S01]  /*02f0*/  IMAD R7, R122.reuse, 0xb, RZ ;  /* 0x0000000b7a077824 */ /* 0x041fe200078e02ff */
[-C--:B------:R-:W-:Y:S01]  /*0300*/  LEA.HI.X.SX32 R71, R3, R137.reuse, 0x1, P1 ;  /* 0x0000008903477211 */ /* 0x080fe200008f0eff */
[C---:B------:R-:W-:Y:S01]  /*0310*/  IMAD R17, R122.reuse, 0x8b, RZ ;  /* 0x0000008b7a117824 */ /* 0x040fe200078e02ff */
[-C--:B------:R-:W-:Y:S01]  /*0320*/  IADD3 R114, P1, R5, R136.reuse, RZ ;  /* 0x0000008805727210 */ /* 0x080fe20007f3e0ff */
[C---:B-----5:R-:W-:Y:S01]  /*0330*/  IMAD R9, R122.reuse, 0xc, RZ ;  /* 0x0000000c7a097824 */ /* 0x060fe200078e02ff */
[-C--:B------:R-:W-:Y:S01]  /*0340*/  LEA.HI.X.SX32 R3, R13, R137.reuse, 0x1, P0 ;  /* 0x000000890d037211 */ /* 0x080fe200000f0eff */
[C---:B------:R-:W-:Y:S01]  /*0350*/  IMAD R15, R122.reuse, 0x82, RZ ;  /* 0x000000827a0f7824 */ /* 0x040fe200078e02ff */
[-C--:B------:R-:W-:Y:S01]  /*0360*/  IADD3 R142, P0, R7, R136.reuse, RZ ;  /* 0x00000088078e7210 */ /* 0x080fe20007f1e0ff */
[----:B-1----:R-:W-:Y:S01]  /*0370*/  IMAD R11, R122, 0xd, RZ ;  /* 0x0000000d7a0b7824 */ /* 0x002fe200078e02ff */
[----:B------:R-:W-:Y:S01]  /*0380*/  LEA.HI.X.SX32 R115, R5, R137, 0x1, P1 ;  /* 0x0000008905737211 */ /* 0x000fe200008f0eff */
[----:B------:R0:W5:Y:S01]  /*0390*/  LDG.E.U8 R145, desc[UR48][R2.64] ;  /* 0x0000003002917981 */ /* 0x000162000c1e1100 */
[----:B------:R-:W-:-:S02]  /*03a0*/  IADD3 R4, P1, R9, R136, RZ ;  /* 0x0000008809047210 */ /* 0x000fc40007f3e0ff */
[-C--:B------:R-:W-:Y:S01]  /*03b0*/  LEA.HI.X.SX32 R143, R7, R137.reuse, 0x1, P0 ;  /* 0x00000089078f7211 */ /* 0x080fe200000f0eff */
[C---:B------:R-:W-:Y:S01]  /*03c0*/  IMAD R7, R122.reuse, 0xe, RZ ;  /* 0x0000000e7a077824 */ /* 0x040fe200078e02ff */
[-C--:B------:R-:W-:Y:S01]  /*03d0*/  IADD3 R102, P0, R11, R136.reuse, RZ ;  /* 0x000000880b667210 */ /* 0x080fe20007f1e0ff */
[C---:B------:R-:W-:Y:S01]  /*03e0*/  IMAD R13, R122.reuse, 0x81, RZ ;  /* 0x000000817a0d7824 */ /* 0x040fe200078e02ff */
[-C--:B------:R-:W-:Y:S01]  /*03f0*/  LEA.HI.X.SX32 R5, R9, R137.reuse, 0x1, P1 ;  /* 0x0000008909057211 */ /* 0x080fe200008f0eff */
[C---:B------:R-:W-:Y:S01]  /*0400*/  IMAD R9, R122.reuse, 0xf, RZ ;  /* 0x0000000f7a097824 */ /* 0x040fe200078e02ff */
[----:B------:R-:W-:Y:S01]  /*0410*/  LEA.HI.X.SX32 R103, R11, R137, 0x1, P0 ;  /* 0x000000890b677211 */ /* 0x000fe200000f0eff */
[----:B------:R-:W-:Y:S01]  /*0420*/  IMAD.SHL.U32 R11, R122, 0x80, RZ ;  /* 0x000000807a0b7824 */ /* 0x000fe200078e00ff */
[-C--:B------:R-:W-:Y:S01]  /*0430*/  IADD3 R6, P1, R7, R136.reuse, RZ ;  /* 0x0000008807067210 */ /* 0x080fe20007f3e0ff */
[----:B------:R1:W5:Y:S01]  /*0440*/  LDG.E.U8 R66, desc[UR48][R4.64] ;  /* 0x0000003004427981 */ /* 0x000362000c1e1100 */
[----:B0-----:R-:W-:-:S02]  /*0450*/  IADD3 R2, P0, R9, R136, RZ ;  /* 0x0000008809027210 */ /* 0x001fc40007f1e0ff */
[-C--:B------:R-:W-:Y:S01]  /*0460*/  LEA.HI.X.SX32 R7, R7, R137.reuse, 0x1, P1 ;  /* 0x0000008907077211 */ /* 0x080fe200008f0eff */
[----:B------:R-:W5:Y:S01]  /*0470*/  LDG.E.U8 R114, desc[UR48][R114.64] ;  /* 0x0000003072727981 */ /* 0x000f62000c1e1100 */
[-C--:B------:R-:W-:Y:S02]  /*0480*/  IADD3 R8, P1, R11, R136.reuse, RZ ;  /* 0x000000880b087210 */ /* 0x080fe40007f3e0ff */
[-C--:B------:R-:W-:Y:S01]  /*0490*/  LEA.HI.X.SX32 R3, R9, R137.reuse, 0x1, P0 ;  /* 0x0000008909037211 */ /* 0x080fe200000f0eff */
[----:B------:R0:W5:Y:S01]  /*04a0*/  LDG.E.U8 R113, desc[UR48][R6.64] ;  /* 0x0000003006717981 */ /* 0x000162000c1e1100 */
[-C--:B------:R-:W-:Y:S01]  /*04b0*/  IADD3 R10, P0, R13, R136.reuse, RZ ;  /* 0x000000880d0a7210 */ /* 0x080fe20007f1e0ff */
[C---:B-1----:R-:W-:Y:S01]  /*04c0*/  IMAD R5, R122.reuse, 0x83, RZ ;  /* 0x000000837a057824 */ /* 0x042fe200078e02ff */
[-C--:B------:R-:W-:Y:S01]  /*04d0*/  LEA.HI.X.SX32 R9, R11, R137.reuse, 0x1, P1 ;  /* 0x000000890b097211 */ /* 0x080fe200008f0eff */
[----:B------:R1:W5:Y:S01]  /*04e0*/  LDG.E.U8 R64, desc[UR48][R2.64] ;  /* 0x0000003002407981 */ /* 0x000362000c1e1100 */
[-C--:B------:R-:W-:Y:S01]  /*04f0*/  LEA.HI.X.SX32 R11, R13, R137.reuse, 0x1, P0 ;  /* 0x000000890d0b7211 */ /* 0x080fe200000f0eff */
[C---:B------:R-:W-:Y:S01]  /*0500*/  IMAD R13, R122.reuse, 0x84, RZ ;  /* 0x000000847a0d7824 */ /* 0x040fe200078e02ff */
[-C--:B------:R-:W-:Y:S01]  /*0510*/  IADD3 R106, P1, R15, R136.reuse, RZ ;  /* 0x000000880f6a7210 */ /* 0x080fe20007f3e0ff */
[----:B------:R1:W5:Y:S01]  /*0520*/  LDG.E.U8 R115, desc[UR48][R8.64] ;  /* 0x0000003008737981 */ /* 0x000362000c1e1100 */
[-C--:B------:R-:W-:Y:S01]  /*0530*/  IADD3 R4, P0, R5, R136.reuse, RZ ;  /* 0x0000008805047210 */ /* 0x080fe20007f1e0ff */
[C---:B0-----:R-:W-:Y:S01]  /*0540*/  IMAD R7, R122.reuse, 0x85, RZ ;  /* 0x000000857a077824 */ /* 0x041fe200078e02ff */
[-C--:B------:R-:W-:Y:S01]  /*0550*/  LEA.HI.X.SX32 R107, R15, R137.reuse, 0x1, P1 ;  /* 0x000000890f6b7211 */ /* 0x080fe200008f0eff */
[----:B------:R0:W5:Y:S01]  /*0560*/  LDG.E.U8 R110, desc[UR48][R10.64] ;  /* 0x000000300a6e7981 */ /* 0x000162000c1e1100 */
[-C--:B------:R-:W-:Y:S01]  /*0570*/  IADD3 R138, P1, R13, R136.reuse, RZ ;  /* 0x000000880d8a7210 */ /* 0x080fe20007f3e0ff */
[C---:B-1----:R-:W-:Y:S01]  /*0580*/  IMAD R3, R122.reuse, 0x86, RZ ;  /* 0x000000867a037824 */ /* 0x042fe200078e02ff */
[-C--:B------:R-:W-:Y:S01]  /*0590*/  LEA.HI.X.SX32 R5, R5, R137.reuse, 0x1, P0 ;  /* 0x0000008905057211 */ /* 0x080fe200000f0eff */
[C---:B------:R-:W-:Y:S01]  /*05a0*/  IMAD R19, R122.reuse, 0x8c, RZ ;  /* 0x0000008c7a137824 */ /* 0x040fe200078e02ff */
[-C--:B------:R-:W-:Y:S01]  /*05b0*/  IADD3 R146, P0, R7, R136.reuse, RZ ;  /* 0x0000008807927210 */ /* 0x080fe20007f1e0ff */
[C---:B------:R-:W-:Y:S01]  /*05c0*/  IMAD R9, R122.reuse, 0x87, RZ ;  /* 0x000000877a097824 */ /* 0x040fe200078e02ff */
[-C--:B------:R-:W-:Y:S01]  /*05d0*/  LEA.HI.X.SX32 R139, R13, R137.reuse, 0x1, P1 ;  /* 0x000000890d8b7211 */ /* 0x080fe200008f0eff */
[C---:B------:R-:W-:Y:S01]  /*05e0*/  IMAD R15, R122.reuse, 0x8a, RZ ;  /* 0x0000008a7a0f7824 */ /* 0x040fe200078e02ff */
[-C--:B------:R-:W-:Y:S01]  /*05f0*/  IADD3 R2, P1, R3, R136.reuse, RZ ;  /* 0x0000008803027210 */ /* 0x080fe20007f3e0ff */
[C---:B0-----:R-:W-:Y:S01]  /*0600*/  IMAD R11, R122.reuse, 0x88, RZ ;  /* 0x000000887a0b7824 */ /* 0x041fe200078e02ff */
[-C--:B------:R-:W-:Y:S01]  /*0610*/  LEA.HI.X.SX32 R147, R7, R137.reuse, 0x1, P0 ;  /* 0x0000008907937211 */ /* 0x080fe200000f0eff */
[----:B------:R-:W-:Y:S01]  /*0620*/  IMAD R13, R122, 0x89, RZ ;  /* 0x000000897a0d7824 */ /* 0x000fe200078e02ff */
[----:B------:R-:W-:Y:S01]  /*0630*/  IADD3 R6, P0, R9, R136, RZ ;  /* 0x0000008809067210 */ /* 0x000fe20007f1e0ff */
[----:B------:R0:W5:Y:S01]  /*0640*/  LDG.E.U8 R144, desc[UR48][R4.64] ;  /* 0x0000003004907981 */ /* 0x000162000c1e1100 */
[----:B------:R-:W-:-:S02]  /*0650*/  LEA.HI.X.SX32 R3, R3, R137, 0x1, P1 ;  /* 0x0000008903037211 */ /* 0x000fc400008f0eff */
[-C--:B------:R-:W-:Y:S01]  /*0660*/  IADD3 R8, P1, R11, R136.reuse, RZ ;  /* 0x000000880b087210 */ /* 0x080fe20007f3e0ff */
[----:B------:R-:W5:Y:S01]  /*0670*/  LDG.E.U8 R102, desc[UR48][R102.64] ;  /* 0x0000003066667981 */ /* 0x000f62000c1e1100 */
[-C--:B------:R-:W-:Y:S02]  /*0680*/  LEA.HI.X.SX32 R7, R9, R137.reuse, 0x1, P0 ;  /* 0x0000008909077211 */ /* 0x080fe400000f0eff */
[-C--:B------:R-:W-:Y:S01]  /*0690*/  LEA.HI.X.SX32 R9, R11, R137.reuse, 0x1, P1 ;  /* 0x000000890b097211 */ /* 0x080fe200008f0eff */
[----:B------:R1:W5:Y:S01]  /*06a0*/  LDG.E.U8 R69, desc[UR48][R2.64] ;  /* 0x0000003002457981 */ /* 0x000362000c1e1100 */
[-C--:B------:R-:W-:Y:S02]  /*06b0*/  IADD3 R10, P1, R15, R136.reuse, RZ ;  /* 0x000000880f0a7210 */ /* 0x080fe40007f3e0ff */
[-C--:B0-----:R-:W-:Y:S01]  /*06c0*/  IADD3 R4, P0, R13, R136.reuse, RZ ;  /* 0x000000880d047210 */ /* 0x081fe20007f1e0ff */
[----:B------:R-:W5:Y:S01]  /*06d0*/  LDG.E.U8 R106, desc[UR48][R106.64] ;  /* 0x000000306a6a7981 */ /* 0x000f62000c1e1100 */
[-C--:B------:R-:W-:Y:S01]  /*06e0*/  LEA.HI.X.SX32 R11, R15, R137.reuse, 0x1, P1 ;  /* 0x000000890f0b7211 */ /* 0x080fe200008f0eff */
[----:B------:R-:W-:Y:S01]  /*06f0*/  IMAD R15, R122, 0x8d, RZ ;  /* 0x0000008d7a0f7824 */ /* 0x000fe200078e02ff */
[----:B------:R-:W-:Y:S01]  /*0700*/  LEA.HI.X.SX32 R5, R13, R137, 0x1, P0 ;  /* 0x000000890d057211 */ /* 0x000fe200000f0eff */
[----:B------:R0:W5:Y:S01]  /*0710*/  LDG.E.U8 R103, desc[UR48][R6.64] ;  /* 0x0000003006677981 */ /* 0x000162000c1e1100 */
[----:B------:R-:W-:-:S02]  /*0720*/  IADD3 R12, P0, R17, R136, RZ ;  /* 0x00000088110c7210 */ /* 0x000fc40007f1e0ff */
[-C--:B-1----:R-:W-:Y:S01]  /*0730*/  IADD3 R2, P1, R19, R136.reuse, RZ ;  /* 0x0000008813027210 */ /* 0x082fe20007f3e0ff */
[----:B------:R-:W5:Y:S01]  /*0740*/  LDG.E.U8 R138, desc[UR48][R138.64] ;  /* 0x000000308a8a7981 */ /* 0x000f62000c1e1100 */
[-C--:B------:R-:W-:Y:S01]  /*0750*/  LEA.HI.X.SX32 R13, R17, R137.reuse, 0x1, P0 ;  /* 0x00000089110d7211 */ /* 0x080fe200000f0eff */
[C---:B------:R-:W-:Y:S02]  /*0760*/  IMAD R17, R122.reuse, 0x8e, RZ ;  /* 0x0000008e7a117824 */ /* 0x040fe400078e02ff */
[----:B------:R1:W5:Y:S01]  /*0770*/  LDG.E.U8 R107, desc[UR48][R10.64] ;  /* 0x000000300a6b7981 */ /* 0x000362000c1e1100 */
[----:B0-----:R-:W-:Y:S02]  /*0780*/  IADD3 R6, P0, R15, R136, RZ ;  /* 0x000000880f067210 */ /* 0x001fe40007f1e0ff */
[-C--:B------:R-:W-:Y:S01]  /*0790*/  LEA.HI.X.SX32 R3, R19, R137.reuse, 0x1, P1 ;  /* 0x0000008913037211 */ /* 0x080fe200008f0eff */
[----:B------:R-:W5:Y:S01]  /*07a0*/  LDG.E.U8 R142, desc[UR48][R142.64] ;  /* 0x000000308e8e7981 */ /* 0x000f62000c1e1100 */
[----:B------:R-:W-:Y:S01]  /*07b0*/  LEA.HI.X.SX32 R7, R15, R137, 0x1, P0 ;  /* 0x000000890f077211 */ /* 0x000fe200000f0eff */
[----:B------:R-:W-:-:S02]  /*07c0*/  IMAD.SHL.U32 R15, R122, 0x10, RZ ;  /* 0x000000107a0f7824 */ /* 0x000fc400078e00ff */
[----:B------:R0:W5:Y:S01]  /*07d0*/  LDG.E.U8 R139, desc[UR48][R8.64] ;  /* 0x00000030088b7981 */ /* 0x000162000c1e1100 */
[C---:B-1----:R-:W-:Y:S02]  /*07e0*/  IMAD R11, R122.reuse, 0x11, RZ ;  /* 0x000000117a0b7824 */ /* 0x042fe400078e02ff */
[----:B------:R-:W-:Y:S01]  /*07f0*/  IMAD R19, R122, 0x8f, RZ ;  /* 0x0000008f7a137824 */ /* 0x000fe200078e02ff */
[----:B------:R1:W5:Y:S01]  /*0800*/  LDG.E.U8 R140, desc[UR48][R2.64] ;  /* 0x00000030028c7981 */ /* 0x000362000c1e1100 */
[----:B------:R-:W-:-:S03]  /*0810*/  IADD3 R170, P0, R15, R136, RZ ;  /* 0x000000880faa7210 */ /* 0x000fc60007f1e0ff */
[----:B------:R1:W5:Y:S01]  /*0820*/  LDG.E.U8 R143, desc[UR48][R12.64] ;  /* 0x000000300c8f7981 */ /* 0x000362000c1e1100 */
[----:B0-----:R-:W-:-:S03]  /*0830*/  IADD3 R8, P1, R17, R136, RZ ;  /* 0x0000008811087210 */ /* 0x001fc60007f3e0ff */
[----:B------:R-:W5:Y:S01]  /*0840*/  LDG.E.U8 R146, desc[UR48][R146.64] ;  /* 0x0000003092927981 */ /* 0x000f62000c1e1100 */
[-C--:B------:R-:W-:Y:S01]  /*0850*/  LEA.HI.X.SX32 R9, R17, R137.reuse, 0x1, P1 ;  /* 0x0000008911097211 */ /* 0x080fe200008f0eff */
[C---:B-1----:R-:W-:Y:S01]  /*0860*/  IMAD R3, R122.reuse, 0x13, RZ ;  /* 0x000000137a037824 */ /* 0x042fe200078e02ff */
[-C--:B------:R-:W-:Y:S01]  /*0870*/  IADD3 R168, P1, R11, R136.reuse, RZ ;  /* 0x000000880ba87210 */ /* 0x080fe20007f3e0ff */
[----:B------:R-:W5:Y:S01]  /*0880*/  LDG.E.U8 R70, desc[UR48][R70.64] ;  /* 0x0000003046467981 */ /* 0x000f62000c1e1100 */
[----:B------:R-:W-:Y:S01]  /*0890*/  IMAD R13, R122, 0x12, RZ ;  /* 0x000000127a0d7824 */ /* 0x000fe200078e02ff */
[-C--:B------:R-:W-:Y:S02]  /*08a0*/  LEA.HI.X.SX32 R171, R15, R137.reuse, 0x1, P0 ;  /* 0x000000890fab7211 */ /* 0x080fe400000f0eff */
[----:B------:R-:W-:Y:S01]  /*08b0*/  LEA.HI.X.SX32 R169, R11, R137, 0x1, P1 ;  /* 0x000000890ba97211 */ /* 0x000fe200008f0eff */
[----:B------:R0:W5:Y:S01]  /*08c0*/  LDG.E.U8 R147, desc[UR48][R4.64] ;  /* 0x0000003004937981 */ /* 0x000162000c1e1100 */
[----:B------:R-:W-:-:S02]  /*08d0*/  IADD3 R166, P0, R13, R136, RZ ;  /* 0x000000880da67210 */ /* 0x000fc40007f1e0ff */
[-C--:B------:R-:W-:Y:S01]  /*08e0*/  IADD3 R164, P1, R3, R136.reuse, RZ ;  /* 0x0000008803a47210 */ /* 0x080fe20007f3e0ff */
[----:B------:R-:W5:Y:S04]  /*08f0*/  LDG.E.U8 R68, desc[UR48][R8.64] ;  /* 0x0000003008447981 */ /* 0x000f68000c1e1100 */
[----:B------:R1:W5:Y:S01]  /*0900*/  LDG.E.U8 R71, desc[UR48][R6.64] ;  /* 0x0000003006477981 */ /* 0x000362000c1e1100 */
[----:B0-----:R-:W-:Y:S02]  /*0910*/  IADD3 R4, P2, R19, R136, RZ ;  /* 0x0000008813047210 */ /* 0x001fe40007f5e0ff */
[-C--:B------:R-:W-:Y:S01]  /*0920*/  LEA.HI.X.SX32 R167, R13, R137.reuse, 0x1, P0 ;  /* 0x000000890da77211 */ /* 0x080fe200000f0eff */
[----:B------:R-:W4:Y:S01]  /*0930*/  LDG.E.U8 R108, desc[UR48][R108.64] ;  /* 0x000000306c6c7981 */ /* 0x000f22000c1e1100 */
[----:B------:R-:W-:Y:S01]  /*0940*/  LEA.HI.X.SX32 R5, R19, R137, 0x1, P2 ;  /* 0x0000008913057211 */ /* 0x000fe200010f0eff */
[----:B------:R-:W-:-:S02]  /*0950*/  IMAD R11, R122, 0x1a, RZ ;  /* 0x0000001a7a0b7824 */ /* 0x000fc400078e02ff */
[C---:B------:R-:W-:Y:S01]  /*0960*/  IMAD R15, R122.reuse, 0x1c, RZ ;  /* 0x0000001c7a0f7824 */ /* 0x040fe200078e02ff */
[-C--:B------:R-:W-:Y:S01]  /*0970*/  LEA.HI.X.SX32 R165, R3, R137.reuse, 0x1, P1 ;  /* 0x0000008903a57211 */ /* 0x080fe200008f0eff */
[C---:B-1----:R-:W-:Y:S01]  /*0980*/  IMAD R7, R122.reuse, 0x14, RZ ;  /* 0x000000147a077824 */ /* 0x042fe200078e02ff */
[----:B------:R-:W2:Y:S01]  /*0990*/  LDG.E.U8 R105, desc[UR48][R136.64] ;  /* 0x0000003088697981 */ /* 0x000ea2000c1e1100 */
[C---:B------:R-:W-:Y:S02]  /*09a0*/  IMAD R9, R122.reuse, 0x15, RZ ;  /* 0x000000157a097824 */ /* 0x040fe400078e02ff */
[C---:B------:R-:W-:Y:S01]  /*09b0*/  IMAD R3, R122.reuse, 0x16, RZ ;  /* 0x000000167a037824 */ /* 0x040fe200078e02ff */
[-C--:B------:R-:W-:Y:S01]  /*09c0*/  IADD3 R162, P0, R7, R136.reuse, RZ ;  /* 0x0000008807a27210 */ /* 0x080fe20007f1e0ff */
[----:B------:R0:W5:Y:S01]  /*09d0*/  LDG.E.U8 R109, desc[UR48][R4.64] ;  /* 0x00000030046d7981 */ /* 0x000162000c1e1100 */
[-C--:B------:R-:W-:Y:S02]  /*09e0*/  IADD3 R160, P1, R9, R136.reuse, RZ ;  /* 0x0000008809a07210 */ /* 0x080fe40007f3e0ff */
[-C--:B------:R-:W-:Y:S01]  /*09f0*/  LEA.HI.X.SX32 R163, R7, R137.reuse, 0x1, P0 ;  /* 0x0000008907a37211 */ /* 0x080fe200000f0eff */
[C---:B------:R-:W-:Y:S01]  /*0a00*/  IMAD R7, R122.reuse, 0x18, RZ ;  /* 0x000000187a077824 */ /* 0x040fe200078e02ff */
[-C--:B------:R-:W-:Y:S01]  /*0a10*/  IADD3 R158, P0, R3, R136.reuse, RZ ;  /* 0x00000088039e7210 */ /* 0x080fe20007f1e0ff */
[C---:B------:R-:W-:Y:S01]  /*0a20*/  IMAD R13, R122.reuse, 0x1b, RZ ;  /* 0x0000001b7a0d7824 */ /* 0x040fe200078e02ff */
[----:B------:R-:W5:Y:S01]  /*0a30*/  LDG.E.U8 R164, desc[UR48][R164.64] ;  /* 0x00000030a4a47981 */ /* 0x000f62000c1e1100 */
[C---:B0-----:R-:W-:Y:S01]  /*0a40*/  IMAD R5, R122.reuse, 0x17, RZ ;  /* 0x000000177a057824 */ /* 0x041fe200078e02ff */
[-C--:B------:R-:W-:Y:S01]  /*0a50*/  LEA.HI.X.SX32 R161, R9, R137.reuse, 0x1, P1 ;  /* 0x0000008909a17211 */ /* 0x080fe200008f0eff */
[C---:B------:R-:W-:Y:S01]  /*0a60*/  IMAD R9, R122.reuse, 0x19, RZ ;  /* 0x000000197a097824 */ /* 0x040fe200078e02ff */
[-C--:B------:R-:W-:Y:S01]  /*0a70*/  LEA.HI.X.SX32 R159, R3, R137.reuse, 0x1, P0 ;  /* 0x00000089039f7211 */ /* 0x080fe200000f0eff */
[C---:B------:R-:W-:Y:S01]  /*0a80*/  IMAD R17, R122.reuse, 0x1d, RZ ;  /* 0x0000001d7a117824 */ /* 0x040fe200078e02ff */
[-C--:B------:R-:W-:Y:S01]  /*0a90*/  IADD3 R2, P1, R5, R136.reuse, RZ ;  /* 0x0000008805027210 */ /* 0x080fe20007f3e0ff */
[C---:B------:R-:W-:Y:S01]  /*0aa0*/  IMAD R23, R122.reuse, 0x92, RZ ;  /* 0x000000927a177824 */ /* 0x040fe200078e02ff */
[-C--:B------:R-:W-:Y:S01]  /*0ab0*/  IADD3 R4, P0, R7, R136.reuse, RZ ;  /* 0x0000008807047210 */ /* 0x080fe20007f1e0ff */
[C---:B------:R-:W-:Y:S01]  /*0ac0*/  IMAD R25, R122.reuse, 0x93, RZ ;  /* 0x000000937a197824 */ /* 0x040fe200078e02ff */
[-C--:B------:R-:W-:Y:S01]  /*0ad0*/  LEA.HI.X.SX32 R3, R5, R137.reuse, 0x1, P1 ;  /* 0x0000008905037211 */ /* 0x080fe200008f0eff */
[C---:B------:R-:W-:Y:S01]  /*0ae0*/  IMAD R27, R122.reuse, 0x97, RZ ;  /* 0x000000977a1b7824 */ /* 0x040fe200078e02ff */
[-C--:B------:R-:W-:Y:S01]  /*0af0*/  IADD3 R6, P1, R9, R136.reuse, RZ ;  /* 0x0000008809067210 */ /* 0x080fe20007f3e0ff */
[----:B------:R-:W-:Y:S01]  /*0b00*/  IMAD R29, R122, 0x98, RZ ;  /* 0x000000987a1d7824 */ /* 0x000fe200078e02ff */
[----:B------:R-:W-:Y:S01]  /*0b10*/  LEA.HI.X.SX32 R5, R7, R137, 0x1, P0 ;  /* 0x0000008907057211 */ /* 0x000fe200000f0eff */
[----:B------:R0:W5:Y:S01]  /*0b20*/  LDG.E.U8 R155, desc[UR48][R2.64] ;  /* 0x00000030029b7981 */ /* 0x000162000c1e1100 */
[----:B------:R-:W-:-:S02]  /*0b30*/  IADD3 R8, P0, R11, R136, RZ ;  /* 0x000000880b087210 */ /* 0x000fc40007f1e0ff */
[-C--:B------:R-:W-:Y:S01]  /*0b40*/  LEA.HI.X.SX32 R7, R9, R137.reuse, 0x1, P1 ;  /* 0x0000008909077211 */ /* 0x080fe200008f0eff */
[----:B------:R1:W5:Y:S01]  /*0b50*/  LDG.E.U8 R153, desc[UR48][R4.64] ;  /* 0x0000003004997981 */ /* 0x000362000c1e1100 */
[-C--:B------:R-:W-:Y:S02]  /*0b60*/  IADD3 R10, P1, R13, R136.reuse, RZ ;  /* 0x000000880d0a7210 */ /* 0x080fe40007f3e0ff */
[-C--:B------:R-:W-:Y:S01]  /*0b70*/  LEA.HI.X.SX32 R9, R11, R137.reuse, 0x1, P0 ;  /* 0x000000890b097211 */ /* 0x080fe200000f0eff */
        /* <DEDUP_REMOVED lines=8> */
[----:B------:R1:W5:Y:S01]  /*0c00*/  LDG.E.U8 R0, desc[UR48][R10.64] ;  /* 0x000000300a007981 */ /* 0x000362000c1e1100 */
[-C--:B------:R-:W-:Y:S01]  /*0c10*/  IADD3 R16, P0, R3, R136.reuse, RZ ;  /* 0x0000008803107210 */ /* 0x080fe20007f1e0ff */
[C---:B------:R-:W-:Y:S01]  /*0c20*/  IMAD R7, R122.reuse, 0x90, RZ ;  /* 0x000000907a077824 */ /* 0x040fe200078e02ff */
[-C--:B------:R-:W-:Y:S01]  /*0c30*/  LEA.HI.X.SX32 R15, R17, R137.reuse, 0x1, P1 ;  /* 0x00000089110f7211 */ /* 0x080fe200008f0eff */
[----:B------:R1:W5:Y:S01]  /*0c40*/  LDG.E.U8 R2, desc[UR48][R12.64] ;  /* 0x000000300c027981 */ /* 0x000362000c1e1100 */
[----:B------:R-:W-:Y:S01]  /*0c50*/  LEA.HI.X.SX32 R17, R3, R137, 0x1, P0 ;  /* 0x0000008903117211 */ /* 0x000fe200000f0eff */
[----:B0-----:R-:W-:Y:S01]  /*0c60*/  IMAD R9, R122, 0x91, RZ ;  /* 0x000000917a097824 */ /* 0x001fe200078e02ff */
[-C--:B------:R-:W-:Y:S01]  /*0c70*/  IADD3 R18, P1, R5, R136.reuse, RZ ;  /* 0x0000008805127210 */ /* 0x080fe20007f3e0ff */
[----:B------:R0:W5:Y:S01]  /*0c80*/  LDG.E.U8 R3, desc[UR48][R14.64] ;  /* 0x000000300e037981 */ /* 0x000162000c1e1100 */
[----:B------:R-:W-:-:S02]  /*0c90*/  IADD3 R20, P0, R7, R136, RZ ;  /* 0x0000008807147210 */ /* 0x000fc40007f1e0ff */
[-C--:B------:R-:W-:Y:S01]  /*0ca0*/  LEA.HI.X.SX32 R19, R5, R137.reuse, 0x1, P1 ;  /* 0x0000008905137211 */ /* 0x080fe200008f0eff */
[----:B------:R0:W5:Y:S01]  /*0cb0*/  LDG.E.U8 R4, desc[UR48][R16.64] ;  /* 0x0000003010047981 */ /* 0x000162000c1e1100 */
[-C--:B------:R-:W-:Y:S02]  /*0cc0*/  LEA.HI.X.SX32 R21, R7, R137.reuse, 0x1, P0 ;  /* 0x0000008907157211 */ /* 0x080fe400000f0eff */
[-C--:B-1----:R-:W-:Y:S01]  /*0cd0*/  IADD3 R10, P1, R9, R136.reuse, RZ ;  /* 0x00000088090a7210 */ /* 0x082fe20007f3e0ff */
[----:B------:R1:W5:Y:S01]  /*0ce0*/  LDG.E.U8 R5, desc[UR48][R18.64] ;  /* 0x0000003012057981 */ /* 0x000362000c1e1100 */
[-C--:B------:R-:W-:Y:S02]  /*0cf0*/  IADD3 R12, P0, R23, R136.reuse, RZ ;  /* 0x00000088170c7210 */ /* 0x080fe40007f1e0ff */
[-C--:B------:R-:W-:Y:S01]  /*0d00*/  LEA.HI.X.SX32 R11, R9, R137.reuse, 0x1, P1 ;  /* 0x00000089090b7211 */ /* 0x080fe200008f0eff */
[C---:B------:R-:W-:Y:S01]  /*0d10*/  IMAD R9, R122.reuse, 0x94, RZ ;  /* 0x000000947a097824 */ /* 0x040fe200078e02ff */
[----:B------:R-:W-:Y:S01]  /*0d20*/  LEA.HI.X.SX32 R13, R23, R137, 0x1, P0 ;  /* 0x00000089170d7211 */ /* 0x000fe200000f0eff */
[----:B------:R-:W-:Y:S01]  /*0d30*/  IMAD R23, R122, 0x95, RZ ;  /* 0x000000957a177824 */ /* 0x000fe200078e02ff */
[-C--:B0-----:R-:W-:Y:S01]  /*0d40*/  IADD3 R14, P1, R25, R136.reuse, RZ ;  /* 0x00000088190e7210 */ /* 0x081fe20007f3e0ff */
[----:B------:R0:W5:Y:S01]  /*0d50*/  LDG.E.U8 R6, desc[UR48][R20.64] ;  /* 0x0000003014067981 */ /* 0x000162000c1e1100 */
[----:B------:R-:W-:-:S02]  /*0d60*/  IADD3 R16, P0, R9, R136, RZ ;  /* 0x0000008809107210 */ /* 0x000fc40007f1e0ff */
[-C--:B------:R-:W-:Y:S01]  /*0d70*/  LEA.HI.X.SX32 R15, R25, R137.reuse, 0x1, P1 ;  /* 0x00000089190f7211 */ /* 0x080fe200008f0eff */
[C---:B------:R-:W-:Y:S01]  /*0d80*/  IMAD R25, R122.reuse, 0x96, RZ ;  /* 0x000000967a197824 */ /* 0x040fe200078e02ff */
[-C--:B-1----:R-:W-:Y:S01]  /*0d90*/  IADD3 R18, P1, R23, R136.reuse, RZ ;  /* 0x0000008817127210 */ /* 0x082fe20007f3e0ff */
[----:B------:R-:W-:Y:S01]  /*0da0*/  IMAD R31, R122, 0x99, RZ ;  /* 0x000000997a1f7824 */ /* 0x000fe200078e02ff */
[-C--:B------:R-:W-:Y:S01]  /*0db0*/  LEA.HI.X.SX32 R17, R9, R137.reuse, 0x1, P0 ;  /* 0x0000008909117211 */ /* 0x080fe200000f0eff */
[----:B------:R-:W5:Y:S01]  /*0dc0*/  LDG.E.U8 R7, desc[UR48][R10.64] ;  /* 0x000000300a077981 */ /* 0x000f62000c1e1100 */
[----:B------:R-:W-:Y:S02]  /*0dd0*/  LEA.HI.X.SX32 R19, R23, R137, 0x1, P1 ;  /* 0x0000008917137211 */ /* 0x000fe400008f0eff */
[-C--:B0-----:R-:W-:Y:S01]  /*0de0*/  IADD3 R20, P0, R25, R136.reuse, RZ ;  /* 0x0000008819147210 */ /* 0x081fe20007f1e0ff */
[----:B------:R0:W5:Y:S01]  /*0df0*/  LDG.E.U8 R9, desc[UR48][R14.64] ;  /* 0x000000300e097981 */ /* 0x000162000c1e1100 */
[----:B------:R-:W-:-:S02]  /*0e00*/  IADD3 R22, P1, R27, R136, RZ ;  /* 0x000000881b167210 */ /* 0x000fc40007f3e0ff */
[-C--:B------:R-:W-:Y:S01]  /*0e10*/  LEA.HI.X.SX32 R21, R25, R137.reuse, 0x1, P0 ;  /* 0x0000008919157211 */ /* 0x080fe200000f0eff */
[----:B------:R-:W5:Y:S01]  /*0e20*/  LDG.E.U8 R8, desc[UR48][R12.64] ;  /* 0x000000300c087981 */ /* 0x000f62000c1e1100 */
[-C--:B------:R-:W-:Y:S02]  /*0e30*/  LEA.HI.X.SX32 R23, R27, R137.reuse, 0x1, P1 ;  /* 0x000000891b177211 */ /* 0x080fe400008f0eff */
[-C--:B------:R-:W-:Y:S01]  /*0e40*/  IADD3 R24, P0, R29, R136.reuse, RZ ;  /* 0x000000881d187210 */ /* 0x080fe20007f1e0ff */
[----:B------:R1:W5:Y:S01]  /*0e50*/  LDG.E.U8 R10, desc[UR48][R16.64] ;  /* 0x00000030100a7981 */ /* 0x000362000c1e1100 */
[----:B------:R-:W-:Y:S01]  /*0e60*/  IADD3 R26, P1, R31, R136, RZ ;  /* 0x000000881f1a7210 */ /* 0x000fe20007f3e0ff */
[----:B0-----:R-:W-:Y:S01]  /*0e70*/  IMAD R15, R122, 0x9a, RZ ;  /* 0x0000009a7a0f7824 */ /* 0x001fe200078e02ff */
[-C--:B------:R-:W-:Y:S01]  /*0e80*/  LEA.HI.X.SX32 R25, R29, R137.reuse, 0x1, P0 ;  /* 0x000000891d197211 */ /* 0x080fe200000f0eff */
[----:B------:R0:W5:Y:S01]  /*0e90*/  LDG.E.U8 R11, desc[UR48][R18.64] ;  /* 0x00000030120b7981 */ /* 0x000162000c1e1100 */
[----:B------:R-:W-:-:S03]  /*0ea0*/  LEA.HI.X.SX32 R27, R31, R137, 0x1, P1 ;  /* 0x000000891f1b7211 */ /* 0x000fc600008f0eff */
[----:B------:R0:W5:Y:S01]  /*0eb0*/  LDG.E.U8 R12, desc[UR48][R20.64] ;  /* 0x00000030140c7981 */ /* 0x000162000c1e1100 */
[C---:B-1----:R-:W-:Y:S01]  /*0ec0*/  IMAD R17, R122.reuse, 0x9b, RZ ;  /* 0x0000009b7a117824 */ /* 0x042fe200078e02ff */
[-C--:B------:R-:W-:Y:S02]  /*0ed0*/  IADD3 R28, P0, R15, R136.reuse, RZ ;  /* 0x000000880f1c7210 */ /* 0x080fe40007f1e0ff */
[----:B------:R1:W5:Y:S01]  /*0ee0*/  LDG.E.U8 R13, desc[UR48][R22.64] ;  /* 0x00000030160d7981 */ /* 0x000362000c1e1100 */
[C---:B0-----:R-:W-:Y:S01]  /*0ef0*/  IMAD R19, R122.reuse, 0x9c, RZ ;  /* 0x0000009c7a137824 */ /* 0x041fe200078e02ff */
[----:B------:R-:W-:Y:S01]  /*0f00*/  IADD3 R30, P1, R17, R136, RZ ;  /* 0x00000088111e7210 */ /* 0x000fe20007f3e0ff */
[C---:B------:R-:W-:Y:S01]  /*0f10*/  IMAD R35, R122.reuse, 0x9e, RZ ;  /* 0x0000009e7a237824 */ /* 0x040fe200078e02ff */
[----:B------:R0:W5:Y:S01]  /*0f20*/  LDG.E.U8 R14, desc[UR48][R24.64] ;  /* 0x00000030180e7981 */ /* 0x000162000c1e1100 */
[----:B------:R-:W-:Y:S01]  /*0f30*/  IMAD R21, R122, 0x9d, RZ ;  /* 0x0000009d7a157824 */ /* 0x000fe200078e02ff */
[----:B------:R-:W-:-:S02]  /*0f40*/  LEA.HI.X.SX32 R29, R15, R137, 0x1, P0 ;  /* 0x000000890f1d7211 */ /* 0x000fc400000f0eff */
[-C--:B------:R-:W-:Y:S01]  /*0f50*/  LEA.HI.X.SX32 R31, R17, R137.reuse, 0x1, P1 ;  /* 0x00000089111f7211 */ /* 0x080fe200008f0eff */
[C---:B------:R-:W-:Y:S01]  /*0f60*/  IMAD R37, R122.reuse, 0x9f, RZ ;  /* 0x0000009f7a257824 */ /* 0x040fe200078e02ff */
[-C--:B------:R-:W-:Y:S01]  /*0f70*/  IADD3 R32, P0, R19, R136.reuse, RZ ;  /* 0x0000008813207210 */ /* 0x080fe20007f1e0ff */
[----:B------:R0:W5:Y:S01]  /*0f80*/  LDG.E.U8 R16, desc[UR48][R28.64] ;  /* 0x000000301c107981 */ /* 0x000162000c1e1100 */
[-C--:B-1----:R-:W-:Y:S02]  /*0f90*/  IADD3 R22, P1, R21, R136.reuse, RZ ;  /* 0x0000008815167210 */ /* 0x082fe40007f3e0ff */
[-C--:B------:R-:W-:Y:S01]  /*0fa0*/  LEA.HI.X.SX32 R33, R19, R137.reuse, 0x1, P0 ;  /* 0x0000008913217211 */ /* 0x080fe200000f0eff */
[----:B------:R1:W5:Y:S01]  /*0fb0*/  LDG.E.U8 R15, desc[UR48][R26.64] ;  /* 0x000000301a0f7981 */ /* 0x000362000c1e1100 */
[-C--:B------:R-:W-:Y:S01]  /*0fc0*/  LEA.HI.X.SX32 R23, R21, R137.reuse, 0x1, P1 ;  /* 0x0000008915177211 */ /* 0x080fe200008f0eff */
[C---:B------:R-:W-:Y:S01]  /*0fd0*/  IMAD.SHL.U32 R21, R122.reuse, 0x20, RZ ;  /* 0x000000207a157824 */ /* 0x040fe200078e00ff */
[-C--:B0-----:R-:W-:Y:S01]  /*0fe0*/  IADD3 R24, P0, R35, R136.reuse, RZ ;  /* 0x0000008823187210 */ /* 0x081fe20007f1e0ff */
[----:B------:R0:W5:Y:S01]  /*0ff0*/  LDG.E.U8 R17, desc[UR48][R30.64] ;  /* 0x000000301e117981 */ /* 0x000162000c1e1100 */
[----:B------:R-:W-:Y:S01]  /*1000*/  IADD3 R36, P1, R37, R136, RZ ;  /* 0x0000008825247210 */ /* 0x000fe20007f3e0ff */
[----:B------:R-:W-:Y:S01]  /*1010*/  IMAD R29, R122, 0x21, RZ ;  /* 0x000000217a1d7824 */ /* 0x000fe200078e02ff */
[-C--:B------:R-:W-:Y:S01]  /*1020*/  LEA.HI.X.SX32 R25, R35, R137.reuse, 0x1, P0 ;  /* 0x0000008923197211 */ /* 0x080fe200000f0eff */
[----:B------:R0:W5:Y:S01]  /*1030*/  LDG.E.U8 R18, desc[UR48][R32.64] ;  /* 0x0000003020127981 */ /* 0x000162000c1e1100 */
[----:B------:R-:W-:-:S02]  /*1040*/  LEA.HI.X.SX32 R37, R37, R137, 0x1, P1 ;  /* 0x0000008925257211 */ /* 0x000fc400008f0eff */
[-C--:B-1----:R-:W-:Y:S01]  /*1050*/  IADD3 R26, P0, R21, R136.reuse, RZ ;  /* 0x00000088151a7210 */ /* 0x082fe20007f1e0ff */
[C---:B------:R-:W-:Y:S01]  /*1060*/  IMAD R39, R122.reuse, 0x25, RZ ;  /* 0x000000257a277824 */ /* 0x040fe200078e02ff */
[-C--:B------:R-:W-:Y:S01]  /*1070*/  IADD3 R28, P1, R29, R136.reuse, RZ ;  /* 0x000000881d1c7210 */ /* 0x080fe20007f3e0ff */
[C---:B0-----:R-:W-:Y:S01]  /*1080*/  IMAD R31, R122.reuse, 0x22, RZ ;  /* 0x000000227a1f7824 */ /* 0x041fe200078e02ff */
[-C--:B------:R-:W-:Y:S01]  /*1090*/  LEA.HI.X.SX32 R27, R21, R137.reuse, 0x1, P0 ;  /* 0x00000089151b7211 */ /* 0x080fe200000f0eff */
[C---:B------:R-:W-:Y:S01]  /*10a0*/  IMAD R35, R122.reuse, 0x24, RZ ;  /* 0x000000247a237824 */ /* 0x040fe200078e02ff */
[----:B------:R-:W5:Y:S01]  /*10b0*/  LDG.E.U8 R19, desc[UR48][R22.64] ;  /* 0x0000003016137981 */ /* 0x000f62000c1e1100 */
[C---:B------:R-:W-:Y:S01]  /*10c0*/  IMAD R33, R122.reuse, 0x23, RZ ;  /* 0x000000237a217824 */ /* 0x040fe200078e02ff */
[-C--:B------:R-:W-:Y:S02]  /*10d0*/  IADD3 R30, P0, R31, R136.reuse, RZ ;  /* 0x000000881f1e7210 */ /* 0x080fe40007f1e0ff */
[-C--:B------:R-:W-:Y:S01]  /*10e0*/  LEA.HI.X.SX32 R29, R29, R137.reuse, 0x1, P1 ;  /* 0x000000891d1d7211 */ /* 0x080fe200008f0eff */
[----:B------:R0:W5:Y:S01]  /*10f0*/  LDG.E.U8 R21, desc[UR48][R36.64] ;  /* 0x0000003024157981 */ /* 0x000162000c1e1100 */
[-C--:B------:R-:W-:Y:S01]  /*1100*/  IADD3 R32, P1, R33, R136.reuse, RZ ;  /* 0x0000008821207210 */ /* 0x080fe20007f3e0ff */
[C---:B------:R-:W-:Y:S01]  /*1110*/  IMAD R41, R122.reuse, 0x26, RZ ;  /* 0x000000267a297824 */ /* 0x040fe200078e02ff */
[-C--:B------:R-:W-:Y:S01]  /*1120*/  LEA.HI.X.SX32 R31, R31, R137.reuse, 0x1, P0 ;  /* 0x000000891f1f7211 */ /* 0x080fe200000f0eff */
[----:B------:R-:W-:Y:S01]  /*1130*/  IMAD R43, R122, 0x27, RZ ;  /* 0x000000277a2b7824 */ /* 0x000fe200078e02ff */
[----:B------:R-:W-:Y:S01]  /*1140*/  IADD3 R34, P0, R35, R136, RZ ;  /* 0x0000008823227210 */ /* 0x000fe20007f1e0ff */
[----:B------:R-:W5:Y:S01]  /*1150*/  LDG.E.U8 R20, desc[UR48][R24.64] ;  /* 0x0000003018147981 */ /* 0x000f62000c1e1100 */
[----:B------:R-:W-:-:S02]  /*1160*/  LEA.HI.X.SX32 R33, R33, R137, 0x1, P1 ;  /* 0x0000008921217211 */ /* 0x000fc400008f0eff */
[-C--:B0-----:R-:W-:Y:S01]  /*1170*/  IADD3 R36, P1, R39, R136.reuse, RZ ;  /* 0x0000008827247210 */ /* 0x081fe20007f3e0ff */
[----:B------:R0:W5:Y:S01]  /*1180*/  LDG.E.U8 R23, desc[UR48][R28.64] ;  /* 0x000000301c177981 */ /* 0x000162000c1e1100 */
[-C--:B------:R-:W-:Y:S02]  /*1190*/  LEA.HI.X.SX32 R35, R35, R137.reuse, 0x1, P0 ;  /* 0x0000008923237211 */ /* 0x080fe400000f0eff */
[-C--:B------:R-:W-:Y:S01]  /*11a0*/  IADD3 R38, P0, R41, R136.reuse, RZ ;  /* 0x0000008829267210 */ /* 0x080fe20007f1e0ff */
[----:B------:R-:W5:Y:S01]  /*11b0*/  LDG.E.U8 R22, desc[UR48][R26.64] ;  /* 0x000000301a167981 */ /* 0x000f62000c1e1100 */
[-C--:B------:R-:W-:Y:S02]  /*11c0*/  LEA.HI.X.SX32 R37, R39, R137.reuse, 0x1, P1 ;  /* 0x0000008927257211 */ /* 0x080fe400008f0eff */
[----:B------:R-:W-:Y:S01]  /*11d0*/  IADD3 R40, P1, R43, R136, RZ ;  /* 0x000000882b287210 */ /* 0x000fe20007f3e0ff */
[----:B------:R1:W5:Y:S01]  /*11e0*/  LDG.E.U8 R24, desc[UR48][R30.64] ;  /* 0x000000301e187981 */ /* 0x000362000c1e1100 */
[----:B0-----:R-:W-:Y:S01]  /*11f0*/  IMAD R29, R122, 0x28, RZ ;  /* 0x000000287a1d7824 */ /* 0x001fe200078e02ff */
[----:B------:R-:W-:-:S02]  /*1200*/  LEA.HI.X.SX32 R39, R41, R137, 0x1, P0 ;  /* 0x0000008929277211 */ /* 0x000fc400000f0eff */
[----:B------:R0:W5:Y:S01]  /*1210*/  LDG.E.U8 R25, desc[UR48][R32.64] ;  /* 0x0000003020197981 */ /* 0x000162000c1e1100 */
[----:B------:R-:W-:-:S03]  /*1220*/  LEA.HI.X.SX32 R41, R43, R137, 0x1, P1 ;  /* 0x000000892b297211 */ /* 0x000fc600008f0eff */
[----:B------:R3:W5:Y:S01]  /*1230*/  LDG.E.U8 R26, desc[UR48][R34.64] ;  /* 0x00000030221a7981 */ /* 0x000762000c1e1100 */
[C---:B-1----:R-:W-:Y:S01]  /*1240*/  IMAD R31, R122.reuse, 0x29, RZ ;  /* 0x000000297a1f7824 */ /* 0x042fe200078e02ff */
[-C--:B------:R-:W-:Y:S02]  /*1250*/  IADD3 R42, P0, R29, R136.reuse, RZ ;  /* 0x000000881d2a7210 */ /* 0x080fe40007f1e0ff */
[----:B------:R1:W5:Y:S01]  /*1260*/  LDG.E.U8 R27, desc[UR48][R36.64] ;  /* 0x00000030241b7981 */ /* 0x000362000c1e1100 */
[C---:B0-----:R-:W-:Y:S01]  /*1270*/  IMAD R33, R122.reuse, 0x2a, RZ ;  /* 0x0000002a7a217824 */ /* 0x041fe200078e02ff */
[-C--:B------:R-:W-:Y:S01]  /*1280*/  IADD3 R44, P1, R31, R136.reuse, RZ ;  /* 0x000000881f2c7210 */ /* 0x080fe20007f3e0ff */
[C---:B------:R-:W-:Y:S01]  /*1290*/  IMAD R49, R122.reuse, 0x2c, RZ ;  /* 0x0000002c7a317824 */ /* 0x040fe200078e02ff */
[----:B------:R0:W5:Y:S01]  /*12a0*/  LDG.E.U8 R28, desc[UR48][R38.64] ;  /* 0x00000030261c7981 */ /* 0x000162000c1e1100 */
[C---:B---3--:R-:W-:Y:S01]  /*12b0*/  IMAD R35, R122.reuse, 0x2b, RZ ;  /* 0x0000002b7a237824 */ /* 0x048fe200078e02ff */
[-C--:B------:R-:W-:Y:S01]  /*12c0*/  LEA.HI.X.SX32 R43, R29, R137.reuse, 0x1, P0 ;  /* 0x000000891d2b7211 */ /* 0x080fe200000f0eff */
[----:B------:R-:W-:Y:S01]  /*12d0*/  IMAD R51, R122, 0x2d, RZ ;  /* 0x0000002d7a337824 */ /* 0x000fe200078e02ff */
[----:B------:R-:W-:Y:S01]  /*12e0*/  LEA.HI.X.SX32 R45, R31, R137, 0x1, P1 ;  /* 0x000000891f2d7211 */ /* 0x000fe200008f0eff */
[----:B------:R3:W5:Y:S01]  /*12f0*/  LDG.E.U8 R29, desc[UR48][R40.64] ;  /* 0x00000030281d7981 */ /* 0x000762000c1e1100 */
[----:B------:R-:W-:-:S02]  /*1300*/  IADD3 R46, P0, R33, R136, RZ ;  /* 0x00000088212e7210 */ /* 0x000fc40007f1e0ff */
[-C--:B-1----:R-:W-:Y:S01]  /*1310*/  IADD3 R36, P1, R35, R136.reuse, RZ ;  /* 0x0000008823247210 */ /* 0x082fe20007f3e0ff */
[----:B------:R1:W5:Y:S01]  /*1320*/  LDG.E.U8 R30, desc[UR48][R42.64] ;  /* 0x000000302a1e7981 */ /* 0x000362000c1e1100 */
[-C--:B------:R-:W-:Y:S02]  /*1330*/  LEA.HI.X.SX32 R47, R33, R137.reuse, 0x1, P0 ;  /* 0x00000089212f7211 */ /* 0x080fe400000f0eff */
[-C--:B------:R-:W-:Y:S01]  /*1340*/  LEA.HI.X.SX32 R37, R35, R137.reuse, 0x1, P1 ;  /* 0x0000008923257211 */ /* 0x080fe200008f0eff */
[C---:B------:R-:W-:Y:S01]  /*1350*/  IMAD R35, R122.reuse, 0x2e, RZ ;  /* 0x0000002e7a237824 */ /* 0x040fe200078e02ff */
[-C--:B0-----:R-:W-:Y:S01]  /*1360*/  IADD3 R38, P0, R49, R136.reuse, RZ ;  /* 0x0000008831267210 */ /* 0x081fe20007f1e0ff */
[----:B------:R0:W5:Y:S01]  /*1370*/  LDG.E.U8 R31, desc[UR48][R44.64] ;  /* 0x000000302c1f7981 */ /* 0x000162000c1e1100 */
[-C--:B---3--:R-:W-:Y:S02]  /*1380*/  IADD3 R40, P1, R51, R136.reuse, RZ ;  /* 0x0000008833287210 */ /* 0x088fe40007f3e0ff */
[-C--:B------:R-:W-:Y:S01]  /*1390*/  LEA.HI.X.SX32 R39, R49, R137.reuse, 0x1, P0 ;  /* 0x0000008931277211 */ /* 0x080fe200000f0eff */
[C---:B------:R-:W-:Y:S01]  /*13a0*/  IMAD R49, R122.reuse, 0x2f, RZ ;  /* 0x0000002f7a317824 */ /* 0x040fe200078e02ff */
[-C--:B------:R-:W-:Y:S01]  /*13b0*/  LEA.HI.X.SX32 R41, R51, R137.reuse, 0x1, P1 ;  /* 0x0000008933297211 */ /* 0x080fe200008f0eff */
[C---:B------:R-:W-:Y:S01]  /*13c0*/  IMAD R51, R122.reuse, 0xa0, RZ ;  /* 0x000000a07a337824 */ /* 0x040fe200078e02ff */
[-C--:B-1----:R-:W-:Y:S01]  /*13d0*/  IADD3 R42, P0, R35, R136.reuse, RZ ;  /* 0x00000088232a7210 */ /* 0x082fe20007f1e0ff */
[----:B------:R1:W3:Y:S01]  /*13e0*/  LDG.E.U8 R32, desc[UR48][R46.64] ;  /* 0x000000302e207981 */ /* 0x0002e2000c1e1100 */
[C---:B------:R-:W-:Y:S01]  /*13f0*/  IMAD R53, R122.reuse, 0xa1, RZ ;  /* 0x000000a17a357824 */ /* 0x040fe200078e02ff */
[-C--:B0-----:R-:W-:Y:S01]  /*1400*/  IADD3 R44, P1, R49, R136.reuse, RZ ;  /* 0x00000088312c7210 */ /* 0x081fe20007f3e0ff */
[C---:B------:R-:W-:Y:S01]  /*1410*/  IMAD R55, R122.reuse, 0xa2, RZ ;  /* 0x000000a27a377824 */ /* 0x040fe200078e02ff */
[----:B------:R-:W-:Y:S01]  /*1420*/  LEA.HI.X.SX32 R43, R35, R137, 0x1, P0 ;  /* 0x00000089232b7211 */ /* 0x000fe200000f0eff */
[----:B------:R-:W-:Y:S01]  /*1430*/  IMAD R57, R122, 0xa3, RZ ;  /* 0x000000a37a397824 */ /* 0x000fe200078e02ff */
[----:B------:R0:W3:Y:S01]  /*1440*/  LDG.E.U8 R35, desc[UR48][R40.64] ;  /* 0x0000003028237981 */ /* 0x0000e2000c1e1100 */
[----:B-1----:R-:W-:-:S03]  /*1450*/  IADD3 R46, P0, R51, R136, RZ ;  /* 0x00000088332e7210 */ /* 0x002fc60007f1e0ff */
[----:B------:R-:W3:Y:S01]  /*1460*/  LDG.E.U8 R33, desc[UR48][R36.64] ;  /* 0x0000003024217981 */ /* 0x000ee2000c1e1100 */
[-C--:B------:R-:W-:Y:S02]  /*1470*/  LEA.HI.X.SX32 R45, R49, R137.reuse, 0x1, P1 ;  /* 0x00000089312d7211 */ /* 0x080fe400008f0eff */
[-C--:B------:R-:W-:Y:S01]  /*1480*/  LEA.HI.X.SX32 R47, R51, R137.reuse, 0x1, P0 ;  /* 0x00000089332f7211 */ /* 0x080fe200000f0eff */
[----:B------:R-:W3:Y:S01]  /*1490*/  LDG.E.U8 R34, desc[UR48][R38.64] ;  /* 0x0000003026227981 */ /* 0x000ee2000c1e1100 */
[-C--:B------:R-:W-:Y:S01]  /*14a0*/  IADD3 R48, P1, R53, R136.reuse, RZ ;  /* 0x0000008835307210 */ /* 0x080fe20007f3e0ff */
[C---:B0-----:R-:W-:Y:S01]  /*14b0*/  IMAD R41, R122.reuse, 0xa4, RZ ;  /* 0x000000a47a297824 */ /* 0x041fe200078e02ff */
[----:B------:R-:W-:Y:S01]  /*14c0*/  IADD3 R50, P0, R55, R136, RZ ;  /* 0x0000008837327210 */ /* 0x000fe20007f1e0ff */
[----:B------:R-:W-:Y:S01]  /*14d0*/  IMAD R61, R122, 0xa8, RZ ;  /* 0x000000a87a3d7824 */ /* 0x000fe200078e02ff */
[-C--:B------:R-:W-:Y:S01]  /*14e0*/  LEA.HI.X.SX32 R49, R53, R137.reuse, 0x1, P1 ;  /* 0x0000008935317211 */ /* 0x080fe200008f0eff */
[----:B------:R0:W3:Y:S01]  /*14f0*/  LDG.E.U8 R36, desc[UR48][R42.64] ;  /* 0x000000302a247981 */ /* 0x0000e2000c1e1100 */
[----:B------:R-:W-:-:S02]  /*1500*/  LEA.HI.X.SX32 R51, R55, R137, 0x1, P0 ;  /* 0x0000008937337211 */ /* 0x000fc400000f0eff */
[-C--:B------:R-:W-:Y:S01]  /*1510*/  IADD3 R52, P1, R57, R136.reuse, RZ ;  /* 0x0000008839347210 */ /* 0x080fe20007f3e0ff */
[----:B------:R1:W3:Y:S01]  /*1520*/  LDG.E.U8 R37, desc[UR48][R44.64] ;  /* 0x000000302c257981 */ /* 0x0002e2000c1e1100 */
[----:B------:R-:W-:-:S03]  /*1530*/  IADD3 R54, P0, R41, R136, RZ ;  /* 0x0000008829367210 */ /* 0x000fc60007f1e0ff */
[----:B------:R1:W3:Y:S01]  /*1540*/  LDG.E.U8 R38, desc[UR48][R46.64] ;  /* 0x000000302e267981 */ /* 0x0002e2000c1e1100 */
[----:B0-----:R-:W-:-:S03]  /*1550*/  IMAD R43, R122, 0xa5, RZ ;  /* 0x000000a57a2b7824 */ /* 0x001fc600078e02ff */
[----:B------:R0:W3:Y:S01]  /*1560*/  LDG.E.U8 R39, desc[UR48][R48.64] ;  /* 0x0000003030277981 */ /* 0x0000e2000c1e1100 */
[C---:B-1----:R-:W-:Y:S01]  /*1570*/  IMAD R45, R122.reuse, 0xa6, RZ ;  /* 0x000000a67a2d7824 */ /* 0x042fe200078e02ff */
[-C--:B------:R-:W-:Y:S02]  /*1580*/  LEA.HI.X.SX32 R53, R57, R137.reuse, 0x1, P1 ;  /* 0x0000008939357211 */ /* 0x080fe400008f0eff */
[----:B------:R1:W3:Y:S01]  /*1590*/  LDG.E.U8 R40, desc[UR48][R50.64] ;  /* 0x0000003032287981 */ /* 0x0002e2000c1e1100 */
[-C--:B------:R-:W-:Y:S01]  /*15a0*/  LEA.HI.X.SX32 R55, R41, R137.reuse, 0x1, P0 ;  /* 0x0000008929377211 */ /* 0x080fe200000f0eff */
[C---:B------:R-:W-:Y:S01]  /*15b0*/  IMAD R47, R122.reuse, 0xa7, RZ ;  /* 0x000000a77a2f7824 */ /* 0x040fe200078e02ff */
[-C--:B------:R-:W-:Y:S01]  /*15c0*/  IADD3 R56, P1, R43, R136.reuse, RZ ;  /* 0x000000882b387210 */ /* 0x080fe20007f3e0ff */
[----:B------:R-:W-:Y:S01]  /*15d0*/  IMAD R63, R122, 0xa9, RZ ;  /* 0x000000a97a3f7824 */ /* 0x000fe200078e02ff */
[----:B------:R-:W-:Y:S01]  /*15e0*/  IADD3 R58, P0, R45, R136, RZ ;  /* 0x000000882d3a7210 */ /* 0x000fe20007f1e0ff */
[----:B------:R1:W3:Y:S01]  /*15f0*/  LDG.E.U8 R41, desc[UR48][R52.64] ;  /* 0x0000003034297981 */ /* 0x0002e2000c1e1100 */
[----:B------:R-:W-:-:S02]  /*1600*/  LEA.HI.X.SX32 R57, R43, R137, 0x1, P1 ;  /* 0x000000892b397211 */ /* 0x000fc400008f0eff */
[-C--:B------:R-:W-:Y:S01]  /*1610*/  LEA.HI.X.SX32 R59, R45, R137.reuse, 0x1, P0 ;  /* 0x000000892d3b7211 */ /* 0x080fe200000f0eff */
[----:B------:R1:W3:Y:S01]  /*1620*/  LDG.E.U8 R42, desc[UR48][R54.64] ;  /* 0x00000030362a7981 */ /* 0x0002e2000c1e1100 */
[-C--:B0-----:R-:W-:Y:S02]  /*1630*/  IADD3 R48, P1, R47, R136.reuse, RZ ;  /* 0x000000882f307210 */ /* 0x081fe40007f3e0ff */
[-C--:B-1----:R-:W-:Y:S01]  /*1640*/  IADD3 R50, P0, R61, R136.reuse, RZ ;  /* 0x000000883d327210 */ /* 0x082fe20007f1e0ff */
[----:B------:R0:W3:Y:S01]  /*1650*/  LDG.E.U8 R43, desc[UR48][R56.64] ;  /* 0x00000030382b7981 */ /* 0x0000e2000c1e1100 */
[-C--:B------:R-:W-:Y:S01]  /*1660*/  LEA.HI.X.SX32 R49, R47, R137.reuse, 0x1, P1 ;  /* 0x000000892f317211 */ /* 0x080fe200008f0eff */
[C---:B------:R-:W-:Y:S01]  /*1670*/  IMAD R47, R122.reuse, 0xaa, RZ ;  /* 0x000000aa7a2f7824 */ /* 0x040fe200078e02ff */
[----:B------:R-:W-:Y:S01]  /*1680*/  LEA.HI.X.SX32 R51, R61, R137, 0x1, P0 ;  /* 0x000000893d337211 */ /* 0x000fe200000f0eff */
[----:B------:R-:W-:Y:S01]  /*1690*/  IMAD R61, R122, 0xab, RZ ;  /* 0x000000ab7a3d7824 */ /* 0x000fe200078e02ff */
[-C--:B------:R-:W-:Y:S01]  /*16a0*/  IADD3 R52, P1, R63, R136.reuse, RZ ;  /* 0x000000883f347210 */ /* 0x080fe20007f3e0ff */
[----:B------:R1:W3:Y:S01]  /*16b0*/  LDG.E.U8 R44, desc[UR48][R58.64] ;  /* 0x000000303a2c7981 */ /* 0x0002e2000c1e1100 */
[----:B------:R-:W-:-:S02]  /*16c0*/  IADD3 R54, P0, R47, R136, RZ ;  /* 0x000000882f367210 */ /* 0x000fc40007f1e0ff */
[-C--:B------:R-:W-:Y:S01]  /*16d0*/  LEA.HI.X.SX32 R53, R63, R137.reuse, 0x1, P1 ;  /* 0x000000893f357211 */ /* 0x080fe200008f0eff */
[C---:B------:R-:W-:Y:S01]  /*16e0*/  IMAD R63, R122.reuse, 0xac, RZ ;  /* 0x000000ac7a3f7824 */ /* 0x040fe200078e02ff */
[-C--:B0-----:R-:W-:Y:S01]  /*16f0*/  IADD3 R56, P1, R61, R136.reuse, RZ ;  /* 0x000000883d387210 */ /* 0x081fe20007f3e0ff */
[C---:B------:R-:W-:Y:S01]  /*1700*/  IMAD R77, R122.reuse, 0xaf, RZ ;  /* 0x000000af7a4d7824 */ /* 0x040fe200078e02ff */
[-C--:B------:R-:W-:Y:S01]  /*1710*/  LEA.HI.X.SX32 R55, R47, R137.reuse, 0x1, P0 ;  /* 0x000000892f377211 */ /* 0x080fe200000f0eff */
[----:B------:R-:W3:Y:S01]  /*1720*/  LDG.E.U8 R45, desc[UR48][R48.64] ;  /* 0x00000030302d7981 */ /* 0x000ee2000c1e1100 */
[-C--:B------:R-:W-:Y:S01]  /*1730*/  LEA.HI.X.SX32 R57, R61, R137.reuse, 0x1, P1 ;  /* 0x000000893d397211 */ /* 0x080fe200008f0eff */
[C---:B-1----:R-:W-:Y:S01]  /*1740*/  IMAD R59, R122.reuse, 0xad, RZ ;  /* 0x000000ad7a3b7824 */ /* 0x042fe200078e02ff */
[C---:B------:R-:W-:Y:S01]  /*1750*/  IADD3 R62, P0, R63.reuse, R136, RZ ;  /* 0x000000883f3e7210 */ /* 0x040fe20007f1e0ff */
[----:B------:R-:W-:Y:S01]  /*1760*/  IMAD R61, R122, 0xae, RZ ;  /* 0x000000ae7a3d7824 */ /* 0x000fe200078e02ff */
[----:B------:R0:W3:Y:S02]  /*1770*/  LDG.E.U8 R47, desc[UR48][R52.64] ;  /* 0x00000030342f7981 */ /* 0x0000e4000c1e1100 */
[----:B------:R-:W-:-:S02]  /*1780*/  LEA.HI.X.SX32 R63, R63, R137, 0x1, P0 ;  /* 0x000000893f3f7211 */ /* 0x000fc400000f0eff */
[-C--:B------:R-:W-:Y:S01]  /*1790*/  IADD3 R72, P1, R59, R136.reuse, RZ ;  /* 0x000000883b487210 */ /* 0x080fe20007f3e0ff */
[----:B------:R1:W3:Y:S01]  /*17a0*/  LDG.E.U8 R48, desc[UR48][R54.64] ;  /* 0x0000003036307981 */ /* 0x0002e2000c1e1100 */
[----:B------:R-:W-:-:S03]  /*17b0*/  IADD3 R74, P0, R61, R136, RZ ;  /* 0x000000883d4a7210 */ /* 0x000fc60007f1e0ff */
[----:B------:R4:W3:Y:S01]  /*17c0*/  LDG.E.U8 R49, desc[UR48][R56.64] ;  /* 0x0000003038317981 */ /* 0x0008e2000c1e1100 */
[C---:B0-----:R-:W-:Y:S01]  /*17d0*/  IMAD R53, R122.reuse, 0x30, RZ ;  /* 0x000000307a357824 */ /* 0x041fe200078e02ff */
[-C--:B------:R-:W-:Y:S02]  /*17e0*/  LEA.HI.X.SX32 R73, R59, R137.reuse, 0x1, P1 ;  /* 0x000000893b497211 */ /* 0x080fe400008f0eff */
[-C--:B------:R-:W-:Y:S01]  /*17f0*/  LEA.HI.X.SX32 R75, R61, R137.reuse, 0x1, P0 ;  /* 0x000000893d4b7211 */ /* 0x080fe200000f0eff */
[----:B------:R-:W3:Y:S01]  /*1800*/  LDG.E.U8 R46, desc[UR48][R50.64] ;  /* 0x00000030322e7981 */ /* 0x000ee2000c1e1100 */
[-C--:B------:R-:W-:Y:S01]  /*1810*/  IADD3 R76, P1, R77, R136.reuse, RZ ;  /* 0x000000884d4c7210 */ /* 0x080fe20007f3e0ff */
[C---:B-1----:R-:W-:Y:S01]  /*1820*/  IMAD R55, R122.reuse, 0x31, RZ ;  /* 0x000000317a377824 */ /* 0x042fe200078e02ff */
[-C--:B------:R-:W-:Y:S01]  /*1830*/  IADD3 R58, P0, R53, R136.reuse, RZ ;  /* 0x00000088353a7210 */ /* 0x080fe20007f1e0ff */
[C---:B------:R-:W-:Y:S01]  /*1840*/  IMAD R79, R122.reuse, 0x33, RZ ;  /* 0x000000337a4f7824 */ /* 0x040fe200078e02ff */
[----:B------:R-:W3:Y:S01]  /*1850*/  LDG.E.U8 R158, desc[UR48][R158.64] ;  /* 0x000000309e9e7981 */ /* 0x000ee2000c1e1100 */
[C---:B----4-:R-:W-:Y:S01]  /*1860*/  IMAD R57, R122.reuse, 0x32, RZ ;  /* 0x000000327a397824 */ /* 0x050fe200078e02ff */
[-C--:B------:R-:W-:Y:S01]  /*1870*/  LEA.HI.X.SX32 R77, R77, R137.reuse, 0x1, P1 ;  /* 0x000000894d4d7211 */ /* 0x080fe200008f0eff */
[C---:B------:R-:W-:Y:S01]  /*1880*/  IMAD R81, R122.reuse, 0x34, RZ ;  /* 0x000000347a517824 */ /* 0x040fe200078e02ff */
[----:B------:R-:W-:Y:S01]  /*1890*/  LEA.HI.X.SX32 R59, R53, R137, 0x1, P0 ;  /* 0x00000089353b7211 */ /* 0x000fe200000f0eff */
[----:B------:R0:W4:Y:S01]  /*18a0*/  LDG.E.U8 R50, desc[UR48][R62.64] ;  /* 0x000000303e327981 */ /* 0x000122000c1e1100 */
[----:B------:R-:W-:Y:S01]  /*18b0*/  IADD3 R60, P1, R55, R136, RZ ;  /* 0x00000088373c7210 */ /* 0x000fe20007f3e0ff */
[----:B------:R-:W-:-:S02]  /*18c0*/  IMAD R83, R122, 0x35, RZ ;  /* 0x000000357a537824 */ /* 0x000fc400078e02ff */
[----:B------:R1:W4:Y:S01]  /*18d0*/  LDG.E.U8 R51, desc[UR48][R72.64] ;  /* 0x0000003048337981 */ /* 0x000322000c1e1100 */
[----:B------:R-:W-:-:S03]  /*18e0*/  LEA.HI.X.SX32 R61, R55, R137, 0x1, P1 ;  /* 0x00000089373d7211 */ /* 0x000fc600008f0eff */
[----:B------:R2:W4:Y:S01]  /*18f0*/  LDG.E.U8 R52, desc[UR48][R74.64] ;  /* 0x000000304a347981 */ /* 0x000522000c1e1100 */
[----:B0-----:R-:W-:-:S03]  /*1900*/  IADD3 R62, P0, R57, R136, RZ ;  /* 0x00000088393e7210 */ /* 0x001fc60007f1e0ff */
[----:B------:R0:W4:Y:S01]  /*1910*/  LDG.E.U8 R53, desc[UR48][R76.64] ;  /* 0x000000304c357981 */ /* 0x000122000c1e1100 */
[-C--:B------:R-:W-:Y:S02]  /*1920*/  LEA.HI.X.SX32 R63, R57, R137.reuse, 0x1, P0 ;  /* 0x00000089393f7211 */ /* 0x080fe400000f0eff */
[-C--:B-1----:R-:W-:Y:S01]  /*1930*/  IADD3 R72, P1, R79, R136.reuse, RZ ;  /* 0x000000884f487210 */ /* 0x082fe20007f3e0ff */
[----:B------:R1:W4:Y:S01]  /*1940*/  LDG.E.U8 R55, desc[UR48][R60.64] ;  /* 0x000000303c377981 */ /* 0x000322000c1e1100 */
[-C--:B--2---:R-:W-:Y:S02]  /*1950*/  IADD3 R74, P0, R81, R136.reuse, RZ ;  /* 0x00000088514a7210 */ /* 0x084fe40007f1e0ff */
[-C--:B------:R-:W-:Y:S01]  /*1960*/  LEA.HI.X.SX32 R73, R79, R137.reuse, 0x1, P1 ;  /* 0x000000894f497211 */ /* 0x080fe200008f0eff */
[C---:B------:R-:W-:Y:S01]  /*1970*/  IMAD R79, R122.reuse, 0x36, RZ ;  /* 0x000000367a4f7824 */ /* 0x040fe200078e02ff */
[-C--:B------:R-:W-:Y:S01]  /*1980*/  LEA.HI.X.SX32 R75, R81, R137.reuse, 0x1, P0 ;  /* 0x00000089514b7211 */ /* 0x080fe200000f0eff */
[C---:B------:R-:W-:Y:S01]  /*1990*/  IMAD R81, R122.reuse, 0x37, RZ ;  /* 0x000000377a517824 */ /* 0x040fe200078e02ff */
[-C--:B0-----:R-:W-:Y:S01]  /*19a0*/  IADD3 R76, P1, R83, R136.reuse, RZ ;  /* 0x00000088534c7210 */ /* 0x081fe20007f3e0ff */
[----:B------:R0:W2:Y:S01]  /*19b0*/  LDG.E.U8 R56, desc[UR48][R62.64] ;  /* 0x000000303e387981 */ /* 0x0000a2000c1e1100 */
[-C--:B------:R-:W-:Y:S01]  /*19c0*/  IADD3 R78, P0, R79, R136.reuse, RZ ;  /* 0x000000884f4e7210 */ /* 0x080fe20007f1e0ff */
[----:B-1----:R-:W-:Y:S01]  /*19d0*/  IMAD R61, R122, 0x38, RZ ;  /* 0x000000387a3d7824 */ /* 0x002fe200078e02ff */
[----:B------:R-:W-:Y:S01]  /*19e0*/  LEA.HI.X.SX32 R77, R83, R137, 0x1, P1 ;  /* 0x00000089534d7211 */ /* 0x000fe200008f0eff */
[----:B------:R-:W2:Y:S01]  /*19f0*/  LDG.E.U8 R54, desc[UR48][R58.64] ;  /* 0x000000303a367981 */ /* 0x000ea2000c1e1100 */
[----:B------:R-:W-:-:S03]  /*1a00*/  IADD3 R80, P1, R81, R136, RZ ;  /* 0x0000008851507210 */ /* 0x000fc60007f3e0ff */
[----:B------:R1:W2:Y:S01]  /*1a10*/  LDG.E.U8 R57, desc[UR48][R72.64] ;  /* 0x0000003048397981 */ /* 0x0002a2000c1e1100 */
[C---:B0-----:R-:W-:Y:S01]  /*1a20*/  IMAD R63, R122.reuse, 0x39, RZ ;  /* 0x000000397a3f7824 */ /* 0x041fe200078e02ff */
[-C--:B------:R-:W-:Y:S01]  /*1a30*/  LEA.HI.X.SX32 R79, R79, R137.reuse, 0x1, P0 ;  /* 0x000000894f4f7211 */ /* 0x080fe200000f0eff */
[C---:B------:R-:W-:Y:S01]  /*1a40*/  IMAD R89, R122.reuse, 0x3c, RZ ;  /* 0x0000003c7a597824 */ /* 0x040fe200078e02ff */
[-C--:B------:R-:W-:Y:S01]  /*1a50*/  LEA.HI.X.SX32 R81, R81, R137.reuse, 0x1, P1 ;  /* 0x0000008951517211 */ /* 0x080fe200008f0eff */
[----:B------:R0:W2:Y:S01]  /*1a60*/  LDG.E.U8 R58, desc[UR48][R74.64] ;  /* 0x000000304a3a7981 */ /* 0x0000a2000c1e1100 */
[-C--:B------:R-:W-:Y:S02]  /*1a70*/  IADD3 R82, P0, R61, R136.reuse, RZ ;  /* 0x000000883d527210 */ /* 0x080fe40007f1e0ff */
[----:B------:R-:W-:Y:S01]  /*1a80*/  IADD3 R84, P1, R63, R136, RZ ;  /* 0x000000883f547210 */ /* 0x000fe20007f3e0ff */
[----:B-1----:R-:W-:Y:S01]  /*1a90*/  IMAD R73, R122, 0x3a, RZ ;  /* 0x0000003a7a497824 */ /* 0x002fe200078e02ff */
[----:B------:R1:W2:Y:S01]  /*1aa0*/  LDG.E.U8 R59, desc[UR48][R76.64] ;  /* 0x000000304c3b7981 */ /* 0x0002a2000c1e1100 */
[----:B------:R-:W-:-:S03]  /*1ab0*/  LEA.HI.X.SX32 R83, R61, R137, 0x1, P0 ;  /* 0x000000893d537211 */ /* 0x000fc600000f0eff */
[----:B------:R1:W2:Y:S01]  /*1ac0*/  LDG.E.U8 R60, desc[UR48][R78.64] ;  /* 0x000000304e3c7981 */ /* 0x0002a2000c1e1100 */
[----:B0-----:R-:W-:Y:S01]  /*1ad0*/  IMAD R75, R122, 0x3b, RZ ;  /* 0x0000003b7a4b7824 */ /* 0x001fe200078e02ff */
[----:B------:R-:W-:Y:S02]  /*1ae0*/  LEA.HI.X.SX32 R85, R63, R137, 0x1, P1 ;  /* 0x000000893f557211 */ /* 0x000fe400008f0eff */
[-C--:B------:R-:W-:Y:S01]  /*1af0*/  IADD3 R86, P0, R73, R136.reuse, RZ ;  /* 0x0000008849567210 */ /* 0x080fe20007f1e0ff */
[----:B------:R-:W2:Y:S01]  /*1b00*/  LDG.E.U8 R62, desc[UR48][R82.64] ;  /* 0x00000030523e7981 */ /* 0x000ea2000c1e1100 */
[----:B-1----:R-:W-:-:S03]  /*1b10*/  IADD3 R76, P1, R75, R136, RZ ;  /* 0x000000884b4c7210 */ /* 0x002fc60007f3e0ff */
[----:B------:R0:W2:Y:S01]  /*1b20*/  LDG.E.U8 R61, desc[UR48][R80.64] ;  /* 0x00000030503d7981 */ /* 0x0000a2000c1e1100 */
[C---:B------:R-:W-:Y:S01]  /*1b30*/  IMAD R79, R122.reuse, 0x3d, RZ ;  /* 0x0000003d7a4f7824 */ /* 0x040fe200078e02ff */
[-C--:B------:R-:W-:Y:S02]  /*1b40*/  LEA.HI.X.SX32 R87, R73, R137.reuse, 0x1, P0 ;  /* 0x0000008949577211 */ /* 0x080fe400000f0eff */
[-C--:B------:R-:W-:Y:S01]  /*1b50*/  LEA.HI.X.SX32 R77, R75, R137.reuse, 0x1, P1 ;  /* 0x000000894b4d7211 */ /* 0x080fe200008f0eff */
[C---:B------:R-:W-:Y:S01]  /*1b60*/  IMAD R75, R122.reuse, 0x3e, RZ ;  /* 0x0000003e7a4b7824 */ /* 0x040fe200078e02ff */
[-C--:B------:R-:W-:Y:S01]  /*1b70*/  IADD3 R90, P0, R89, R136.reuse, RZ ;  /* 0x00000088595a7210 */ /* 0x080fe20007f1e0ff */
[----:B------:R1:W2:Y:S01]  /*1b80*/  LDG.E.U8 R63, desc[UR48][R84.64] ;  /* 0x00000030543f7981 */ /* 0x0002a2000c1e1100 */
[-C--:B------:R-:W-:Y:S02]  /*1b90*/  IADD3 R92, P1, R79, R136.reuse, RZ ;  /* 0x000000884f5c7210 */ /* 0x080fe40007f3e0ff */
[-C--:B------:R-:W-:Y:S01]  /*1ba0*/  LEA.HI.X.SX32 R91, R89, R137.reuse, 0x1, P0 ;  /* 0x00000089595b7211 */ /* 0x080fe200000f0eff */
[C---:B0-----:R-:W-:Y:S01]  /*1bb0*/  IMAD R81, R122.reuse, 0x3f, RZ ;  /* 0x0000003f7a517824 */ /* 0x041fe200078e02ff */
[----:B------:R-:W-:Y:S01]  /*1bc0*/  LEA.HI.X.SX32 R93, R79, R137, 0x1, P1 ;  /* 0x000000894f5d7211 */ /* 0x000fe200008f0eff */
[----:B------:R-:W-:Y:S01]  /*1bd0*/  IMAD R79, R122, 0xb0, RZ ;  /* 0x000000b07a4f7824 */ /* 0x000fe200078e02ff */
[-C--:B------:R-:W-:Y:S01]  /*1be0*/  IADD3 R82, P0, R75, R136.reuse, RZ ;  /* 0x000000884b527210 */ /* 0x080fe20007f1e0ff */
[----:B------:R0:W2:Y:S01]  /*1bf0*/  LDG.E.U8 R72, desc[UR48][R86.64] ;  /* 0x0000003056487981 */ /* 0x0000a2000c1e1100 */
[----:B------:R-:W-:-:S02]  /*1c00*/  IADD3 R80, P1, R81, R136, RZ ;  /* 0x0000008851507210 */ /* 0x000fc40007f3e0ff */
[-C--:B------:R-:W-:Y:S01]  /*1c10*/  LEA.HI.X.SX32 R83, R75, R137.reuse, 0x1, P0 ;  /* 0x000000894b537211 */ /* 0x080fe200000f0eff */
[C---:B-1----:R-:W-:Y:S01]  /*1c20*/  IMAD R85, R122.reuse, 0xb1, RZ ;  /* 0x000000b17a557824 */ /* 0x042fe200078e02ff */
[-C--:B------:R-:W-:Y:S01]  /*1c30*/  IADD3 R78, P0, R79, R136.reuse, RZ ;  /* 0x000000884f4e7210 */ /* 0x080fe20007f1e0ff */
[C---:B------:R-:W-:Y:S01]  /*1c40*/  IMAD R95, R122.reuse, 0xb3, RZ ;  /* 0x000000b37a5f7824 */ /* 0x040fe200078e02ff */
[-C--:B------:R-:W-:Y:S01]  /*1c50*/  LEA.HI.X.SX32 R81, R81, R137.reuse, 0x1, P1 ;  /* 0x0000008951517211 */ /* 0x080fe200008f0eff */
[----:B------:R1:W2:Y:S01]  /*1c60*/  LDG.E.U8 R74, desc[UR48][R90.64] ;  /* 0x000000305a4a7981 */ /* 0x0002a2000c1e1100 */
[-C--:B------:R-:W-:Y:S01]  /*1c70*/  LEA.HI.X.SX32 R79, R79, R137.reuse, 0x1, P0 ;  /* 0x000000894f4f7211 */ /* 0x080fe200000f0eff */
[C---:B0-----:R-:W-:Y:S01]  /*1c80*/  IMAD R87, R122.reuse, 0xb2, RZ ;  /* 0x000000b27a577824 */ /* 0x041fe200078e02ff */
[CC--:B------:R-:W-:Y:S01]  /*1c90*/  IADD3 R88, P1, R85.reuse, R136.reuse, RZ ;  /* 0x0000008855587210 */ /* 0x0c0fe20007f3e0ff */
[----:B------:R0:W2:Y:S03]  /*1ca0*/  LDG.E.U8 R75, desc[UR48][R92.64] ;  /* 0x000000305c4b7981 */ /* 0x0000a6000c1e1100 */
[----:B------:R-:W-:Y:S01]  /*1cb0*/  LEA.HI.X.SX32 R89, R85, R137, 0x1, P1 ;  /* 0x0000008955597211 */ /* 0x000fe200008f0eff */
[----:B------:R-:W5:Y:S01]  /*1cc0*/  LDG.E.U8 R94, desc[UR48][R78.64] ;  /* 0x000000304e5e7981 */ /* 0x000f62000c1e1100 */
[----:B------:R-:W-:Y:S01]  /*1cd0*/  IMAD R85, R122, 0xb4, RZ ;  /* 0x000000b47a557824 */ /* 0x000fe200078e02ff */
[----:B-1----:R-:W-:-:S02]  /*1ce0*/  IADD3 R90, P0, R87, R136, RZ ;  /* 0x00000088575a7210 */ /* 0x002fc40007f1e0ff */
[----:B------:R-:W2:Y:S01]  /*1cf0*/  LDG.E.U8 R73, desc[UR48][R76.64] ;  /* 0x000000304c497981 */ /* 0x000ea2000c1e1100 */
[-C--:B0-----:R-:W-:Y:S02]  /*1d00*/  IADD3 R92, P1, R95, R136.reuse, RZ ;  /* 0x000000885f5c7210 */ /* 0x081fe40007f3e0ff */
[-C--:B------:R-:W-:Y:S01]  /*1d10*/  LEA.HI.X.SX32 R91, R87, R137.reuse, 0x1, P0 ;  /* 0x00000089575b7211 */ /* 0x080fe200000f0eff */
[----:B------:R-:W3:Y:S01]  /*1d20*/  LDG.E.U8 R97, desc[UR48][R88.64] ;  /* 0x0000003058617981 */ /* 0x000ee2000c1e1100 */
[-C--:B------:R-:W-:Y:S02]  /*1d30*/  LEA.HI.X.SX32 R93, R95, R137.reuse, 0x1, P1 ;  /* 0x000000895f5d7211 */ /* 0x080fe400008f0eff */
[C---:B------:R-:W-:Y:S01]  /*1d40*/  IADD3 R86, P0, R85.reuse, R136, RZ ;  /* 0x0000008855567210 */ /* 0x040fe20007f1e0ff */
[----:B------:R-:W4:Y:S04]  /*1d50*/  LDG.E.U8 R96, desc[UR48][R90.64] ;  /* 0x000000305a607981 */ /* 0x000f28000c1e1100 */
[----:B------:R0:W2:Y:S04]  /*1d60*/  LDG.E.U8 R76, desc[UR48][R82.64] ;  /* 0x00000030524c7981 */ /* 0x0000a8000c1e1100 */
[----:B------:R1:W2:Y:S01]  /*1d70*/  LDG.E.U8 R77, desc[UR48][R80.64] ;  /* 0x00000030504d7981 */ /* 0x0002a2000c1e1100 */
[----:B------:R-:W-:-:S03]  /*1d80*/  LEA.HI.X.SX32 R87, R85, R137, 0x1, P0 ;  /* 0x0000008955577211 */ /* 0x000fc600000f0eff */
[----:B------:R1:W2:Y:S01]  /*1d90*/  LDG.E.U8 R90, desc[UR48][R92.64] ;  /* 0x000000305c5a7981 */ /* 0x0002a2000c1e1100 */
[----:B0-----:R-:W-:-:S03]  /*1da0*/  IMAD R83, R122, 0xb5, RZ ;  /* 0x000000b57a537824 */ /* 0x001fc600078e02ff */
[----:B------:R-:W2:Y:S01]  /*1db0*/  LDG.E.U8 R88, desc[UR48][R86.64] ;  /* 0x0000003056587981 */ /* 0x000ea2000c1e1100 */
[C---:B-1----:R-:W-:Y:S01]  /*1dc0*/  IMAD R81, R122.reuse, 0xb6, RZ ;  /* 0x000000b67a517824 */ /* 0x042fe200078e02ff */
[-C--:B------:R-:W-:Y:S01]  /*1dd0*/  IADD3 R84, P1, R83, R136.reuse, RZ ;  /* 0x0000008853547210 */ /* 0x080fe20007f3e0ff */
[C---:B------:R-:W-:Y:S01]  /*1de0*/  IMAD R99, R122.reuse, 0xdb, RZ ;  /* 0x000000db7a637824 */ /* 0x040fe200078e02ff */
[----:B------:R-:W2:Y:S02]  /*1df0*/  LDG.E.U8 R162, desc[UR48][R162.64] ;  /* 0x00000030a2a27981 */ /* 0x000ea4000c1e1100 */
[----:B------:R-:W-:Y:S02]  /*1e00*/  IADD3 R82, P0, R81, R136, RZ ;  /* 0x0000008851527210 */ /* 0x000fe40007f1e0ff */
[-C--:B------:R-:W-:Y:S01]  /*1e10*/  LEA.HI.X.SX32 R85, R83, R137.reuse, 0x1, P1 ;  /* 0x0000008953557211 */ /* 0x080fe200008f0eff */
[C---:B------:R-:W-:Y:S01]  /*1e20*/  IMAD R101, R122.reuse, 0xdc, RZ ;  /* 0x000000dc7a657824 */ /* 0x040fe200078e02ff */
[----:B------:R-:W-:Y:S01]  /*1e30*/  LEA.HI.X.SX32 R83, R81, R137, 0x1, P0 ;  /* 0x0000008951537211 */ /* 0x000fe200000f0eff */
[C---:B------:R-:W-:Y:S01]  /*1e40*/  IMAD R117, R122.reuse, 0xdd, RZ ;  /* 0x000000dd7a757824 */ /* 0x040fe200078e02ff */
[----:B------:R-:W2:Y:S04]  /*1e50*/  LDG.E.U8 R160, desc[UR48][R160.64] ;  /* 0x00000030a0a07981 */ /* 0x000ea8000c1e1100 */
[----:B------:R-:W2:Y:S01]  /*1e60*/  LDG.E.U8 R86, desc[UR48][R84.64] ;  /* 0x0000003054567981 */ /* 0x000ea2000c1e1100 */
[----:B------:R-:W-:-:S02]  /*1e70*/  IMAD R119, R122, 0xdf, RZ ;  /* 0x000000df7a777824 */ /* 0x000fc400078e02ff */
[C---:B------:R-:W-:Y:S01]  /*1e80*/  IMAD R121, R122.reuse, 0x63, RZ ;  /* 0x000000637a797824 */ /* 0x040fe200078e02ff */
[----:B------:R-:W2:Y:S01]  /*1e90*/  LDG.E.U8 R168, desc[UR48][R168.64] ;  /* 0x00000030a8a87981 */ /* 0x000ea2000c1e1100 */
[C---:B------:R-:W-:Y:S02]  /*1ea0*/  IMAD R123, R122.reuse, 0x65, RZ ;  /* 0x000000657a7b7824 */ /* 0x040fe400078e02ff */
[C---:B------:R-:W-:Y:S01]  /*1eb0*/  IMAD R125, R122.reuse, 0x66, RZ ;  /* 0x000000667a7d7824 */ /* 0x040fe200078e02ff */
[----:B------:R-:W2:Y:S04]  /*1ec0*/  LDG.E.U8 R166, desc[UR48][R166.64] ;  /* 0x00000030a6a67981 */ /* 0x000ea8000c1e1100 */
[----:B------:R0:W2:Y:S01]  /*1ed0*/  LDG.E.U8 R84, desc[UR48][R82.64] ;  /* 0x0000003052547981 */ /* 0x0000a2000c1e1100 */
[----:B------:R-:W-:-:S02]  /*1ee0*/  IMAD R79, R122, 0xb7, RZ ;  /* 0x000000b77a4f7824 */ /* 0x000fc400078e02ff */
[C---:B------:R-:W-:Y:S01]  /*1ef0*/  IMAD R89, R122.reuse, 0xb8, RZ ;  /* 0x000000b87a597824 */ /* 0x040fe200078e02ff */
[----:B------:R-:W2:Y:S01]  /*1f00*/  LDG.E.U8 R170, desc[UR48][R170.64] ;  /* 0x00000030aaaa7981 */ /* 0x000ea2000c1e1100 */
[C---:B------:R-:W-:Y:S01]  /*1f10*/  IMAD R91, R122.reuse, 0xb9, RZ ;  /* 0x000000b97a5b7824 */ /* 0x040fe200078e02ff */
[-C--:B------:R-:W-:Y:S01]  /*1f20*/  IADD3 R80, P1, R79, R136.reuse, RZ ;  /* 0x000000884f507210 */ /* 0x080fe20007f3e0ff */
[C---:B------:R-:W-:Y:S01]  /*1f30*/  IMAD R93, R122.reuse, 0xba, RZ ;  /* 0x000000ba7a5d7824 */ /* 0x040fe200078e02ff */
[-C--:B------:R-:W-:Y:S02]  /*1f40*/  IADD3 R78, P0, R89, R136.reuse, RZ ;  /* 0x00000088594e7210 */ /* 0x080fe40007f1e0ff */
[-C--:B------:R-:W-:Y:S02]  /*1f50*/  LEA.HI.X.SX32 R81, R79, R137.reuse, 0x1, P1 ;  /* 0x000000894f517211 */ /* 0x080fe400008f0eff */
[----:B0-----:R-:W-:Y:S02]  /*1f60*/  IADD3 R82, P1, R91, R136, RZ ;  /* 0x000000885b527210 */ /* 0x001fe40007f3e0ff */
[-C--:B------:R-:W-:Y:S01]  /*1f70*/  LEA.HI.X.SX32 R79, R89, R137.reuse, 0x1, P0 ;  /* 0x00000089594f7211 */ /* 0x080fe200000f0eff */
[----:B------:R0:W2:Y:S01]  /*1f80*/  LDG.E.U8 R95, desc[UR48][R80.64] ;  /* 0x00000030505f7981 */ /* 0x0000a2000c1e1100 */
[----:B------:R-:W-:Y:S01]  /*1f90*/  LEA.HI.X.SX32 R83, R91, R137, 0x1, P1 ;  /* 0x000000895b537211 */ /* 0x000fe200008f0eff */
[----:B------:R-:W-:-:S02]  /*1fa0*/  IMAD R87, R122, 0xbb, RZ ;  /* 0x000000bb7a577824 */ /* 0x000fc400078e02ff */
[----:B------:R-:W-:Y:S01]  /*1fb0*/  IMAD R85, R122, 0xbc, RZ ;  /* 0x000000bc7a557824 */ /* 0x000fe200078e02ff */
[----:B0-----:R-:W-:-:S04]  /*1fc0*/  IADD3 R80, P0, R93, R136, RZ ;  /* 0x000000885d507210 */ /* 0x001fc80007f1e0ff */
[----:B------:R-:W-:Y:S02]  /*1fd0*/  LEA.HI.X.SX32 R81, R93, R137, 0x1, P0 ;  /* 0x000000895d517211 */ /* 0x000fe400000f0eff */
[----:B------:R0:W2:Y:S01]  /*1fe0*/  LDG.E.U8 R93, desc[UR48][R82.64] ;  /* 0x00000030525d7981 */ /* 0x0000a2000c1e1100 */
[----:B------:R-:W-:-:S03]  /*1ff0*/  IMAD R89, R122, 0xbd, RZ ;  /* 0x000000bd7a597824 */ /* 0x000fc600078e02ff */
[----:B------:R-:W2:Y:S01]  /*2000*/  LDG.E.U8 R92, desc[UR48][R80.64] ;  /* 0x00000030505c7981 */ /* 0x000ea2000c1e1100 */
[----:B0-----:R-:W-:-:S04]  /*2010*/  IADD3 R82, P0, R85, R136, RZ ;  /* 0x0000008855527210 */ /* 0x001fc80007f1e0ff */
[----:B------:R-:W-:Y:S01]  /*2020*/  LEA.HI.X.SX32 R83, R85, R137, 0x1, P0 ;  /* 0x0000008955537211 */ /* 0x000fe200000f0eff */
[----:B-----5:R0:W-:Y:S04]  /*2030*/  STL [R1+0x78], R94 ;  /* 0x0000785e01007387 */ /* 0x0201e80000100800 */
[----:B0-----:R0:W5:Y:S04]  /*2040*/  LDG.E.U8 R94, desc[UR48][R78.64] ;  /* 0x000000304e5e7981 */ /* 0x001168000c1e1100 */
[----:B---3--:R-:W-:Y:S01]  /*2050*/  STL [R1+0x74], R97 ;  /* 0x0000746101007387 */ /* 0x008fe20000100800 */
[----:B0-----:R-:W-:-:S03]  /*2060*/  IADD3 R78, P1, R87, R136, RZ ;  /* 0x00000088574e7210 */ /* 0x001fc60007f3e0ff */
[----:B----4-:R-:W-:Y:S01]  /*2070*/  STL [R1+0x70], R96 ;  /* 0x0000706001007387 */ /* 0x010fe20000100800 */
[----:B------:R-:W-:Y:S01]  /*2080*/  LEA.HI.X.SX32 R79, R87, R137, 0x1, P1 ;  /* 0x00000089574f7211 */ /* 0x000fe200008f0eff */
[----:B------:R-:W-:Y:S02]  /*2090*/  IMAD R87, R122, 0xbe, RZ ;  /* 0x000000be7a577824 */ /* 0x000fe400078e02ff */
[----:B--2---:R0:W-:Y:S01]  /*20a0*/  STL [R1+0x6c], R90 ;  /* 0x00006c5a01007387 */ /* 0x0041e20000100800 */
[----:B------:R-:W-:-:S04]  /*20b0*/  IADD3 R80, P1, R89, R136, RZ ;  /* 0x0000008859507210 */ /* 0x000fc80007f3e0ff */
[----:B------:R-:W-:Y:S01]  /*20c0*/  LEA.HI.X.SX32 R81, R89, R137, 0x1, P1 ;  /* 0x0000008959517211 */ /* 0x000fe200008f0eff */
[----:B0-----:R0:W2:Y:S04]  /*20d0*/  LDG.E.U8 R90, desc[UR48][R78.64] ;  /* 0x000000304e5a7981 */ /* 0x0010a8000c1e1100 */
[----:B------:R1:W-:Y:S01]  /*20e0*/  STL [R1+0x68], R88 ;  /* 0x0000685801007387 */ /* 0x0003e20000100800 */
[----:B0-----:R-:W-:-:S03]  /*20f0*/  IADD3 R78, P0, R87, R136, RZ ;  /* 0x00000088574e7210 */ /* 0x001fc60007f1e0ff */
[----:B------:R0:W-:Y:S01]  /*2100*/  STL [R1+0x64], R86 ;  /* 0x0000645601007387 */ /* 0x0001e20000100800 */
[----:B------:R-:W-:-:S03]  /*2110*/  LEA.HI.X.SX32 R79, R87, R137, 0x1, P0 ;  /* 0x00000089574f7211 */ /* 0x000fc600000f0eff */
[----:B-1----:R1:W3:Y:S04]  /*2120*/  LDG.E.U8 R88, desc[UR48][R82.64] ;  /* 0x0000003052587981 */ /* 0x0022e8000c1e1100 */
[----:B0-----:R0:W4:Y:S04]  /*2130*/  LDG.E.U8 R86, desc[UR48][R80.64] ;  /* 0x0000003050567981 */ /* 0x001128000c1e1100 */
[----:B------:R1:W-:Y:S04]  /*2140*/  STL [R1+0x60], R84 ;  /* 0x0000605401007387 */ /* 0x0003e80000100800 */
[----:B-1----:R1:W4:Y:S01]  /*2150*/  LDG.E.U8 R84, desc[UR48][R78.64] ;  /* 0x000000304e547981 */ /* 0x002322000c1e1100 */
[----:B------:R-:W-:-:S02]  /*2160*/  IMAD R91, R122, 0xbf, RZ ;  /* 0x000000bf7a5b7824 */ /* 0x000fc400078e02ff */
[C---:B------:R-:W-:Y:S02]  /*2170*/  IMAD.SHL.U32 R85, R122.reuse, 0x40, RZ ;  /* 0x000000407a557824 */ /* 0x040fe400078e00ff */
[C---:B------:R-:W-:Y:S01]  /*2180*/  IMAD R87, R122.reuse, 0x41, RZ ;  /* 0x000000417a577824 */ /* 0x040fe200078e02ff */
[-C--:B------:R-:W-:Y:S01]  /*2190*/  IADD3 R82, P1, R91, R136.reuse, RZ ;  /* 0x000000885b527210 */ /* 0x080fe20007f3e0ff */
[C---:B------:R-:W-:Y:S01]  /*21a0*/  IMAD R89, R122.reuse, 0x42, RZ ;  /* 0x000000427a597824 */ /* 0x040fe200078e02ff */
[-C--:B0-----:R-:W-:Y:S02]  /*21b0*/  IADD3 R80, P0, R85, R136.reuse, RZ ;  /* 0x0000008855507210 */ /* 0x081fe40007f1e0ff */
[-C--:B------:R-:W-:Y:S02]  /*21c0*/  LEA.HI.X.SX32 R83, R91, R137.reuse, 0x1, P1 ;  /* 0x000000895b537211 */ /* 0x080fe400008f0eff */
[-C--:B-1----:R-:W-:Y:S02]  /*21d0*/  IADD3 R78, P1, R87, R136.reuse, RZ ;  /* 0x00000088574e7210 */ /* 0x082fe40007f3e0ff */
[-C--:B------:R-:W-:Y:S01]  /*21e0*/  LEA.HI.X.SX32 R81, R85, R137.reuse, 0x1, P0 ;  /* 0x0000008955517211 */ /* 0x080fe200000f0eff */
[----:B------:R0:W4:Y:S01]  /*21f0*/  LDG.E.U8 R252, desc[UR48][R82.64] ;  /* 0x0000003052fc7981 */ /* 0x000122000c1e1100 */
[C---:B------:R-:W-:Y:S01]  /*2200*/  IMAD R85, R122.reuse, 0x43, RZ ;  /* 0x000000437a557824 */ /* 0x040fe200078e02ff */
[----:B------:R-:W-:Y:S01]  /*2210*/  LEA.HI.X.SX32 R79, R87, R137, 0x1, P1 ;  /* 0x00000089574f7211 */ /* 0x000fe200008f0eff */
[----:B------:R-:W-:Y:S01]  /*2220*/  IMAD R87, R122, 0x44, RZ ;  /* 0x000000447a577824 */ /* 0x000fe200078e02ff */
[----:B------:R-:W-:Y:S01]  /*2230*/  STL [R1+0x5c], R95 ;  /* 0x00005c5f01007387 */ /* 0x000fe20000100800 */
[----:B0-----:R-:W-:-:S04]  /*2240*/  IADD3 R82, P0, R89, R136, RZ ;  /* 0x0000008859527210 */ /* 0x001fc80007f1e0ff */
[----:B------:R-:W-:Y:S01]  /*2250*/  LEA.HI.X.SX32 R83, R89, R137, 0x1, P0 ;  /* 0x0000008959537211 */ /* 0x000fe200000f0eff */
[----:B------:R-:W-:Y:S01]  /*2260*/  IMAD R89, R122, 0x45, RZ ;  /* 0x000000457a597824 */ /* 0x000fe200078e02ff */
[----:B-----5:R0:W-:Y:S04]  /*2270*/  STL [R1+0x18], R94 ;  /* 0x0000185e01007387 */ /* 0x0201e80000100800 */
[----:B------:R1:W-:Y:S04]  /*2280*/  STL [R1+0x14], R93 ;  /* 0x0000145d01007387 */ /* 0x0003e80000100800 */
[----:B0-----:R0:W5:Y:S04]  /*2290*/  LDG.E.U8 R94, desc[UR48][R80.64] ;  /* 0x00000030505e7981 */ /* 0x001168000c1e1100 */
[----:B-1----:R1:W5:Y:S01]  /*22a0*/  LDG.E.U8 R93, desc[UR48][R78.64] ;  /* 0x000000304e5d7981 */ /* 0x002362000c1e1100 */
[----:B0-----:R-:W-:-:S03]  /*22b0*/  IADD3 R80, P1, R85, R136, RZ ;  /* 0x0000008855507210 */ /* 0x001fc60007f3e0ff */
[----:B------:R0:W-:Y:S01]  /*22c0*/  STL [R1+0x10], R92 ;  /* 0x0000105c01007387 */ /* 0x0001e20000100800 */
[-C--:B-1----:R-:W-:Y:S02]  /*22d0*/  IADD3 R78, P0, R87, R136.reuse, RZ ;  /* 0x00000088574e7210 */ /* 0x082fe40007f1e0ff */
[-C--:B------:R-:W-:Y:S01]  /*22e0*/  LEA.HI.X.SX32 R81, R85, R137.reuse, 0x1, P1 ;  /* 0x0000008955517211 */ /* 0x080fe200008f0eff */
[C---:B------:R-:W-:Y:S01]  /*22f0*/  IMAD R85, R122.reuse, 0x46, RZ ;  /* 0x000000467a557824 */ /* 0x040fe200078e02ff */
[----:B------:R-:W-:Y:S01]  /*2300*/  LEA.HI.X.SX32 R79, R87, R137, 0x1, P0 ;  /* 0x00000089574f7211 */ /* 0x000fe200000f0eff */
[----:B------:R-:W-:Y:S01]  /*2310*/  IMAD R87, R122, 0x47, RZ ;  /* 0x000000477a577824 */ /* 0x000fe200078e02ff */
[----:B0-----:R0:W5:Y:S04]  /*2320*/  LDG.E.U8 R92, desc[UR48][R82.64] ;  /* 0x00000030525c7981 */ /* 0x001168000c1e1100 */
[----:B--2---:R1:W-:Y:S04]  /*2330*/  STL [R1+0xc], R90 ;  /* 0x00000c5a01007387 */ /* 0x0043e80000100800 */
[----:B------:R2:W5:Y:S01]  /*2340*/  LDG.E.U8 R91, desc[UR48][R80.64] ;  /* 0x00000030505b7981 */ /* 0x000562000c1e1100 */
[----:B0-----:R-:W-:-:S04]  /*2350*/  IADD3 R82, P1, R89, R136, RZ ;  /* 0x0000008859527210 */ /* 0x001fc80007f3e0ff */
[----:B------:R-:W-:Y:S01]  /*2360*/  LEA.HI.X.SX32 R83, R89, R137, 0x1, P1 ;  /* 0x0000008959537211 */ /* 0x000fe200008f0eff */
[----:B-1----:R0:W5:Y:S01]  /*2370*/  LDG.E.U8 R90, desc[UR48][R78.64] ;  /* 0x000000304e5a7981 */ /* 0x002162000c1e1100 */
[----:B--2---:R-:W-:-:S03]  /*2380*/  IADD3 R80, P0, R85, R136, RZ ;  /* 0x0000008855507210 */ /* 0x004fc60007f1e0ff */
[----:B---3--:R1:W-:Y:S01]  /*2390*/  STL [R1+0x8], R88 ;  /* 0x0000085801007387 */ /* 0x0083e20000100800 */
[-C--:B------:R-:W-:Y:S02]  /*23a0*/  LEA.HI.X.SX32 R81, R85, R137.reuse, 0x1, P0 ;  /* 0x0000008955517211 */ /* 0x080fe400000f0eff */
[C---:B0-----:R-:W-:Y:S01]  /*23b0*/  IADD3 R78, P1, R87.reuse, R136, RZ ;  /* 0x00000088574e7210 */ /* 0x041fe20007f3e0ff */
[----:B----4-:R0:W-:Y:S03]  /*23c0*/  STL [R1+0x4], R86 ;  /* 0x0000045601007387 */ /* 0x0101e60000100800 */
[----:B------:R-:W-:Y:S01]  /*23d0*/  LEA.HI.X.SX32 R79, R87, R137, 0x1, P1 ;  /* 0x00000089574f7211 */ /* 0x000fe200008f0eff */
[----:B-1----:R1:W2:Y:S04]  /*23e0*/  LDG.E.U8 R88, desc[UR48][R82.64] ;  /* 0x0000003052587981 */ /* 0x0022a8000c1e1100 */
[----:B------:R3:W-:Y:S04]  /*23f0*/  STL [R1], R84 ;  /* 0x0000005401007387 */ /* 0x0007e80000100800 */
[----:B0-----:R0:W4:Y:S04]  /*2400*/  LDG.E.U8 R86, desc[UR48][R80.64] ;  /* 0x0000003050567981 */ /* 0x001128000c1e1100 */
[----:B---3--:R3:W4:Y:S01]  /*2410*/  LDG.E.U8 R84, desc[UR48][R78.64] ;  /* 0x000000304e547981 */ /* 0x008722000c1e1100 */
[----:B------:R-:W-:-:S02]  /*2420*/  IMAD R89, R122, 0x48, RZ ;  /* 0x000000487a597824 */ /* 0x000fc400078e02ff */
[C---:B------:R-:W-:Y:S02]  /*2430*/  IMAD R85, R122.reuse, 0x49, RZ ;  /* 0x000000497a557824 */ /* 0x040fe400078e02ff */
[C---:B------:R-:W-:Y:S01]  /*2440*/  IMAD R87, R122.reuse, 0x4a, RZ ;  /* 0x0000004a7a577824 */ /* 0x040fe200078e02ff */
[-C--:B-1----:R-:W-:Y:S02]  /*2450*/  IADD3 R82, P0, R89, R136.reuse, RZ ;  /* 0x0000008859527210 */ /* 0x082fe40007f1e0ff */
[-C--:B0-----:R-:W-:Y:S02]  /*2460*/  IADD3 R80, P1, R85, R136.reuse, RZ ;  /* 0x0000008855507210 */ /* 0x081fe40007f3e0ff */
[-C--:B------:R-:W-:Y:S01]  /*2470*/  LEA.HI.X.SX32 R83, R89, R137.reuse, 0x1, P0 ;  /* 0x0000008959537211 */ /* 0x080fe200000f0eff */
[C---:B------:R-:W-:Y:S01]  /*2480*/  IMAD R89, R122.reuse, 0x4b, RZ ;  /* 0x0000004b7a597824 */ /* 0x040fe200078e02ff */
[----:B------:R-:W-:Y:S01]  /*2490*/  LEA.HI.X.SX32 R81, R85, R137, 0x1, P1 ;  /* 0x0000008955517211 */ /* 0x000fe200008f0eff */
[----:B------:R-:W-:Y:S01]  /*24a0*/  IMAD R85, R122, 0x4c, RZ ;  /* 0x0000004c7a557824 */ /* 0x000fe200078e02ff */
[----:B---3--:R-:W-:-:S04]  /*24b0*/  IADD3 R78, P0, R87, R136, RZ ;  /* 0x00000088574e7210 */ /* 0x008fc80007f1e0ff */
[----:B------:R-:W-:Y:S01]  /*24c0*/  LEA.HI.X.SX32 R79, R87, R137, 0x1, P0 ;  /* 0x00000089574f7211 */ /* 0x000fe200000f0eff */
[----:B------:R-:W-:Y:S01]  /*24d0*/  IMAD R87, R122, 0x4d, RZ ;  /* 0x0000004d7a577824 */ /* 0x000fe200078e02ff */
[----:B-----5:R0:W-:Y:S04]  /*24e0*/  STL [R1+0x58], R94 ;  /* 0x0000585e01007387 */ /* 0x0201e80000100800 */
[----:B------:R1:W-:Y:S04]  /*24f0*/  STL [R1+0x54], R93 ;  /* 0x0000545d01007387 */ /* 0x0003e80000100800 */
[----:B0-----:R0:W3:Y:S04]  /*2500*/  LDG.E.U8 R94, desc[UR48][R82.64] ;  /* 0x00000030525e7981 */ /* 0x0010e8000c1e1100 */
        /* <DEDUP_REMOVED lines=9> */
[----:B------:R1:W-:Y:S01]  /*25a0*/  STL [R1+0x4c], R91 ;  /* 0x00004c5b01007387 */ /* 0x0003e20000100800 */
[----:B0-----:R-:W-:-:S03]  /*25b0*/  IADD3 R78, P1, R87, R136, RZ ;  /* 0x00000088574e7210 */ /* 0x001fc60007f3e0ff */
[----:B------:R0:W-:Y:S01]  /*25c0*/  STL [R1+0x48], R90 ;  /* 0x0000485a01007387 */ /* 0x0001e20000100800 */
[----:B------:R-:W-:-:S03]  /*25d0*/  LEA.HI.X.SX32 R79, R87, R137, 0x1, P1 ;  /* 0x00000089574f7211 */ /* 0x000fc600008f0eff */
[----:B-1----:R1:W5:Y:S04]  /*25e0*/  LDG.E.U8 R91, desc[UR48][R82.64] ;  /* 0x00000030525b7981 */ /* 0x002368000c1e1100 */
[----:B0-----:R0:W5:Y:S01]  /*25f0*/  LDG.E.U8 R90, desc[UR48][R80.64] ;  /* 0x00000030505a7981 */ /* 0x001162000c1e1100 */
[-C--:B-1----:R-:W-:Y:S02]  /*2600*/  IADD3 R82, P0, R89, R136.reuse, RZ ;  /* 0x0000008859527210 */ /* 0x082fe40007f1e0ff */
[----:B0-----:R-:W-:Y:S02]  /*2610*/  IADD3 R80, P1, R85, R136, RZ ;  /* 0x0000008855507210 */ /* 0x001fe40007f3e0ff */
[-C--:B------:R-:W-:Y:S02]  /*2620*/  LEA.HI.X.SX32 R83, R89, R137.reuse, 0x1, P0 ;  /* 0x0000008959537211 */ /* 0x080fe400000f0eff */
[----:B------:R-:W-:Y:S01]  /*2630*/  LEA.HI.X.SX32 R81, R85, R137, 0x1, P1 ;  /* 0x0000008955517211 */ /* 0x000fe200008f0eff */
[----:B--2---:R0:W-:Y:S04]  /*2640*/  STL [R1+0x44], R88 ;  /* 0x0000445801007387 */ /* 0x0041e80000100800 */
[----:B----4-:R1:W-:Y:S04]  /*2650*/  STL [R1+0x40], R86 ;  /* 0x0000405601007387 */ /* 0x0103e80000100800 */
[----:B------:R2:W-:Y:S04]  /*2660*/  STL [R1+0x3c], R84 ;  /* 0x00003c5401007387 */ /* 0x0005e80000100800 */
[----:B0-----:R0:W4:Y:S04]  /*2670*/  LDG.E.U8 R88, desc[UR48][R78.64] ;  /* 0x000000304e587981 */ /* 0x001128000c1e1100 */
[----:B-1----:R1:W4:Y:S04]  /*2680*/  LDG.E.U8 R86, desc[UR48][R82.64] ;  /* 0x0000003052567981 */ /* 0x002328000c1e1100 */
[----:B--2---:R2:W4:Y:S01]  /*2690*/  LDG.E.U8 R84, desc[UR48][R80.64] ;  /* 0x0000003050547981 */ /* 0x004522000c1e1100 */
[----:B------:R-:W-:-:S02]  /*26a0*/  IMAD R87, R122, 0xc0, RZ ;  /* 0x000000c07a577824 */ /* 0x000fc400078e02ff */
[----:B------:R-:W-:-:S03]  /*26b0*/  IMAD R89, R122, 0xc1, RZ ;  /* 0x000000c17a597824 */ /* 0x000fc600078e02ff */
[-C--:B0-----:R-:W-:Y:S01]  /*26c0*/  IADD3 R78, P0, R87, R136.reuse, RZ ;  /* 0x00000088574e7210 */ /* 0x081fe20007f1e0ff */
[C---:B------:R-:W-:Y:S01]  /*26d0*/  IMAD R85, R122.reuse, 0xc2, RZ ;  /* 0x000000c27a557824 */ /* 0x040fe200078e02ff */
[-C--:B-1----:R-:W-:Y:S02]  /*26e0*/  IADD3 R82, P1, R89, R136.reuse, RZ ;  /* 0x0000008859527210 */ /* 0x082fe40007f3e0ff */
[-C--:B------:R-:W-:Y:S01]  /*26f0*/  LEA.HI.X.SX32 R79, R87, R137.reuse, 0x1, P0 ;  /* 0x00000089574f7211 */ /* 0x080fe200000f0eff */
[C---:B------:R-:W-:Y:S01]  /*2700*/  IMAD R87, R122.reuse, 0xc3, RZ ;  /* 0x000000c37a577824 */ /* 0x040fe200078e02ff */
[-C--:B------:R-:W-:Y:S01]  /*2710*/  LEA.HI.X.SX32 R83, R89, R137.reuse, 0x1, P1 ;  /* 0x0000008959537211 */ /* 0x080fe200008f0eff */
[C---:B------:R-:W-:Y:S01]  /*2720*/  IMAD R89, R122.reuse, 0xc4, RZ ;  /* 0x000000c47a597824 */ /* 0x040fe200078e02ff */
[C---:B--2---:R-:W-:Y:S01]  /*2730*/  IADD3 R80, P0, R85.reuse, R136, RZ ;  /* 0x0000008855507210 */ /* 0x044fe20007f1e0ff */
[----:B------:R0:W2:Y:S03]  /*2740*/  LDG.E.U8 R251, desc[UR48][R78.64] ;  /* 0x000000304efb7981 */ /* 0x0000a6000c1e1100 */
[----:B------:R-:W-:Y:S01]  /*2750*/  LEA.HI.X.SX32 R81, R85, R137, 0x1, P0 ;  /* 0x0000008955517211 */ /* 0x000fe200000f0eff */
[----:B------:R1:W2:Y:S01]  /*2760*/  LDG.E.U8 R250, desc[UR48][R82.64] ;  /* 0x0000003052fa7981 */ /* 0x0002a2000c1e1100 */
[----:B------:R-:W-:-:S03]  /*2770*/  IMAD R85, R122, 0xc5, RZ ;  /* 0x000000c57a557824 */ /* 0x000fc600078e02ff */
[----:B------:R1:W2:Y:S01]  /*2780*/  LDG.E.U8 R249, desc[UR48][R80.64] ;  /* 0x0000003050f97981 */ /* 0x0002a2000c1e1100 */
[----:B0-----:R-:W-:-:S04]  /*2790*/  IADD3 R78, P1, R87, R136, RZ ;  /* 0x00000088574e7210 */ /* 0x001fc80007f3e0ff */
[-C--:B------:R-:W-:Y:S01]  /*27a0*/  LEA.HI.X.SX32 R79, R87, R137.reuse, 0x1, P1 ;  /* 0x00000089574f7211 */ /* 0x080fe200008f0eff */
[C---:B------:R-:W-:Y:S01]  /*27b0*/  IMAD R87, R122.reuse, 0xc6, RZ ;  /* 0x000000c67a577824 */ /* 0x040fe200078e02ff */
[-C--:B-1----:R-:W-:Y:S02]  /*27c0*/  IADD3 R82, P0, R89, R136.reuse, RZ ;  /* 0x0000008859527210 */ /* 0x082fe40007f1e0ff */
[-C--:B------:R-:W-:Y:S01]  /*27d0*/  IADD3 R80, P1, R85, R136.reuse, RZ ;  /* 0x0000008855507210 */ /* 0x080fe20007f3e0ff */
[----:B------:R0:W2:Y:S01]  /*27e0*/  LDG.E.U8 R248, desc[UR48][R78.64] ;  /* 0x000000304ef87981 */ /* 0x0000a2000c1e1100 */
[-C--:B------:R-:W-:Y:S01]  /*27f0*/  LEA.HI.X.SX32 R83, R89, R137.reuse, 0x1, P0 ;  /* 0x0000008959537211 */ /* 0x080fe200000f0eff */
[C---:B------:R-:W-:Y:S01]  /*2800*/  IMAD R89, R122.reuse, 0xc7, RZ ;  /* 0x000000c77a597824 */ /* 0x040fe200078e02ff */
[----:B------:R-:W-:Y:S01]  /*2810*/  LEA.HI.X.SX32 R81, R85, R137, 0x1, P1 ;  /* 0x0000008955517211 */ /* 0x000fe200008f0eff */
[----:B------:R-:W-:Y:S02]  /*2820*/  IMAD R85, R122, 0xc8, RZ ;  /* 0x000000c87a557824 */ /* 0x000fe400078e02ff */
[----:B------:R1:W2:Y:S01]  /*2830*/  LDG.E.U8 R247, desc[UR48][R82.64] ;  /* 0x0000003052f77981 */ /* 0x0002a2000c1e1100 */
[----:B0-----:R-:W-:-:S03]  /*2840*/  IADD3 R78, P0, R87, R136, RZ ;  /* 0x00000088574e7210 */ /* 0x001fc60007f1e0ff */
[----:B------:R0:W2:Y:S01]  /*2850*/  LDG.E.U8 R246, desc[UR48][R80.64] ;  /* 0x0000003050f67981 */ /* 0x0000a2000c1e1100 */
[----:B------:R-:W-:Y:S01]  /*2860*/  LEA.HI.X.SX32 R79, R87, R137, 0x1, P0 ;  /* 0x00000089574f7211 */ /* 0x000fe200000f0eff */
[----:B------:R-:W-:Y:S01]  /*2870*/  IMAD R87, R122, 0xc9, RZ ;  /* 0x000000c97a577824 */ /* 0x000fe200078e02ff */
[----:B-1----:R-:W-:-:S03]  /*2880*/  IADD3 R82, P1, R89, R136, RZ ;  /* 0x0000008859527210 */ /* 0x002fc60007f3e0ff */
[----:B------:R1:W2:Y:S01]  /*2890*/  LDG.E.U8 R245, desc[UR48][R78.64] ;  /* 0x000000304ef57981 */ /* 0x0002a2000c1e1100 */
[----:B------:R-:W-:Y:S01]  /*28a0*/  LEA.HI.X.SX32 R83, R89, R137, 0x1, P1 ;  /* 0x0000008959537211 */ /* 0x000fe200008f0eff */
[----:B------:R-:W-:Y:S01]  /*28b0*/  IMAD R89, R122, 0xca, RZ ;  /* 0x000000ca7a597824 */ /* 0x000fe200078e02ff */
[----:B0-----:R-:W-:-:S03]  /*28c0*/  IADD3 R80, P0, R85, R136, RZ ;  /* 0x0000008855507210 */ /* 0x001fc60007f1e0ff */
[----:B------:R0:W2:Y:S01]  /*28d0*/  LDG.E.U8 R244, desc[UR48][R82.64] ;  /* 0x0000003052f47981 */ /* 0x0000a2000c1e1100 */
[-C--:B-1----:R-:W-:Y:S02]  /*28e0*/  IADD3 R78, P1, R87, R136.reuse, RZ ;  /* 0x00000088574e7210 */ /* 0x082fe40007f3e0ff */
[-C--:B------:R-:W-:Y:S01]  /*28f0*/  LEA.HI.X.SX32 R81, R85, R137.reuse, 0x1, P0 ;  /* 0x0000008955517211 */ /* 0x080fe200000f0eff */
[C---:B------:R-:W-:Y:S01]  /*2900*/  IMAD R85, R122.reuse, 0xcb, RZ ;  /* 0x000000cb7a557824 */ /* 0x040fe200078e02ff */
[-C--:B------:R-:W-:Y:S01]  /*2910*/  LEA.HI.X.SX32 R79, R87, R137.reuse, 0x1, P1 ;  /* 0x00000089574f7211 */ /* 0x080fe200008f0eff */
[C---:B------:R-:W-:Y:S01]  /*2920*/  IMAD R87, R122.reuse, 0xcc, RZ ;  /* 0x000000cc7a577824 */ /* 0x040fe200078e02ff */
[-C--:B------:R-:W-:Y:S01]  /*2930*/  IADD3 R196, P0, R89, R136.reuse, RZ ;  /* 0x0000008859c47210 */ /* 0x080fe20007f1e0ff */
[C---:B0-----:R-:W-:Y:S01]  /*2940*/  IMAD R83, R122.reuse, 0xce, RZ ;  /* 0x000000ce7a537824 */ /* 0x041fe200078e02ff */
[-C--:B------:R-:W-:Y:S01]  /*2950*/  IADD3 R194, P1, R85, R136.reuse, RZ ;  /* 0x0000008855c27210 */ /* 0x080fe20007f3e0ff */
[----:B------:R0:W2:Y:S01]  /*2960*/  LDG.E.U8 R211, desc[UR48][R80.64] ;  /* 0x0000003050d37981 */ /* 0x0000a2000c1e1100 */
[-C--:B------:R-:W-:Y:S01]  /*2970*/  LEA.HI.X.SX32 R197, R89, R137.reuse, 0x1, P0 ;  /* 0x0000008959c57211 */ /* 0x080fe200000f0eff */
[C---:B------:R-:W-:Y:S01]  /*2980*/  IMAD R89, R122.reuse, 0xcd, RZ ;  /* 0x000000cd7a597824 */ /* 0x040fe200078e02ff */
[-C--:B------:R-:W-:Y:S01]  /*2990*/  IADD3 R192, P0, R87, R136.reuse, RZ ;  /* 0x0000008857c07210 */ /* 0x080fe20007f1e0ff */
[----:B------:R1:W2:Y:S01]  /*29a0*/  LDG.E.U8 R210, desc[UR48][R78.64] ;  /* 0x000000304ed27981 */ /* 0x0002a2000c1e1100 */
[-C--:B------:R-:W-:Y:S01]  /*29b0*/  LEA.HI.X.SX32 R195, R85, R137.reuse, 0x1, P1 ;  /* 0x0000008955c37211 */ /* 0x080fe200008f0eff */
[C---:B------:R-:W-:Y:S01]  /*29c0*/  IMAD R85, R122.reuse, 0x50, RZ ;  /* 0x000000507a557824 */ /* 0x040fe200078e02ff */
[-C--:B------:R-:W-:Y:S01]  /*29d0*/  LEA.HI.X.SX32 R193, R87, R137.reuse, 0x1, P0 ;  /* 0x0000008957c17211 */ /* 0x080fe200000f0eff */
[C---:B------:R-:W-:Y:S01]  /*29e0*/  IMAD R95, R122.reuse, 0xd6, RZ ;  /* 0x000000d67a5f7824 */ /* 0x040fe200078e02ff */
[-C--:B------:R-:W-:Y:S01]  /*29f0*/  IADD3 R82, P0, R83, R136.reuse, RZ ;  /* 0x0000008853527210 */ /* 0x080fe20007f1e0ff */
[C---:B0-----:R-:W-:Y:S01]  /*2a00*/  IMAD R81, R122.reuse, 0xcf, RZ ;  /* 0x000000cf7a517824 */ /* 0x041fe200078e02ff */
[----:B------:R-:W2:Y:S01]  /*2a10*/  LDG.E.U8 R196, desc[UR48][R196.64] ;  /* 0x00000030c4c47981 */ /* 0x000ea2000c1e1100 */
[-C--:B-1----:R-:W-:Y:S01]  /*2a20*/  IADD3 R78, P1, R89, R136.reuse, RZ ;  /* 0x00000088594e7210 */ /* 0x082fe20007f3e0ff */
[C---:B------:R-:W-:Y:S01]  /*2a30*/  IMAD R87, R122.reuse, 0x51, RZ ;  /* 0x000000517a577824 */ /* 0x040fe200078e02ff */
        /* <DEDUP_REMOVED lines=9> */
[----:B------:R-:W2:Y:S01]  /*2ad0*/  LDG.E.U8 R78, desc[UR48][R78.64] ;  /* 0x000000304e4e7981 */ /* 0x000ea2000c1e1100 */
[----:B------:R-:W-:Y:S01]  /*2ae0*/  LEA.HI.X.SX32 R243, R85, R137, 0x1, P0 ;  /* 0x0000008955f37211 */ /* 0x000fe200000f0eff */
[----:B------:R-:W-:Y:S01]  /*2af0*/  IMAD R85, R122, 0x53, RZ ;  /* 0x000000537a557824 */ /* 0x000fe200078e02ff */
[-C--:B------:R-:W-:Y:S01]  /*2b00*/  IADD3 R240, P1, R87, R136.reuse, RZ ;  /* 0x0000008857f07210 */ /* 0x080fe20007f3e0ff */
[----:B------:R0:W2:Y:S01]  /*2b10*/  LDG.E.U8 R80, desc[UR48][R80.64] ;  /* 0x0000003050507981 */ /* 0x0000a2000c1e1100 */
[----:B------:R-:W-:-:S02]  /*2b20*/  IADD3 R238, P0, R89, R136, RZ ;  /* 0x0000008859ee7210 */ /* 0x000fc40007f1e0ff */
[-C--:B------:R-:W-:Y:S01]  /*2b30*/  LEA.HI.X.SX32 R241, R87, R137.reuse, 0x1, P1 ;  /* 0x0000008957f17211 */ /* 0x080fe200008f0eff */
[C---:B------:R-:W-:Y:S01]  /*2b40*/  IMAD R87, R122.reuse, 0x54, RZ ;  /* 0x000000547a577824 */ /* 0x040fe200078e02ff */
[-C--:B------:R-:W-:Y:S01]  /*2b50*/  IADD3 R236, P1, R85, R136.reuse, RZ ;  /* 0x0000008855ec7210 */ /* 0x080fe20007f3e0ff */
[----:B------:R1:W2:Y:S01]  /*2b60*/  LDG.E.U8 R79, desc[UR48][R82.64] ;  /* 0x00000030524f7981 */ /* 0x0002a2000c1e1100 */
[-C--:B------:R-:W-:Y:S02]  /*2b70*/  LEA.HI.X.SX32 R239, R89, R137.reuse, 0x1, P0 ;  /* 0x0000008959ef7211 */ /* 0x080fe400000f0eff */
[----:B------:R-:W-:Y:S01]  /*2b80*/  LEA.HI.X.SX32 R237, R85, R137, 0x1, P1 ;  /* 0x0000008955ed7211 */ /* 0x000fe200008f0eff */
[C---:B0-----:R-:W-:Y:S01]  /*2b90*/  IMAD R81, R122.reuse, 0x56, RZ ;  /* 0x000000567a517824 */ /* 0x041fe200078e02ff */
[----:B------:R-:W-:Y:S01]  /*2ba0*/  IADD3 R234, P0, R87, R136, RZ ;  /* 0x0000008857ea7210 */ /* 0x000fe20007f1e0ff */
[----:B------:R-:W2:Y:S01]  /*2bb0*/  LDG.E.U8 R192, desc[UR48][R192.64] ;  /* 0x00000030c0c07981 */ /* 0x000ea2000c1e1100 */
[----:B-1----:R-:W-:-:S03]  /*2bc0*/  IMAD R83, R122, 0x55, RZ ;  /* 0x000000557a537824 */ /* 0x002fc600078e02ff */
[----:B------:R-:W2:Y:S01]  /*2bd0*/  LDG.E.U8 R194, desc[UR48][R194.64] ;  /* 0x00000030c2c27981 */ /* 0x000ea2000c1e1100 */
[C---:B------:R-:W-:Y:S01]  /*2be0*/  IMAD R85, R122.reuse, 0x57, RZ ;  /* 0x000000577a557824 */ /* 0x040fe200078e02ff */
[-C--:B------:R-:W-:Y:S01]  /*2bf0*/  IADD3 R232, P1, R83, R136.reuse, RZ ;  /* 0x0000008853e87210 */ /* 0x080fe20007f3e0ff */
        /* <DEDUP_REMOVED lines=8> */
[----:B------:R-:W2:Y:S01]  /*2c80*/  LDG.E.U8 R240, desc[UR48][R240.64] ;  /* 0x00000030f0f07981 */ /* 0x000ea2000c1e1100 */
[-C--:B------:R-:W-:Y:S01]  /*2c90*/  LEA.HI.X.SX32 R231, R81, R137.reuse, 0x1, P0 ;  /* 0x0000008951e77211 */ /* 0x080fe200000f0eff */
[C---:B------:R-:W-:Y:S01]  /*2ca0*/  IMAD R81, R122.reuse, 0x59, RZ ;  /* 0x000000597a517824 */ /* 0x040fe200078e02ff */
[-C--:B------:R-:W-:Y:S01]  /*2cb0*/  IADD3 R226, P0, R83, R136.reuse, RZ ;  /* 0x0000008853e27210 */ /* 0x080fe20007f1e0ff */
[----:B------:R-:W2:Y:S01]  /*2cc0*/  LDG.E.U8 R238, desc[UR48][R238.64] ;  /* 0x00000030eeee7981 */ /* 0x000ea2000c1e1100 */
[-C--:B------:R-:W-:Y:S01]  /*2cd0*/  LEA.HI.X.SX32 R229, R85, R137.reuse, 0x1, P1 ;  /* 0x0000008955e57211 */ /* 0x080fe200008f0eff */
[C---:B------:R-:W-:Y:S01]  /*2ce0*/  IMAD R85, R122.reuse, 0x5a, RZ ;  /* 0x0000005a7a557824 */ /* 0x040fe200078e02ff */
[----:B------:R-:W-:Y:S01]  /*2cf0*/  LEA.HI.X.SX32 R227, R83, R137, 0x1, P0 ;  /* 0x0000008953e37211 */ /* 0x000fe200000f0eff */
[----:B------:R-:W-:Y:S01]  /*2d00*/  IMAD R83, R122, 0x5b, RZ ;  /* 0x0000005b7a537824 */ /* 0x000fe200078e02ff */
[-C--:B------:R-:W-:Y:S01]  /*2d10*/  IADD3 R224, P1, R81, R136.reuse, RZ ;  /* 0x0000008851e07210 */ /* 0x080fe20007f3e0ff */
[----:B------:R-:W2:Y:S01]  /*2d20*/  LDG.E.U8 R236, desc[UR48][R236.64] ;  /* 0x00000030ecec7981 */ /* 0x000ea2000c1e1100 */
[----:B------:R-:W-:-:S02]  /*2d30*/  IADD3 R222, P0, R85, R136, RZ ;  /* 0x0000008855de7210 */ /* 0x000fc40007f1e0ff */
        /* <DEDUP_REMOVED lines=14> */
[C---:B------:R-:W-:Y:S01]  /*2e20*/  IMAD R131, R122.reuse, 0xf9, RZ ;  /* 0x000000f97a837824 */ /* 0x040fe200078e02ff */
[-C--:B------:R-:W-:Y:S01]  /*2e30*/  LEA.HI.X.SX32 R217, R85, R137.reuse, 0x1, P1 ;  /* 0x0000008955d97211 */ /* 0x080fe200008f0eff */
[C---:B------:R-:W-:Y:S01]  /*2e40*/  IMAD R85, R122.reuse, 0xd0, RZ ;  /* 0x000000d07a557824 */ /* 0x040fe200078e02ff */
[-C--:B------:R-:W-:Y:S01]  /*2e50*/  LEA.HI.X.SX32 R215, R83, R137.reuse, 0x1, P0 ;  /* 0x0000008953d77211 */ /* 0x080fe200000f0eff */
[----:B------:R-:W-:Y:S01]  /*2e60*/  IMAD R83, R122, 0xd1, RZ ;  /* 0x000000d17a537824 */ /* 0x000fe200078e02ff */
[CC--:B------:R-:W-:Y:S01]  /*2e70*/  IADD3 R212, P1, R81.reuse, R136.reuse, RZ ;  /* 0x0000008851d47210 */ /* 0x0c0fe20007f3e0ff */
[----:B------:R-:W2:Y:S03]  /*2e80*/  LDG.E.U8 R230, desc[UR48][R230.64] ;  /* 0x00000030e6e67981 */ /* 0x000ea6000c1e1100 */
[----:B------:R-:W-:Y:S01]  /*2e90*/  LEA.HI.X.SX32 R213, R81, R137, 0x1, P1 ;  /* 0x0000008951d57211 */ /* 0x000fe200008f0eff */
[----:B------:R0:W2:Y:S01]  /*2ea0*/  LDG.E.U8 R214, desc[UR48][R214.64] ;  /* 0x00000030d6d67981 */ /* 0x0000a2000c1e1100 */
[----:B------:R-:W-:-:S03]  /*2eb0*/  IADD3 R82, P1, R83, R136, RZ ;  /* 0x0000008853527210 */ /* 0x000fc60007f3e0ff */
[----:B------:R-:W2:Y:S01]  /*2ec0*/  LDG.E.U8 R228, desc[UR48][R228.64] ;  /* 0x00000030e4e47981 */ /* 0x000ea2000c1e1100 */
[----:B------:R-:W-:-:S03]  /*2ed0*/  LEA.HI.X.SX32 R83, R83, R137, 0x1, P1 ;  /* 0x0000008953537211 */ /* 0x000fc600008f0eff */
[----:B------:R-:W2:Y:S04]  /*2ee0*/  LDG.E.U8 R226, desc[UR48][R226.64] ;  /* 0x00000030e2e27981 */ /* 0x000ea8000c1e1100 */
[----:B------:R-:W2:Y:S04]  /*2ef0*/  LDG.E.U8 R82, desc[UR48][R82.64] ;  /* 0x0000003052527981 */ /* 0x000ea8000c1e1100 */
[----:B---3--:R-:W-:Y:S04]  /*2f00*/  STL [R1+0x38], R94 ;  /* 0x0000385e01007387 */ /* 0x008fe80000100800 */
[----:B-----5:R1:W-:Y:S04]  /*2f10*/  STL [R1+0x34], R93 ;  /* 0x0000345d01007387 */ /* 0x0203e80000100800 */
[----:B------:R-:W3:Y:S04]  /*2f20*/  LDG.E.U8 R224, desc[UR48][R224.64] ;  /* 0x00000030e0e07981 */ /* 0x000ee8000c1e1100 */
[----:B------:R-:W5:Y:S04]  /*2f30*/  LDG.E.U8 R212, desc[UR48][R212.64] ;  /* 0x00000030d4d47981 */ /* 0x000f68000c1e1100 */
[----:B------:R-:W5:Y:S04]  /*2f40*/  LDG.E.U8 R222, desc[UR48][R222.64] ;  /* 0x00000030dede7981 */ /* 0x000f68000c1e1100 */
[----:B------:R-:W5:Y:S04]  /*2f50*/  LDG.E.U8 R220, desc[UR48][R220.64] ;  /* 0x00000030dcdc7981 */ /* 0x000f68000c1e1100 */
[----:B------:R-:W-:Y:S04]  /*2f60*/  STL [R1+0x30], R92 ;  /* 0x0000305c01007387 */ /* 0x000fe80000100800 */
[----:B------:R-:W5:Y:S04]  /*2f70*/  LDG.E.U8 R218, desc[UR48][R218.64] ;  /* 0x00000030dada7981 */ /* 0x000f68000c1e1100 */
[----:B------:R-:W5:Y:S04]  /*2f80*/  LDG.E.U8 R216, desc[UR48][R216.64] ;  /* 0x00000030d8d87981 */ /* 0x000f68000c1e1100 */
[----:B------:R0:W-:Y:S01]  /*2f90*/  STL [R1+0x2c], R91 ;  /* 0x00002c5b01007387 */ /* 0x0001e20000100800 */
[----:B------:R-:W-:-:S02]  /*2fa0*/  PRMT R104, R105, 0x3340, R104 ;  /* 0x0000334069687816 */ /* 0x000fc40000000068 */
[----:B------:R-:W-:Y:S01]  /*2fb0*/  PRMT R112, R112, 0x3340, R141 ;  /* 0x0000334070707816 */ /* 0x000fe2000000008d */
[----:B------:R-:W3:Y:S04]  /*2fc0*/  LDG.E.U8 R242, desc[UR48][R242.64] ;  /* 0x00000030f2f27981 */ /* 0x000ee8000c1e1100 */
[----:B------:R-:W-:Y:S01]  /*2fd0*/  STL [R1+0x28], R90 ;  /* 0x0000285a01007387 */ /* 0x000fe20000100800 */
[C---:B-1----:R-:W-:Y:S02]  /*2fe0*/  IMAD R93, R122.reuse, 0xd5, RZ ;  /* 0x000000d57a5d7824 */ /* 0x042fe400078e02ff */
[C---:B0-----:R-:W-:Y:S01]  /*2ff0*/  IMAD R91, R122.reuse, 0xd4, RZ ;  /* 0x000000d47a5b7824 */ /* 0x041fe200078e02ff */
[----:B----4-:R-:W-:Y:S04]  /*3000*/  STL [R1+0x24], R88 ;  /* 0x0000245801007387 */ /* 0x010fe80000100800 */
[----:B------:R-:W-:Y:S04]  /*3010*/  STL [R1+0x20], R86 ;  /* 0x0000205601007387 */ /* 0x000fe80000100800 */
[----:B------:R0:W-:Y:S01]  /*3020*/  STL [R1+0x1c], R84 ;  /* 0x00001c5401007387 */ /* 0x0001e20000100800 */
[----:B------:R-:W-:-:S03]  /*3030*/  IMAD R215, R122, 0xfe, RZ ;  /* 0x000000fe7ad77824 */ /* 0x000fc600078e02ff */
[----:B------:R-:W4:Y:S04]  /*3040*/  LDL.LU R241, [R1+0x20] ;  /* 0x0000200001f17983 */ /* 0x000f280000300800 */
[----:B------:R-:W4:Y:S01]  /*3050*/  LDL.LU R239, [R1+0x1c] ;  /* 0x00001c0001ef7983 */ /* 0x000f220000300800 */
[----:B0-----:R-:W-:-:S03]  /*3060*/  IADD3 R84, P0, R85, R136, RZ ;  /* 0x0000008855547210 */ /* 0x001fc60007f1e0ff */
[----:B------:R-:W5:Y:S01]  /*3070*/  LDL.LU R237, [R1+0x28] ;  /* 0x0000280001ed7983 */ /* 0x000f620000300800 */
[-C--:B------:R-:W-:Y:S02]  /*3080*/  LEA.HI.X.SX32 R85, R85, R137.reuse, 0x1, P0 ;  /* 0x0000008955557211 */ /* 0x080fe400000f0eff */
[CC--:B------:R-:W-:Y:S01]  /*3090*/  IADD3 R86, P0, R87.reuse, R136.reuse, RZ ;  /* 0x0000008857567210 */ /* 0x0c0fe20007f1e0ff */
[----:B------:R-:W5:Y:S03]  /*30a0*/  LDL.LU R235, [R1+0x24] ;  /* 0x0000240001eb7983 */ /* 0x000f660000300800 */
[----:B------:R-:W-:Y:S01]  /*30b0*/  LEA.HI.X.SX32 R87, R87, R137, 0x1, P0 ;  /* 0x0000008957577211 */ /* 0x000fe200000f0eff */
[----:B------:R0:W3:Y:S01]  /*30c0*/  LDG.E.U8 R81, desc[UR48][R84.64] ;  /* 0x0000003054517981 */ /* 0x0000e2000c1e1100 */
[----:B------:R-:W-:-:S03]  /*30d0*/  IADD3 R88, P0, R91, R136, RZ ;  /* 0x000000885b587210 */ /* 0x000fc60007f1e0ff */
[----:B------:R1:W3:Y:S04]  /*30e0*/  LDG.E.U8 R83, desc[UR48][R86.64] ;  /* 0x0000003056537981 */ /* 0x0002e8000c1e1100 */
[----:B------:R-:W4:Y:S01]  /*30f0*/  LDL.LU R233, [R1+0x30] ;  /* 0x0000300001e97983 */ /* 0x000f220000300800 */
[----:B0-----:R-:W-:-:S03]  /*3100*/  IADD3 R84, P1, R89, R136, RZ ;  /* 0x0000008859547210 */ /* 0x001fc60007f3e0ff */
[----:B------:R-:W4:Y:S01]  /*3110*/  LDL.LU R231, [R1+0x2c] ;  /* 0x00002c0001e77983 */ /* 0x000f220000300800 */
[-C--:B------:R-:W-:Y:S02]  /*3120*/  LEA.HI.X.SX32 R85, R89, R137.reuse, 0x1, P1 ;  /* 0x0000008959557211 */ /* 0x080fe400008f0eff */
[-C--:B-1----:R-:W-:Y:S01]  /*3130*/  IADD3 R86, P1, R93, R136.reuse, RZ ;  /* 0x000000885d567210 */ /* 0x082fe20007f3e0ff */
[----:B------:R-:W5:Y:S01]  /*3140*/  LDL.LU R229, [R1+0x38] ;  /* 0x0000380001e57983 */ /* 0x000f620000300800 */
[-C--:B------:R-:W-:Y:S02]  /*3150*/  LEA.HI.X.SX32 R89, R91, R137.reuse, 0x1, P0 ;  /* 0x000000895b597211 */ /* 0x080fe400000f0eff */
[-C--:B------:R-:W-:Y:S01]  /*3160*/  LEA.HI.X.SX32 R87, R93, R137.reuse, 0x1, P1 ;  /* 0x000000895d577211 */ /* 0x080fe200008f0eff */
[C---:B------:R-:W-:Y:S01]  /*3170*/  IMAD R93, R122.reuse, 0xd8, RZ ;  /* 0x000000d87a5d7824 */ /* 0x040fe200078e02ff */
[CC--:B------:R-:W-:Y:S01]  /*3180*/  IADD3 R90, P0, R95.reuse, R136.reuse, RZ ;  /* 0x000000885f5a7210 */ /* 0x0c0fe20007f1e0ff */
[----:B------:R-:W3:Y:S03]  /*3190*/  LDG.E.U8 R84, desc[UR48][R84.64] ;  /* 0x0000003054547981 */ /* 0x000ee6000c1e1100 */
[-C--:B------:R-:W-:Y:S01]  /*31a0*/  LEA.HI.X.SX32 R91, R95, R137.reuse, 0x1, P0 ;  /* 0x000000895f5b7211 */ /* 0x080fe200000f0eff */
[C---:B------:R-:W-:Y:S01]  /*31b0*/  IMAD R95, R122.reuse, 0xd9, RZ ;  /* 0x000000d97a5f7824 */ /* 0x040fe200078e02ff */
[C---:B------:R-:W-:Y:S01]  /*31c0*/  IADD3 R92, P0, R93.reuse, R136, RZ ;  /* 0x000000885d5c7210 */ /* 0x040fe20007f1e0ff */
[----:B------:R-:W3:Y:S04]  /*31d0*/  LDG.E.U8 R86, desc[UR48][R86.64] ;  /* 0x0000003056567981 */ /* 0x000ee8000c1e1100 */
[----:B------:R0:W3:Y:S01]  /*31e0*/  LDG.E.U8 R85, desc[UR48][R88.64] ;  /* 0x0000003058557981 */ /* 0x0000e2000c1e1100 */
[----:B------:R-:W-:Y:S01]  /*31f0*/  LEA.HI.X.SX32 R93, R93, R137, 0x1, P0 ;  /* 0x000000895d5d7211 */ /* 0x000fe200000f0eff */
[----:B------:R-:W-:-:S02]  /*3200*/  IMAD R213, R122, 0xff, RZ ;  /* 0x000000ff7ad57824 */ /* 0x000fc400078e02ff */
[----:B------:R-:W5:Y:S04]  /*3210*/  LDL.LU R227, [R1+0x34] ;  /* 0x0000340001e37983 */ /* 0x000f680000300800 */
[----:B------:R1:W3:Y:S01]  /*3220*/  LDG.E.U8 R87, desc[UR48][R90.64] ;  /* 0x000000305a577981 */ /* 0x0002e2000c1e1100 */
[----:B0-----:R-:W-:-:S03]  /*3230*/  IADD3 R88, P1, R97, R136, RZ ;  /* 0x0000008861587210 */ /* 0x001fc60007f3e0ff */
[----:B------:R-:W4:Y:S01]  /*3240*/  LDL.LU R225, [R1+0x40] ;  /* 0x0000400001e17983 */ /* 0x000f220000300800 */
[----:B------:R-:W-:Y:S01]  /*3250*/  LEA.HI.X.SX32 R89, R97, R137, 0x1, P1 ;  /* 0x0000008961597211 */ /* 0x000fe200008f0eff */
[----:B------:R-:W-:Y:S02]  /*3260*/  IMAD R97, R122, 0xda, RZ ;  /* 0x000000da7a617824 */ /* 0x000fe400078e02ff */
[----:B------:R-:W4:Y:S01]  /*3270*/  LDL.LU R223, [R1+0x3c] ;  /* 0x00003c0001df7983 */ /* 0x000f220000300800 */
[----:B-1----:R-:W-:-:S03]  /*3280*/  IADD3 R90, P1, R95, R136, RZ ;  /* 0x000000885f5a7210 */ /* 0x002fc60007f3e0ff */
[----:B------:R-:W3:Y:S01]  /*3290*/  LDG.E.U8 R88, desc[UR48][R88.64] ;  /* 0x0000003058587981 */ /* 0x000ee2000c1e1100 */
[----:B------:R-:W-:Y:S02]  /*32a0*/  IADD3 R94, P0, R97, R136, RZ ;  /* 0x00000088615e7210 */ /* 0x000fe40007f1e0ff */
[-C--:B------:R-:W-:Y:S01]  /*32b0*/  LEA.HI.X.SX32 R91, R95, R137.reuse, 0x1, P1 ;  /* 0x000000895f5b7211 */ /* 0x080fe200008f0eff */
[----:B------:R-:W5:Y:S01]  /*32c0*/  LDL.LU R221, [R1+0x48] ;  /* 0x0000480001dd7983 */ /* 0x000f620000300800 */
[----:B------:R-:W-:-:S03]  /*32d0*/  LEA.HI.X.SX32 R95, R97, R137, 0x1, P0 ;  /* 0x00000089615f7211 */ /* 0x000fc600000f0eff */
[----:B------:R0:W3:Y:S01]  /*32e0*/  LDG.E.U8 R89, desc[UR48][R92.64] ;  /* 0x000000305c597981 */ /* 0x0000e2000c1e1100 */
[----:B------:R-:W-:-:S03]  /*32f0*/  IADD3 R96, P0, R101, R136, RZ ;  /* 0x0000008865607210 */ /* 0x000fc60007f1e0ff */
[----:B------:R-:W3:Y:S04]  /*3300*/  LDG.E.U8 R90, desc[UR48][R90.64] ;  /* 0x000000305a5a7981 */ /* 0x000ee8000c1e1100 */
[----:B------:R-:W5:Y:S01]  /*3310*/  LDL.LU R219, [R1+0x44] ;  /* 0x0000440001db7983 */ /* 0x000f620000300800 */
[----:B0-----:R-:W-:Y:S02]  /*3320*/  IADD3 R92, P1, R99, R136, RZ ;  /* 0x00000088635c7210 */ /* 0x001fe40007f3e0ff */
[-C--:B------:R-:W-:Y:S01]  /*3330*/  LEA.HI.X.SX32 R97, R101, R137.reuse, 0x1, P0 ;  /* 0x0000008965617211 */ /* 0x080fe200000f0eff */
[----:B------:R-:W3:Y:S01]  /*3340*/  LDL.LU R217, [R1+0x50] ;  /* 0x0000500001d97983 */ /* 0x000ee20000300800 */
[----:B------:R-:W-:Y:S01]  /*3350*/  LEA.HI.X.SX32 R93, R99, R137, 0x1, P1 ;  /* 0x00000089635d7211 */ /* 0x000fe200008f0eff */
[----:B------:R-:W-:-:S02]  /*3360*/  IMAD R99, R122, 0xde, RZ ;  /* 0x000000de7a637824 */ /* 0x000fc400078e02ff */
[----:B------:R0:W5:Y:S03]  /*3370*/  LDG.E.U8 R91, desc[UR48][R94.64] ;  /* 0x000000305e5b7981 */ /* 0x000166000c1e1100 */
[-C--:B------:R-:W-:Y:S01]  /*3380*/  IADD3 R98, P0, R99, R136.reuse, RZ ;  /* 0x0000008863627210 */ /* 0x080fe20007f1e0ff */
[----:B------:R-:W5:Y:S01]  /*3390*/  LDG.E.U8 R92, desc[UR48][R92.64] ;  /* 0x000000305c5c7981 */ /* 0x000f62000c1e1100 */
[C---:B------:R-:W-:Y:S01]  /*33a0*/  IMAD R101, R122.reuse, 0x60, RZ ;  /* 0x000000607a657824 */ /* 0x040fe200078e02ff */
[-C--:B0-----:R-:W-:Y:S02]  /*33b0*/  IADD3 R94, P1, R117, R136.reuse, RZ ;  /* 0x00000088755e7210 */ /* 0x081fe40007f3e0ff */
[-C--:B------:R-:W-:Y:S02]  /*33c0*/  LEA.HI.X.SX32 R99, R99, R137.reuse, 0x1, P0 ;  /* 0x0000008963637211 */ /* 0x080fe400000f0eff */
[----:B------:R-:W-:Y:S01]  /*33d0*/  LEA.HI.X.SX32 R95, R117, R137, 0x1, P1 ;  /* 0x00000089755f7211 */ /* 0x000fe200008f0eff */
[----:B------:R0:W5:Y:S01]  /*33e0*/  LDG.E.U8 R93, desc[UR48][R96.64] ;  /* 0x00000030605d7981 */ /* 0x000162000c1e1100 */
[----:B------:R-:W-:Y:S01]  /*33f0*/  IMAD R117, R122, 0x61, RZ ;  /* 0x000000617a757824 */ /* 0x000fe200078e02ff */
[----:B------:R-:W-:-:S02]  /*3400*/  IADD3 R100, P0, R101, R136, RZ ;  /* 0x0000008865647210 */ /* 0x000fc40007f1e0ff */
[----:B------:R-:W5:Y:S01]  /*3410*/  LDG.E.U8 R94, desc[UR48][R94.64] ;  /* 0x000000305e5e7981 */ /* 0x000f62000c1e1100 */
[----:B0-----:R-:W-:-:S04]  /*3420*/  IADD3 R96, P1, R119, R136, RZ ;  /* 0x0000008877607210 */ /* 0x001fc80007f3e0ff */
[-C--:B------:R-:W-:Y:S01]  /*3430*/  LEA.HI.X.SX32 R97, R119, R137.reuse, 0x1, P1 ;  /* 0x0000008977617211 */ /* 0x080fe200008f0eff */
[----:B------:R0:W5:Y:S01]  /*3440*/  LDG.E.U8 R95, desc[UR48][R98.64] ;  /* 0x00000030625f7981 */ /* 0x000162000c1e1100 */
[C---:B------:R-:W-:Y:S01]  /*3450*/  IMAD R119, R122.reuse, 0x62, RZ ;  /* 0x000000627a777824 */ /* 0x040fe200078e02ff */
[-C--:B------:R-:W-:Y:S02]  /*3460*/  LEA.HI.X.SX32 R101, R101, R137.reuse, 0x1, P0 ;  /* 0x0000008965657211 */ /* 0x080fe400000f0eff */
[----:B------:R-:W5:Y:S01]  /*3470*/  LDG.E.U8 R96, desc[UR48][R96.64] ;  /* 0x0000003060607981 */ /* 0x000f62000c1e1100 */
[-C--:B0-----:R-:W-:Y:S02]  /*3480*/  IADD3 R98, P1, R117, R136.reuse, RZ ;  /* 0x0000008875627210 */ /* 0x081fe40007f3e0ff */
[----:B------:R-:W-:Y:S02]  /*3490*/  IADD3 R118, P0, R119, R136, RZ ;  /* 0x0000008877767210 */ /* 0x000fe40007f1e0ff */
[-C--:B------:R-:W-:Y:S01]  /*34a0*/  LEA.HI.X.SX32 R99, R117, R137.reuse, 0x1, P1 ;  /* 0x0000008975637211 */ /* 0x080fe200008f0eff */
[----:B------:R-:W-:Y:S01]  /*34b0*/  IMAD R117, R122, 0x64, RZ ;  /* 0x000000647a757824 */ /* 0x000fe200078e02ff */
[----:B------:R0:W5:Y:S01]  /*34c0*/  LDG.E.U8 R97, desc[UR48][R100.64] ;  /* 0x0000003064617981 */ /* 0x000162000c1e1100 */
[----:B------:R-:W-:-:S03]  /*34d0*/  LEA.HI.X.SX32 R119, R119, R137, 0x1, P0 ;  /* 0x0000008977777211 */ /* 0x000fc600000f0eff */
[-C--:B------:R-:W-:Y:S01]  /*34e0*/  IADD3 R116, P0, R117, R136.reuse, RZ ;  /* 0x0000008875747210 */ /* 0x080fe20007f1e0ff */
[----:B------:R-:W5:Y:S01]  /*34f0*/  LDG.E.U8 R98, desc[UR48][R98.64] ;  /* 0x0000003062627981 */ /* 0x000f62000c1e1100 */
[-C--:B0-----:R-:W-:Y:S02]  /*3500*/  IADD3 R100, P1, R121, R136.reuse, RZ ;  /* 0x0000008879647210 */ /* 0x081fe40007f3e0ff */
[-C--:B------:R-:W-:Y:S02]  /*3510*/  LEA.HI.X.SX32 R117, R117, R137.reuse, 0x1, P0 ;  /* 0x0000008975757211 */ /* 0x080fe400000f0eff */
[----:B------:R-:W-:Y:S01]  /*3520*/  LEA.HI.X.SX32 R101, R121, R137, 0x1, P1 ;  /* 0x0000008979657211 */ /* 0x000fe200008f0eff */
[----:B------:R0:W5:Y:S01]  /*3530*/  LDG.E.U8 R99, desc[UR48][R118.64] ;  /* 0x0000003076637981 */ /* 0x000162000c1e1100 */
[----:B------:R-:W-:-:S03]  /*3540*/  IADD3 R120, P1, R123, R136, RZ ;  /* 0x000000887b787210 */ /* 0x000fc60007f3e0ff */
[----:B------:R-:W5:Y:S01]  /*3550*/  LDG.E.U8 R100, desc[UR48][R100.64] ;  /* 0x0000003064647981 */ /* 0x000f62000c1e1100 */
[----:B------:R-:W-:Y:S01]  /*3560*/  LEA.HI.X.SX32 R121, R123, R137, 0x1, P1 ;  /* 0x000000897b797211 */ /* 0x000fe200008f0eff */
[----:B------:R-:W-:Y:S01]  /*3570*/  IMAD R123, R122, 0x68, RZ ;  /* 0x000000687a7b7824 */ /* 0x000fe200078e02ff */
[----:B0-----:R-:W-:-:S03]  /*3580*/  IADD3 R118, P0, R125, R136, RZ ;  /* 0x000000887d767210 */ /* 0x001fc60007f1e0ff */
[----:B------:R-:W5:Y:S04]  /*3590*/  LDG.E.U8 R148, desc[UR48][R120.64] ;  /* 0x0000003078947981 */ /* 0x000f68000c1e1100 */
[----:B------:R0:W5:Y:S01]  /*35a0*/  LDG.E.U8 R101, desc[UR48][R116.64] ;  /* 0x0000003074657981 */ /* 0x000162000c1e1100 */
[----:B------:R-:W-:Y:S01]  /*35b0*/  LEA.HI.X.SX32 R119, R125, R137, 0x1, P0 ;  /* 0x000000897d777211 */ /* 0x000fe200000f0eff */
[----:B------:R-:W-:Y:S01]  /*35c0*/  IMAD R125, R122, 0x69, RZ ;  /* 0x000000697a7d7824 */ /* 0x000fe200078e02ff */
[----:B0-----:R-:W-:-:S03]  /*35d0*/  IADD3 R116, P1, R127, R136, RZ ;  /* 0x000000887f747210 */ /* 0x001fc60007f3e0ff */
[----:B------:R0:W5:Y:S01]  /*35e0*/  LDG.E.U8 R150, desc[UR48][R118.64] ;  /* 0x0000003076967981 */ /* 0x000162000c1e1100 */
[-C--:B------:R-:W-:Y:S02]  /*35f0*/  IADD3 R120, P0, R123, R136.reuse, RZ ;  /* 0x000000887b787210 */ /* 0x080fe40007f1e0ff */
[-C--:B------:R-:W-:Y:S01]  /*3600*/  LEA.HI.X.SX32 R117, R127, R137.reuse, 0x1, P1 ;  /* 0x000000897f757211 */ /* 0x080fe200008f0eff */
[C---:B------:R-:W-:Y:S01]  /*3610*/  IMAD R127, R122.reuse, 0x6a, RZ ;  /* 0x0000006a7a7f7824 */ /* 0x040fe200078e02ff */
[----:B------:R-:W-:Y:S01]  /*3620*/  LEA.HI.X.SX32 R121, R123, R137, 0x1, P0 ;  /* 0x000000897b797211 */ /* 0x000fe200000f0eff */
[----:B------:R-:W-:Y:S02]  /*3630*/  IMAD R123, R122, 0x6b, RZ ;  /* 0x0000006b7a7b7824 */ /* 0x000fe400078e02ff */
[----:B------:R1:W5:Y:S01]  /*3640*/  LDG.E.U8 R152, desc[UR48][R116.64] ;  /* 0x0000003074987981 */ /* 0x000362000c1e1100 */
[----:B0-----:R-:W-:-:S03]  /*3650*/  IADD3 R118, P1, R125, R136, RZ ;  /* 0x000000887d767210 */ /* 0x001fc60007f3e0ff */
[----:B------:R0:W5:Y:S01]  /*3660*/  LDG.E.U8 R154, desc[UR48][R120.64] ;  /* 0x00000030789a7981 */ /* 0x000162000c1e1100 */
[-C--:B------:R-:W-:Y:S02]  /*3670*/  LEA.HI.X.SX32 R119, R125, R137.reuse, 0x1, P1 ;  /* 0x000000897d777211 */ /* 0x080fe400008f0eff */
[CC--:B-1----:R-:W-:Y:S01]  /*3680*/  IADD3 R116, P0, R127.reuse, R136.reuse, RZ ;  /* 0x000000887f747210 */ /* 0x0c2fe20007f1e0ff */
[C---:B------:R-:W-:Y:S02]  /*3690*/  IMAD R125, R122.reuse, 0x6c, RZ ;  /* 0x0000006c7a7d7824 */ /* 0x040fe400078e02ff */
[----:B------:R1:W5:Y:S01]  /*36a0*/  LDG.E.U8 R156, desc[UR48][R118.64] ;  /* 0x00000030769c7981 */ /* 0x000362000c1e1100 */
[----:B------:R-:W-:Y:S01]  /*36b0*/  LEA.HI.X.SX32 R117, R127, R137, 0x1, P0 ;  /* 0x000000897f757211 */ /* 0x000fe200000f0eff */
[----:B------:R-:W-:Y:S01]  /*36c0*/  IMAD R127, R122, 0x6d, RZ ;  /* 0x0000006d7a7f7824 */ /* 0x000fe200078e02ff */
[----:B0-----:R-:W-:-:S03]  /*36d0*/  IADD3 R120, P1, R123, R136, RZ ;  /* 0x000000887b787210 */ /* 0x001fc60007f3e0ff */
[----:B------:R0:W5:Y:S01]  /*36e0*/  LDG.E.U8 R157, desc[UR48][R116.64] ;  /* 0x00000030749d7981 */ /* 0x000162000c1e1100 */
[----:B------:R-:W-:Y:S01]  /*36f0*/  LEA.HI.X.SX32 R121, R123, R137, 0x1, P1 ;  /* 0x000000897b797211 */ /* 0x000fe200008f0eff */
[----:B------:R-:W-:Y:S01]  /*3700*/  IMAD R123, R122, 0x6e, RZ ;  /* 0x0000006e7a7b7824 */ /* 0x000fe200078e02ff */
[----:B-1----:R-:W-:-:S03]  /*3710*/  IADD3 R118, P0, R125, R136, RZ ;  /* 0x000000887d767210 */ /* 0x002fc60007f1e0ff */
[----:B------:R1:W5:Y:S01]  /*3720*/  LDG.E.U8 R159, desc[UR48][R120.64] ;  /* 0x00000030789f7981 */ /* 0x000362000c1e1100 */
[-C--:B0-----:R-:W-:Y:S02]  /*3730*/  IADD3 R116, P1, R127, R136.reuse, RZ ;  /* 0x000000887f747210 */ /* 0x081fe40007f3e0ff */
[-C--:B------:R-:W-:Y:S01]  /*3740*/  LEA.HI.X.SX32 R119, R125, R137.reuse, 0x1, P0 ;  /* 0x000000897d777211 */ /* 0x080fe200000f0eff */
[C---:B------:R-:W-:Y:S01]  /*3750*/  IMAD R125, R122.reuse, 0x6f, RZ ;  /* 0x0000006f7a7d7824 */ /* 0x040fe200078e02ff */
[-C--:B------:R-:W-:Y:S01]  /*3760*/  LEA.HI.X.SX32 R117, R127, R137.reuse, 0x1, P1 ;  /* 0x000000897f757211 */ /* 0x080fe200008f0eff */
[C---:B------:R-:W-:Y:S01]  /*3770*/  IMAD R127, R122.reuse, 0xe0, RZ ;  /* 0x000000e07a7f7824 */ /* 0x040fe200078e02ff */
[C---:B-1----:R-:W-:Y:S01]  /*3780*/  IADD3 R120, P0, R123.reuse, R136, RZ ;  /* 0x000000887b787210 */ /* 0x042fe20007f1e0ff */
[----:B------:R0:W5:Y:S03]  /*3790*/  LDG.E.U8 R161, desc[UR48][R118.64] ;  /* 0x0000003076a17981 */ /* 0x000166000c1e1100 */
[----:B------:R-:W-:Y:S01]  /*37a0*/  LEA.HI.X.SX32 R121, R123, R137, 0x1, P0 ;  /* 0x000000897b797211 */ /* 0x000fe200000f0eff */
[----:B------:R1:W5:Y:S01]  /*37b0*/  LDG.E.U8 R163, desc[UR48][R116.64] ;  /* 0x0000003074a37981 */ /* 0x000362000c1e1100 */
[----:B------:R-:W-:-:S03]  /*37c0*/  IMAD R123, R122, 0xe1, RZ ;  /* 0x000000e17a7b7824 */ /* 0x000fc600078e02ff */
[----:B------:R2:W5:Y:S01]  /*37d0*/  LDG.E.U8 R165, desc[UR48][R120.64] ;  /* 0x0000003078a57981 */ /* 0x000562000c1e1100 */
[-C--:B0-----:R-:W-:Y:S02]  /*37e0*/  IADD3 R118, P1, R125, R136.reuse, RZ ;  /* 0x000000887d767210 */ /* 0x081fe40007f3e0ff */
        /* <DEDUP_REMOVED lines=11> */
[-C--:B0-----:R-:W-:Y:S02]  /*38a0*/  IADD3 R118, P0, R125, R136.reuse, RZ ;  /* 0x000000887d767210 */ /* 0x081fe40007f1e0ff */
[-C--:B-1----:R-:W-:Y:S02]  /*38b0*/  IADD3 R116, P1, R127, R136.reuse, RZ ;  /* 0x000000887f747210 */ /* 0x082fe40007f3e0ff */
[-C--:B------:R-:W-:Y:S01]  /*38c0*/  LEA.HI.X.SX32 R119, R125, R137.reuse, 0x1, P0 ;  /* 0x000000897d777211 */ /* 0x080fe200000f0eff */
[C---:B------:R-:W-:Y:S01]  /*38d0*/  IMAD R125, R122.reuse, 0xe5, RZ ;  /* 0x000000e57a7d7824 */ /* 0x040fe200078e02ff */
[-C--:B------:R-:W-:Y:S01]  /*38e0*/  LEA.HI.X.SX32 R117, R127, R137.reuse, 0x1, P1 ;  /* 0x000000897f757211 */ /* 0x080fe200008f0eff */
[C---:B------:R-:W-:Y:S01]  /*38f0*/  IMAD R127, R122.reuse, 0xe6, RZ ;  /* 0x000000e67a7f7824 */ /* 0x040fe200078e02ff */
[C---:B------:R-:W-:Y:S01]  /*3900*/  IADD3 R120, P0, R123.reuse, R136, RZ ;  /* 0x000000887b787210 */ /* 0x040fe20007f1e0ff */
        /* <DEDUP_REMOVED lines=59> */
[C---:B----4-:R-:W-:Y:S01]  /*3cc0*/  IADD3 R120, P1, R123.reuse, R136, RZ ;  /* 0x000000887b787210 */ /* 0x050fe20007f3e0ff */
[----:B------:R0:W4:Y:S03]  /*3cd0*/  LDG.E.U8 R187, desc[UR48][R118.64] ;  /* 0x0000003076bb7981 */ /* 0x000126000c1e1100 */
[----:B------:R-:W-:Y:S01]  /*3ce0*/  LEA.HI.X.SX32 R121, R123, R137, 0x1, P1 ;  /* 0x000000897b797211 */ /* 0x000fe200008f0eff */
[----:B------:R1:W4:Y:S01]  /*3cf0*/  LDG.E.U8 R188, desc[UR48][R116.64] ;  /* 0x0000003074bc7981 */ /* 0x000322000c1e1100 */
[----:B------:R-:W-:-:S03]  /*3d00*/  IMAD R123, R122, 0x76, RZ ;  /* 0x000000767a7b7824 */ /* 0x000fc600078e02ff */
[----:B------:R3:W4:Y:S01]  /*3d10*/  LDG.E.U8 R189, desc[UR48][R120.64] ;  /* 0x0000003078bd7981 */ /* 0x000722000c1e1100 */
[-C--:B0-----:R-:W-:Y:S02]  /*3d20*/  IADD3 R118, P0, R125, R136.reuse, RZ ;  /* 0x000000887d767210 */ /* 0x081fe40007f1e0ff */
[-C--:B-1----:R-:W-:Y:S02]  /*3d30*/  IADD3 R116, P1, R127, R136.reuse, RZ ;  /* 0x000000887f747210 */ /* 0x082fe40007f3e0ff */
[-C--:B------:R-:W-:Y:S01]  /*3d40*/  LEA.HI.X.SX32 R119, R125, R137.reuse, 0x1, P0 ;  /* 0x000000897d777211 */ /* 0x080fe200000f0eff */
[C---:B------:R-:W-:Y:S01]  /*3d50*/  IMAD R125, R122.reuse, 0x77, RZ ;  /* 0x000000777a7d7824 */ /* 0x040fe200078e02ff */
[----:B------:R-:W-:Y:S02]  /*3d60*/  LEA.HI.X.SX32 R117, R127, R137, 0x1, P1 ;  /* 0x000000897f757211 */ /* 0x000fe400008f0eff */
[----:B---3--:R-:W-:Y:S01]  /*3d70*/  IADD3 R120, P0, R123, R136, RZ ;  /* 0x000000887b787210 */ /* 0x008fe20007f1e0ff */
[----:B------:R0:W3:Y:S01]  /*3d80*/  LDG.E.U8 R190, desc[UR48][R118.64] ;  /* 0x0000003076be7981 */ /* 0x0000e2000c1e1100 */
[----:B------:R-:W-:-:S02]  /*3d90*/  IMAD R127, R122, 0x79, RZ ;  /* 0x000000797a7f7824 */ /* 0x000fc400078e02ff */
[----:B------:R-:W-:Y:S01]  /*3da0*/  LEA.HI.X.SX32 R121, R123, R137, 0x1, P0 ;  /* 0x000000897b797211 */ /* 0x000fe200000f0eff */
[----:B------:R1:W3:Y:S01]  /*3db0*/  LDG.E.U8 R191, desc[UR48][R116.64] ;  /* 0x0000003074bf7981 */ /* 0x0002e2000c1e1100 */
[----:B------:R-:W-:-:S03]  /*3dc0*/  IMAD R123, R122, 0x7b, RZ ;  /* 0x0000007b7a7b7824 */ /* 0x000fc600078e02ff */
[----:B------:R1:W4:Y:S01]  /*3dd0*/  LDG.E.U8 R193, desc[UR48][R120.64] ;  /* 0x0000003078c17981 */ /* 0x000322000c1e1100 */
[-C--:B0-----:R-:W-:Y:S02]  /*3de0*/  IADD3 R118, P1, R125, R136.reuse, RZ ;  /* 0x000000887d767210 */ /* 0x081fe40007f3e0ff */
[-C--:B-1----:R-:W-:Y:S02]  /*3df0*/  IADD3 R116, P0, R129, R136.reuse, RZ ;  /* 0x0000008881747210 */ /* 0x082fe40007f1e0ff */
[-C--:B------:R-:W-:Y:S01]  /*3e00*/  LEA.HI.X.SX32 R119, R125, R137.reuse, 0x1, P1 ;  /* 0x000000897d777211 */ /* 0x080fe200008f0eff */
[----:B------:R-:W-:Y:S01]  /*3e10*/  IMAD R125, R122, 0x7a, RZ ;  /* 0x0000007a7a7d7824 */ /* 0x000fe200078e02ff */
[-C--:B------:R-:W-:Y:S02]  /*3e20*/  LEA.HI.X.SX32 R117, R129, R137.reuse, 0x1, P0 ;  /* 0x0000008981757211 */ /* 0x080fe400000f0eff */
[CC--:B------:R-:W-:Y:S01]  /*3e30*/  IADD3 R120, P1, R127.reuse, R136.reuse, RZ ;  /* 0x000000887f787210 */ /* 0x0c0fe20007f3e0ff */
[----:B------:R0:W4:Y:S03]  /*3e40*/  LDG.E.U8 R195, desc[UR48][R118.64] ;  /* 0x0000003076c37981 */ /* 0x000126000c1e1100 */
[----:B------:R-:W-:Y:S01]  /*3e50*/  LEA.HI.X.SX32 R121, R127, R137, 0x1, P1 ;  /* 0x000000897f797211 */ /* 0x000fe200008f0eff */
[----:B------:R1:W3:Y:S04]  /*3e60*/  LDG.E.U8 R197, desc[UR48][R116.64] ;  /* 0x0000003074c57981 */ /* 0x0002e8000c1e1100 */
[----:B------:R1:W3:Y:S01]  /*3e70*/  LDG.E.U8 R198, desc[UR48][R120.64] ;  /* 0x0000003078c67981 */ /* 0x0002e2000c1e1100 */
[----:B0-----:R-:W-:-:S02]  /*3e80*/  IADD3 R118, P0, R125, R136, RZ ;  /* 0x000000887d767210 */ /* 0x001fc40007f1e0ff */
[-C--:B-1----:R-:W-:Y:S02]  /*3e90*/  IADD3 R116, P1, R123, R136.reuse, RZ ;  /* 0x000000887b747210 */ /* 0x082fe40007f3e0ff */
[-C--:B------:R-:W-:Y:S01]  /*3ea0*/  LEA.HI.X.SX32 R119, R125, R137.reuse, 0x1, P0 ;  /* 0x000000897d777211 */ /* 0x080fe200000f0eff */
[C---:B------:R-:W-:Y:S01]  /*3eb0*/  IMAD R125, R122.reuse, 0x7d, RZ ;  /* 0x0000007d7a7d7824 */ /* 0x040fe200078e02ff */
[-C--:B------:R-:W-:Y:S01]  /*3ec0*/  LEA.HI.X.SX32 R117, R123, R137.reuse, 0x1, P1 ;  /* 0x000000897b757211 */ /* 0x080fe200008f0eff */
[----:B------:R-:W-:Y:S01]  /*3ed0*/  IMAD R123, R122, 0x7e, RZ ;  /* 0x0000007e7a7b7824 */ /* 0x000fe200078e02ff */
[C---:B------:R-:W-:Y:S01]  /*3ee0*/  IADD3 R120, P0, R124.reuse, R136, RZ ;  /* 0x000000887c787210 */ /* 0x040fe20007f1e0ff */
[----:B------:R0:W3:Y:S03]  /*3ef0*/  LDG.E.U8 R199, desc[UR48][R118.64] ;  /* 0x0000003076c77981 */ /* 0x0000e6000c1e1100 */
[----:B------:R-:W-:Y:S01]  /*3f00*/  LEA.HI.X.SX32 R121, R124, R137, 0x1, P0 ;  /* 0x000000897c797211 */ /* 0x000fe200000f0eff */
[----:B------:R1:W3:Y:S01]  /*3f10*/  LDG.E.U8 R200, desc[UR48][R116.64] ;  /* 0x0000003074c87981 */ /* 0x0002e2000c1e1100 */
[----:B------:R-:W-:-:S03]  /*3f20*/  IMAD R124, R122, 0x7f, RZ ;  /* 0x0000007f7a7c7824 */ /* 0x000fc600078e02ff */
[----:B------:R1:W3:Y:S01]  /*3f30*/  LDG.E.U8 R201, desc[UR48][R120.64] ;  /* 0x0000003078c97981 */ /* 0x0002e2000c1e1100 */
[-C--:B0-----:R-:W-:Y:S02]  /*3f40*/  IADD3 R118, P1, R125, R136.reuse, RZ ;  /* 0x000000887d767210 */ /* 0x081fe40007f3e0ff */
[-C--:B-1----:R-:W-:Y:S02]  /*3f50*/  IADD3 R116, P0, R123, R136.reuse, RZ ;  /* 0x000000887b747210 */ /* 0x082fe40007f1e0ff */
[-C--:B------:R-:W-:Y:S01]  /*3f60*/  LEA.HI.X.SX32 R119, R125, R137.reuse, 0x1, P1 ;  /* 0x000000897d777211 */ /* 0x080fe200008f0eff */
[C---:B------:R-:W-:Y:S01]  /*3f70*/  IMAD R125, R122.reuse, 0xf0, RZ ;  /* 0x000000f07a7d7824 */ /* 0x040fe200078e02ff */
[-C--:B------:R-:W-:Y:S01]  /*3f80*/  LEA.HI.X.SX32 R117, R123, R137.reuse, 0x1, P0 ;  /* 0x000000897b757211 */ /* 0x080fe200000f0eff */
[----:B------:R-:W-:Y:S01]  /*3f90*/  IMAD R123, R122, 0xf1, RZ ;  /* 0x000000f17a7b7824 */ /* 0x000fe200078e02ff */
[CC--:B------:R-:W-:Y:S01]  /*3fa0*/  IADD3 R120, P1, R124.reuse, R136.reuse, RZ ;  /* 0x000000887c787210 */ /* 0x0c0fe20007f3e0ff */
[----:B------:R0:W3:Y:S03]  /*3fb0*/  LDG.E.U8 R202, desc[UR48][R118.64] ;  /* 0x0000003076ca7981 */ /* 0x0000e6000c1e1100 */
[----:B------:R-:W-:Y:S01]  /*3fc0*/  LEA.HI.X.SX32 R121, R124, R137, 0x1, P1 ;  /* 0x000000897c797211 */ /* 0x000fe200008f0eff */
[----:B------:R1:W3:Y:S04]  /*3fd0*/  LDG.E.U8 R203, desc[UR48][R116.64] ;  /* 0x0000003074cb7981 */ /* 0x0002e8000c1e1100 */
[----:B------:R1:W3:Y:S01]  /*3fe0*/  LDG.E.U8 R204, desc[UR48][R120.64] ;  /* 0x0000003078cc7981 */ /* 0x0002e2000c1e1100 */
[----:B0-----:R-:W-:-:S02]  /*3ff0*/  IADD3 R118, P0, R125, R136, RZ ;  /* 0x000000887d767210 */ /* 0x001fc40007f1e0ff */
[----:B-1----:R-:W-:Y:S02]  /*4000*/  IADD3 R116, P1, R123, R136, RZ ;  /* 0x000000887b747210 */ /* 0x002fe40007f3e0ff */
[-C--:B------:R-:W-:Y:S02]  /*4010*/  LEA.HI.X.SX32 R119, R125, R137.reuse, 0x1, P0 ;  /* 0x000000897d777211 */ /* 0x080fe400000f0eff */
[----:B------:R-:W-:Y:S01]  /*4020*/  LEA.HI.X.SX32 R117, R123, R137, 0x1, P1 ;  /* 0x000000897b757211 */ /* 0x000fe200008f0eff */
[C---:B------:R-:W-:Y:S02]  /*4030*/  IMAD R120, R122.reuse, 0xf2, RZ ;  /* 0x000000f27a787824 */ /* 0x040fe400078e02ff */
[C---:B------:R-:W-:Y:S01]  /*4040*/  IMAD R123, R122.reuse, 0xf3, RZ ;  /* 0x000000f37a7b7824 */ /* 0x040fe200078e02ff */
[----:B------:R0:W3:Y:S01]  /*4050*/  LDG.E.U8 R205, desc[UR48][R118.64] ;  /* 0x0000003076cd7981 */ /* 0x0000e2000c1e1100 */
[----:B------:R-:W-:-:S03]  /*4060*/  IMAD R121, R122, 0xf4, RZ ;  /* 0x000000f47a797824 */ /* 0x000fc600078e02ff */
[----:B------:R1:W3:Y:S01]  /*4070*/  LDG.E.U8 R206, desc[UR48][R116.64] ;  /* 0x0000003074ce7981 */ /* 0x0002e2000c1e1100 */
[CC--:B0-----:R-:W-:Y:S02]  /*4080*/  IADD3 R118, P0, R120.reuse, R136.reuse, RZ ;  /* 0x0000008878767210 */ /* 0x0c1fe40007f1e0ff */
[CC--:B-1----:R-:W-:Y:S02]  /*4090*/  IADD3 R116, P1, R123.reuse, R136.reuse, RZ ;  /* 0x000000887b747210 */ /* 0x0c2fe40007f3e0ff */
[-C--:B------:R-:W-:Y:S02]  /*40a0*/  LEA.HI.X.SX32 R119, R120, R137.reuse, 0x1, P0 ;  /* 0x0000008978777211 */ /* 0x080fe400000f0eff */
[-C--:B------:R-:W-:Y:S02]  /*40b0*/  LEA.HI.X.SX32 R117, R123, R137.reuse, 0x1, P1 ;  /* 0x000000897b757211 */ /* 0x080fe400008f0eff */
[C---:B------:R-:W-:Y:S01]  /*40c0*/  IADD3 R120, P0, R121.reuse, R136, RZ ;  /* 0x0000008879787210 */ /* 0x040fe20007f1e0ff */
[----:B------:R0:W3:Y:S03]  /*40d0*/  LDG.E.U8 R207, desc[UR48][R118.64] ;  /* 0x0000003076cf7981 */ /* 0x0000e6000c1e1100 */
[----:B------:R-:W-:Y:S01]  /*40e0*/  LEA.HI.X.SX32 R121, R121, R137, 0x1, P0 ;  /* 0x0000008979797211 */ /* 0x000fe200000f0eff */
[----:B------:R1:W3:Y:S04]  /*40f0*/  LDG.E.U8 R208, desc[UR48][R116.64] ;  /* 0x0000003074d07981 */ /* 0x0002e8000c1e1100 */
[----:B------:R1:W3:Y:S01]  /*4100*/  LDG.E.U8 R209, desc[UR48][R120.64] ;  /* 0x0000003078d17981 */ /* 0x0002e2000c1e1100 */
[----:B0-----:R-:W-:-:S02]  /*4110*/  IMAD R119, R122, 0xf7, RZ ;  /* 0x000000f77a777824 */ /* 0x001fc400078e02ff */
[C---:B-1----:R-:W-:Y:S02]  /*4120*/  IMAD R117, R122.reuse, 0xf5, RZ ;  /* 0x000000f57a757824 */ /* 0x042fe400078e02ff */
[C---:B------:R-:W-:Y:S02]  /*4130*/  IMAD R116, R122.reuse, 0xf8, RZ ;  /* 0x000000f87a747824 */ /* 0x040fe400078e02ff */
[C---:B------:R-:W-:Y:S01]  /*4140*/  IMAD R121, R122.reuse, 0xf6, RZ ;  /* 0x000000f67a797824 */ /* 0x040fe200078e02ff */
[-C--:B------:R-:W-:Y:S02]  /*4150*/  IADD3 R134, P0, R117, R136.reuse, RZ ;  /* 0x0000008875867210 */ /* 0x080fe40007f1e0ff */
[-C--:B------:R-:W-:Y:S02]  /*4160*/  IADD3 R132, P1, R119, R136.reuse, RZ ;  /* 0x0000008877847210 */ /* 0x080fe40007f3e0ff */
[----:B------:R-:W-:Y:S01]  /*4170*/  LEA.HI.X.SX32 R135, R117, R137, 0x1, P0 ;  /* 0x0000008975877211 */ /* 0x000fe200000f0eff */
[----:B------:R-:W-:Y:S01]  /*4180*/  IMAD R123, R122, 0xfa, RZ ;  /* 0x000000fa7a7b7824 */ /* 0x000fe200078e02ff */
[----:B------:R-:W-:-:S02]  /*4190*/  IADD3 R120, P0, R121, R136, RZ ;  /* 0x0000008879787210 */ /* 0x000fc40007f1e0ff */
[-C--:B------:R-:W-:Y:S01]  /*41a0*/  IADD3 R118, P2, R116, R136.reuse, RZ ;  /* 0x0000008874767210 */ /* 0x080fe20007f5e0ff */
[C---:B------:R-:W-:Y:S01]  /*41b0*/  IMAD R129, R122.reuse, 0xfb, RZ ;  /* 0x000000fb7a817824 */ /* 0x040fe200078e02ff */
[-C--:B------:R-:W-:Y:S01]  /*41c0*/  LEA.HI.X.SX32 R133, R119, R137.reuse, 0x1, P1 ;  /* 0x0000008977857211 */ /* 0x080fe200008f0eff */
[C---:B------:R-:W-:Y:S01]  /*41d0*/  IMAD R125, R122.reuse, 0xfc, RZ ;  /* 0x000000fc7a7d7824 */ /* 0x040fe200078e02ff */
[-C--:B------:R-:W-:Y:S01]  /*41e0*/  LEA.HI.X.SX32 R121, R121, R137.reuse, 0x1, P0 ;  /* 0x0000008979797211 */ /* 0x080fe200000f0eff */
[----:B------:R-:W-:Y:S01]  /*41f0*/  IMAD R127, R122, 0xfd, RZ ;  /* 0x000000fd7a7f7824 */ /* 0x000fe200078e02ff */
[----:B------:R-:W-:Y:S01]  /*4200*/  LEA.HI.X.SX32 R119, R116, R137, 0x1, P2 ;  /* 0x0000008974777211 */ /* 0x000fe200010f0eff */
[----:B------:R-:W3:Y:S01]  /*4210*/  LDG.E.U8 R134, desc[UR48][R134.64] ;  /* 0x0000003086867981 */ /* 0x000ee2000c1e1100 */
[-C--:B------:R-:W-:Y:S02]  /*4220*/  IADD3 R130, P0, R131, R136.reuse, RZ ;  /* 0x0000008883827210 */ /* 0x080fe40007f1e0ff */
[-C--:B------:R-:W-:Y:S01]  /*4230*/  IADD3 R116, P5, R215, R136.reuse, RZ ;  /* 0x00000088d7747210 */ /* 0x080fe20007fbe0ff */
[----:B------:R-:W3:Y:S01]  /*4240*/  LDG.E.U8 R120, desc[UR48][R120.64] ;  /* 0x0000003078787981 */ /* 0x000ee2000c1e1100 */
[----:B------:R-:W-:-:S02]  /*4250*/  IADD3 R122, P1, R123, R136, RZ ;  /* 0x000000887b7a7210 */ /* 0x000fc40007f3e0ff */
[-C--:B------:R-:W-:Y:S01]  /*4260*/  IADD3 R128, P2, R129, R136.reuse, RZ ;  /* 0x0000008881807210 */ /* 0x080fe20007f5e0ff */
[----:B------:R-:W3:Y:S01]  /*4270*/  LDG.E.U8 R132, desc[UR48][R132.64] ;  /* 0x0000003084847981 */ /* 0x000ee2000c1e1100 */
[-C--:B------:R-:W-:Y:S02]  /*4280*/  IADD3 R124, P3, R125, R136.reuse, RZ ;  /* 0x000000887d7c7210 */ /* 0x080fe40007f7e0ff */
[-C--:B------:R-:W-:Y:S01]  /*4290*/  IADD3 R126, P4, R127, R136.reuse, RZ ;  /* 0x000000887f7e7210 */ /* 0x080fe20007f9e0ff */
[----:B------:R-:W3:Y:S01]  /*42a0*/  LDG.E.U8 R118, desc[UR48][R118.64] ;  /* 0x0000003076767981 */ /* 0x000ee2000c1e1100 */
[-C--:B------:R-:W-:Y:S02]  /*42b0*/  LEA.HI.X.SX32 R131, R131, R137.reuse, 0x1, P0 ;  /* 0x0000008983837211 */ /* 0x080fe400000f0eff */
[-C--:B------:R-:W-:Y:S02]  /*42c0*/  LEA.HI.X.SX32 R117, R215, R137.reuse, 0x1, P5 ;  /* 0x00000089d7757211 */ /* 0x080fe400028f0eff */
[----:B------:R-:W-:Y:S01]  /*42d0*/  LEA.HI.X.SX32 R123, R123, R137, 0x1, P1 ;  /* 0x000000897b7b7211 */ /* 0x000fe200008f0eff */
[----:B------:R-:W5:Y:S01]  /*42e0*/  LDL.LU R215, [R1+0x4c] ;  /* 0x00004c0001d77983 */ /* 0x000f620000300800 */
[----:B------:R-:W-:-:S02]  /*42f0*/  IADD3 R136, P6, R213, R136, RZ ;  /* 0x00000088d5887210 */ /* 0x000fc40007fde0ff */
[-C--:B------:R-:W-:Y:S01]  /*4300*/  LEA.HI.X.SX32 R129, R129, R137.reuse, 0x1, P2 ;  /* 0x0000008981817211 */ /* 0x080fe200010f0eff */
[----:B------:R-:W2:Y:S01]  /*4310*/  LDL.LU R135, [R1+0x58] ;  /* 0x0000580001877983 */ /* 0x000ea20000300800 */
[-C--:B------:R-:W-:Y:S02]  /*4320*/  LEA.HI.X.SX32 R125, R125, R137.reuse, 0x1, P3 ;  /* 0x000000897d7d7211 */ /* 0x080fe400018f0eff */
[-C--:B------:R-:W-:Y:S01]  /*4330*/  LEA.HI.X.SX32 R127, R127, R137.reuse, 0x1, P4 ;  /* 0x000000897f7f7211 */ /* 0x080fe200020f0eff */
[----:B------:R-:W2:Y:S01]  /*4340*/  LDL.LU R121, [R1+0x54] ;  /* 0x0000540001797983 */ /* 0x000ea20000300800 */
[----:B------:R-:W-:-:S03]  /*4350*/  LEA.HI.X.SX32 R137, R213, R137, 0x1, P6 ;  /* 0x00000089d5897211 */ /* 0x000fc600030f0eff */
[----:B------:R-:W4:Y:S04]  /*4360*/  LDL.LU R133, [R1] ;  /* 0x0000000001857983 */ /* 0x000f280000300800 */
[----:B------:R-:W3:Y:S04]  /*4370*/  LDL.LU R119, [R1+0x8] ;  /* 0x0000080001777983 */ /* 0x000ee80000300800 */
[----:B------:R-:W3:Y:S04]  /*4380*/  LDG.E.U8 R130, desc[UR48][R130.64] ;  /* 0x0000003082827981 */ /* 0x000ee8000c1e1100 */
[----:B------:R-:W3:Y:S04]  /*4390*/  LDG.E.U8 R122, desc[UR48][R122.64] ;  /* 0x000000307a7a7981 */ /* 0x000ee8000c1e1100 */
[----:B------:R-:W3:Y:S04]  /*43a0*/  LDG.E.U8 R128, desc[UR48][R128.64] ;  /* 0x0000003080807981 */ /* 0x000ee8000c1e1100 */
[----:B------:R-:W3:Y:S04]  /*43b0*/  LDL.LU R131, [R1+0x4] ;  /* 0x0000040001837983 */ /* 0x000ee80000300800 */
[----:B------:R-:W3:Y:S04]  /*43c0*/  LDL.LU R123, [R1+0x10] ;  /* 0x00001000017b7983 */ /* 0x000ee80000300800 */
[----:B------:R-:W3:Y:S04]  /*43d0*/  LDL.LU R129, [R1+0xc] ;  /* 0x00000c0001817983 */ /* 0x000ee80000300800 */
[----:B------:R-:W3:Y:S04]  /*43e0*/  LDG.E.U8 R124, desc[UR48][R124.64] ;  /* 0x000000307c7c7981 */ /* 0x000ee8000c1e1100 */
[----:B------:R-:W3:Y:S04]  /*43f0*/  LDG.E.U8 R126, desc[UR48][R126.64] ;  /* 0x000000307e7e7981 */ /* 0x000ee8000c1e1100 */
[----:B------:R-:W3:Y:S04]  /*4400*/  LDG.E.U8 R116, desc[UR48][R116.64] ;  /* 0x0000003074747981 */ /* 0x000ee8000c1e1100 */
[----:B------:R-:W3:Y:S04]  /*4410*/  LDL.LU R125, [R1+0x18] ;  /* 0x00001800017d7983 */ /* 0x000ee80000300800 */
[----:B------:R-:W3:Y:S01]  /*4420*/  LDL.LU R127, [R1+0x14] ;  /* 0x00001400017f7983 */ /* 0x000ee20000300800 */
[----:B------:R-:W-:-:S03]  /*4430*/  PRMT R108, R111, 0x3340, R108 ;  /* 0x000033406f6c7816 */ /* 0x000fc6000000006c */
[----:B------:R-:W3:Y:S04]  /*4440*/  LDL.LU R117, [R1+0x60] ;  /* 0x0000600001757983 */ /* 0x000ee80000300800 */
[----:B------:R-:W3:Y:S01]  /*4450*/  LDG.E.U8 R136, desc[UR48][R136.64] ;  /* 0x0000003088887981 */ /* 0x000ee2000c1e1100 */
[----:B------:R-:W-:Y:S02]  /*4460*/  PRMT R70, R70, 0x3340, R145 ;  /* 0x0000334046467816 */ /* 0x000fe40000000091 */
[----:B------:R-:W-:Y:S02]  /*4470*/  PRMT R114, R114, 0x3340, R142 ;  /* 0x0000334072727816 */ /* 0x000fe4000000008e */
[----:B------:R-:W-:Y:S01]  /*4480*/  PRMT R110, R115, 0x3340, R110 ;  /* 0x00003340736e7816 */ /* 0x000fe2000000006e */
[----:B------:R-:W3:Y:S04]  /*4490*/  LDL.LU R137, [R1+0x5c] ;  /* 0x00005c0001897983 */ /* 0x000ee80000300800 */
[----:B------:R-:W3:Y:S04]  /*44a0*/  LDL.LU R105, [R1+0x68] ;  /* 0x0000680001697983 */ /* 0x000ee80000300800 */
[----:B------:R-:W3:Y:S04]  /*44b0*/  LDL.LU R141, [R1+0x64] ;  /* 0x00006400018d7983 */ /* 0x000ee80000300800 */
[----:B------:R-:W3:Y:S04]  /*44c0*/  LDL.LU R111, [R1+0x70] ;  /* 0x00007000016f7983 */ /* 0x000ee80000300800 */
[----:B------:R-:W3:Y:S04]  /*44d0*/  LDL.LU R145, [R1+0x6c] ;  /* 0x00006c0001917983 */ /* 0x000ee80000300800 */
[----:B------:R-:W3:Y:S04]  /*44e0*/  LDL.LU R142, [R1+0x78] ;  /* 0x00007800018e7983 */ /* 0x000ee80000300800 */
[----:B------:R-:W3:Y:S01]  /*44f0*/  LDL.LU R115, [R1+0x74] ;  /* 0x0000740001737983 */ /* 0x000ee20000300800 */
[----:B------:R-:W0:Y:S01]  /*4500*/  S2R R243, SR_TID.X ;  /* 0x0000000000f37919 */ /* 0x000e220000002100 */
[----:B------:R-:W1:Y:S01]  /*4510*/  S2UR UR4, SR_CgaCtaId ;  /* 0x00000000000479c3 */ /* 0x000e620000008800 */
[----:B------:R-:W-:-:S02]  /*4520*/  PRMT R71, R140, 0x3340, R71 ;  /* 0x000033408c477816 */ /* 0x000fc40000000047 */
[----:B------:R-:W-:Y:S02]  /*4530*/  PRMT R140, R68, 0x3340, R109 ;  /* 0x00003340448c7816 */ /* 0x000fe4000000006d */
[----:B------:R-:W-:Y:S02]  /*4540*/  PRMT R65, R65, 0x3340, R67 ;  /* 0x0000334041417816 */ /* 0x000fe40000000043 */
[----:B------:R-:W-:Y:S01]  /*4550*/  PRMT R67, R66, 0x3340, R102 ;  /* 0x0000334042437816 */ /* 0x000fe20000000066 */
[----:B------:R-:W-:Y:S01]  /*4560*/  UMOV UR6, 0x400 ;  /* 0x0000040000067882 */ /* 0x000fe20000000000 */
[----:B------:R-:W-:Y:S02]  /*4570*/  PRMT R113, R113, 0x3340, R64 ;  /* 0x0000334071717816 */ /* 0x000fe40000000040 */
[----:B------:R-:W-:Y:S02]  /*4580*/  PRMT R64, R104, 0x5410, R112 ;  /* 0x0000541068407816 */ /* 0x000fe40000000070 */
[----:B------:R-:W-:-:S02]  /*4590*/  PRMT R104, R6, 0x3340, R7 ;  /* 0x0000334006687816 */ /* 0x000fc40000000007 */
[----:B------:R-:W-:Y:S02]  /*45a0*/  PRMT R9, R8, 0x3340, R9 ;  /* 0x0000334008097816 */ /* 0x000fe40000000009 */
[----:B------:R-:W-:Y:S02]  /*45b0*/  PRMT R106, R106, 0x3340, R144 ;  /* 0x000033406a6a7816 */ /* 0x000fe40000000090 */
[----:B------:R-:W-:Y:S02]  /*45c0*/  PRMT R138, R138, 0x3340, R146 ;  /* 0x000033408a8a7816 */ /* 0x000fe40000000092 */
[----:B------:R-:W-:Y:S02]  /*45d0*/  PRMT R69, R69, 0x3340, R103 ;  /* 0x0000334045457816 */ /* 0x000fe40000000067 */
[C---:B0-----:R-:W-:Y:S02]  /*45e0*/  LOP3.LUT R213, R243.reuse, 0xff, RZ, 0xc0, !PT ;  /* 0x000000fff3d57812 */ /* 0x041fe400078ec0ff */
[----:B------:R-:W-:Y:S01]  /*45f0*/  LOP3.LUT R68, R243, 0x7, RZ, 0xc0, !PT ;  /* 0x00000007f3447812 */ /* 0x000fe200078ec0ff */
[----:B-1----:R-:W-:-:S04]  /*4600*/  ULEA UR6, UR4, UR6, 0x18 ;  /* 0x0000000604067291 */ /* 0x002fc8000f8ec03f */
[----:B------:R-:W-:Y:S01]  /*4610*/  IMAD R102, R213, 0x8, R68 ;  /* 0x00000008d5667824 */ /* 0x000fe200078e0244 */
[----:B------:R-:W-:Y:S02]  /*4620*/  PRMT R139, R139, 0x3340, R147 ;  /* 0x000033408b8b7816 */ /* 0x000fe40000000093 */
[----:B------:R-:W-:Y:S01]  /*4630*/  PRMT R107, R107, 0x3340, R143 ;  /* 0x000033406b6b7816 */ /* 0x000fe2000000008f */
[----:B------:R-:W-:Y:S01]  /*4640*/  IMAD.SHL.U32 R102, R102, 0x10, RZ ;  /* 0x0000001066667824 */ /* 0x000fe200078e00ff */
[----:B------:R-:W-:Y:S02]  /*4650*/  PRMT R151, R153, 0x3340, R151 ;  /* 0x0000334099977816 */ /* 0x000fe40000000097 */
[----:B------:R-:W-:Y:S02]  /*4660*/  PRMT R0, R149, 0x3340, R0 ;  /* 0x0000334095007816 */ /* 0x000fe40000000000 */
[----:B------:R-:W-:Y:S02]  /*4670*/  PRMT R10, R10, 0x3340, R11 ;  /* 0x000033400a0a7816 */ /* 0x000fe4000000000b */
[----:B------:R-:W-:-:S02]  /*4680*/  PRMT R13, R12, 0x3340, R13 ;  /* 0x000033400c0d7816 */ /* 0x000fc4000000000d */
[----:B------:R-:W-:Y:S02]  /*4690*/  PRMT R2, R2, 0x3340, R3 ;  /* 0x0000334002027816 */ /* 0x000fe40000000003 */
[----:B------:R-:W-:Y:S02]  /*46a0*/  PRMT R14, R14, 0x3340, R15 ;  /* 0x000033400e0e7816 */ /* 0x000fe4000000000f */
        /* <DEDUP_REMOVED lines=44> */
[----:B------:R-:W-:Y:S02]  /*4970*/  LOP3.LUT R0, R102, 0x10, RZ, 0x3c, !PT ;  /* 0x0000001066007812 */ /* 0x000fe400078e3cff */
        /* <DEDUP_REMOVED lines=11> */
[----:B------:R-:W-:Y:S01]  /*4a30*/  LOP3.LUT R2, R102, 0x20, RZ, 0x3c, !PT ;  /* 0x0000002066027812 */ /* 0x000fe200078e3cff */
[----:B------:R-:W-:Y:S01]  /*4a40*/  STS.128 [R102+UR6], R64 ;  /* 0x0000004066007988 */ /* 0x000fe20008000c06 */
[----:B------:R-:W-:-:S02]  /*4a50*/  PRMT R20, R54, 0x5410, R57 ;  /* 0x0000541036147816 */ /* 0x000fc40000000039 */
[----:B------:R-:W-:Y:S01]  /*4a60*/  PRMT R21, R21, 0x5410, R60 ;  /* 0x0000541015157816 */ /* 0x000fe2000000003c */
[----:B------:R-:W-:Y:S01]  /*4a70*/  STS.128 [R102+UR6+0x8000], R68 ;  /* 0x0080004466007988 */ /* 0x000fe20008000c06 */
[----:B------:R-:W-:Y:S02]  /*4a80*/  PRMT R22, R22, 0x5410, R73 ;  /* 0x0000541016167816 */ /* 0x000fe40000000049 */
[----:B------:R-:W-:Y:S01]  /*4a90*/  PRMT R23, R23, 0x5410, R76 ;  /* 0x0000541017177816 */ /* 0x000fe2000000004c */
[----:B------:R0:W-:Y:S01]  /*4aa0*/  STS.128 [R0+UR6+0x8000], R8 ;  /* 0x0080000800007988 */ /* 0x0001e20008000c06 */
[----:B------:R-:W-:-:S03]  /*4ab0*/  LOP3.LUT R3, R102, 0x30, RZ, 0x3c, !PT ;  /* 0x0000003066037812 */ /* 0x000fc600078e3cff */
[----:B------:R1:W-:Y:S01]  /*4ac0*/  STS.128 [R0+UR6], R4 ;  /* 0x0000000400007988 */ /* 0x0003e20008000c06 */
[----:B------:R-:W-:-:S03]  /*4ad0*/  PRMT R249, R249, 0x3340, R248 ;  /* 0x00003340f9f97816 */ /* 0x000fc600000000f8 */
[----:B------:R2:W-:Y:S01]  /*4ae0*/  STS.128 [R2+UR6], R12 ;  /* 0x0000000c02007988 */ /* 0x0005e20008000c06 */
[----:B------:R-:W-:-:S03]  /*4af0*/  PRMT R246, R247, 0x3340, R246 ;  /* 0x00003340f7f67816 */ /* 0x000fc600000000f6 */
[----:B------:R4:W-:Y:S01]  /*4b00*/  STS.128 [R2+UR6+0x8000], R16 ;  /* 0x0080001002007988 */ /* 0x0009e20008000c06 */
[----:B------:R-:W-:Y:S02]  /*4b10*/  PRMT R245, R245, 0x3340, R244 ;  /* 0x00003340f5f57816 */ /* 0x000fe400000000f4 */
[----:B0-----:R-:W-:Y:S02]  /*4b20*/  PRMT R11, R225, 0x3340, R223 ;  /* 0x00003340e10b7816 */ /* 0x001fe400000000df */
[----:B-----5:R-:W-:Y:S02]  /*4b30*/  PRMT R9, R217, 0x3340, R215 ;  /* 0x00003340d9097816 */ /* 0x020fe400000000d7 */
[----:B-1----:R-:W-:Y:S01]  /*4b40*/  PRMT R0, R221, 0x3340, R219 ;  /* 0x00003340dd007816 */ /* 0x002fe200000000db */
[----:B------:R0:W-:Y:S01]  /*4b50*/  STS.128 [R3+UR6], R20 ;  /* 0x0000001403007988 */ /* 0x0001e20008000c06 */
[----:B------:R-:W-:Y:S02]  /*4b60*/  PRMT R10, R229, 0x3340, R227 ;  /* 0x00003340e50a7816 */ /* 0x000fe400000000e3 */
[----:B--2---:R-:W-:-:S02]  /*4b70*/  PRMT R8, R135, 0x3340, R121 ;  /* 0x0000334087087816 */ /* 0x004fc40000000079 */
[----:B------:R-:W-:Y:S02]  /*4b80*/  PRMT R13, R233, 0x3340, R231 ;  /* 0x00003340e90d7816 */ /* 0x000fe400000000e7 */
[----:B----4-:R-:W-:Y:S02]  /*4b90*/  PRMT R252, R133, 0x3340, R252 ;  /* 0x0000334085fc7816 */ /* 0x010fe400000000fc */
        /* <DEDUP_REMOVED lines=9> */
[----:B---3--:R-:W-:-:S02]  /*4c30*/  PRMT R7, R119, 0x3340, R131 ;  /* 0x0000334077077816 */ /* 0x008fc40000000083 */
[----:B------:R-:W-:Y:S02]  /*4c40*/  PRMT R232, R234, 0x3340, R232 ;  /* 0x00003340eae87816 */ /* 0x000fe400000000e8 */
[----:B0-----:R-:W-:Y:S02]  /*4c50*/  PRMT R21, R230, 0x3340, R228 ;  /* 0x00003340e6157816 */ /* 0x001fe400000000e4 */
        /* <DEDUP_REMOVED lines=18> */
[----:B------:R-:W-:Y:S02]  /*4d80*/  LOP3.LUT R0, R102, 0x40, RZ, 0x3c, !PT ;  /* 0x0000004066007812 */ /* 0x000fe400078e3cff */
        /* <DEDUP_REMOVED lines=8> */
[----:B------:R-:W-:-:S03]  /*4e10*/  LOP3.LUT R2, R102, 0x50, RZ, 0x3c, !PT ;  /* 0x0000005066027812 */ /* 0x000fc600078e3cff */
[----:B------:R-:W-:Y:S01]  /*4e20*/  STS.128 [R3+UR6+0x8000], R4 ;  /* 0x0080000403007988 */ /* 0x000fe20008000c06 */
[----:B------:R-:W-:-:S03]  /*4e30*/  PRMT R172, R172, 0x3340, R173 ;  /* 0x00003340acac7816 */ /* 0x000fc600000000ad */
[----:B------:R-:W-:Y:S01]  /*4e40*/  STS.128 [R0+UR6], R8 ;  /* 0x0000000800007988 */ /* 0x000fe20008000c06 */
[----:B------:R-:W-:-:S03]  /*4e50*/  PRMT R20, R81, 0x3340, R82 ;  /* 0x0000334051147816 */ /* 0x000fc60000000052 */
[----:B------:R0:W-:Y:S01]  /*4e60*/  STS.128 [R0+UR6+0x8000], R12 ;  /* 0x0080000c00007988 */ /* 0x0001e20008000c06 */
[----:B------:R-:W-:Y:S02]  /*4e70*/  PRMT R83, R83, 0x3340, R84 ;  /* 0x0000334053537816 */ /* 0x000fe40000000054 */
[----:B------:R-:W-:Y:S01]  /*4e80*/  PRMT R85, R85, 0x3340, R86 ;  /* 0x0000334055557816 */ /* 0x000fe20000000056 */
[----:B------:R1:W-:Y:S01]  /*4e90*/  STS.128 [R2+UR6], R16 ;  /* 0x0000001002007988 */ /* 0x0003e20008000c06 */
[----:B------:R-:W-:Y:S02]  /*4ea0*/  PRMT R88, R87, 0x3340, R88 ;  /* 0x0000334057587816 */ /* 0x000fe40000000058 */
[----:B------:R-:W-:Y:S02]  /*4eb0*/  PRMT R22, R89, 0x3340, R90 ;  /* 0x0000334059167816 */ /* 0x000fe4000000005a */
[----:B------:R-:W-:Y:S02]  /*4ec0*/  PRMT R91, R91, 0x3340, R92 ;  /* 0x000033405b5b7816 */ /* 0x000fe4000000005c */
[----:B------:R-:W-:-:S02]  /*4ed0*/  PRMT R93, R93, 0x3340, R94 ;  /* 0x000033405d5d7816 */ /* 0x000fc4000000005e */
[----:B------:R-:W-:Y:S02]  /*4ee0*/  PRMT R96, R95, 0x3340, R96 ;  /* 0x000033405f607816 */ /* 0x000fe40000000060 */
[----:B------:R-:W-:Y:S02]  /*4ef0*/  PRMT R173, R174, 0x3340, R175 ;  /* 0x00003340aead7816 */ /* 0x000fe400000000af */
[----:B0-----:R-:W-:Y:S02]  /*4f00*/  PRMT R0, R193, 0x3340, R195 ;  /* 0x00003340c1007816 */ /* 0x001fe400000000c3 */
[----:B------:R-:W-:Y:S02]  /*4f10*/  PRMT R97, R97, 0x3340, R98 ;  /* 0x0000334061617816 */ /* 0x000fe40000000062 */
[----:B-1----:R-:W-:Y:S02]  /*4f20*/  PRMT R17, R190, 0x3340, R191 ;  /* 0x00003340be117816 */ /* 0x002fe400000000bf */
        /* <DEDUP_REMOVED lines=26> */
[----:B------:R-:W-:Y:S02]  /*50d0*/  LOP3.LUT R0, R102, 0x60, RZ, 0x3c, !PT ;  /* 0x0000006066007812 */ /* 0x000fe400078e3cff */
[----:B------:R-:W-:Y:S02]  /*50e0*/  PRMT R118, R118, 0x3340, R130 ;  /* 0x0000334076767816 */ /* 0x000fe40000000082 */
[----:B------:R-:W-:Y:S01]  /*50f0*/  PRMT R3, R122, 0x3340, R128 ;  /* 0x000033407a037816 */ /* 0x000fe20000000080 */
[----:B------:R0:W-:Y:S03]  /*5100*/  STS.128 [R2+UR6+0x8000], R20 ;  /* 0x0080001402007988 */ /* 0x0001e60008000c06 */
[----:B------:R-:W-:Y:S01]  /*5110*/  PRMT R210, R118, 0x5410, R3 ;  /* 0x0000541076d27816 */ /* 0x000fe20000000003 */
[----:B------:R-:W-:Y:S01]  /*5120*/  STS.128 [R0+UR6], R12 ;  /* 0x0000000c00007988 */ /* 0x000fe20008000c06 */
[----:B------:R-:W-:-:S03]  /*5130*/  IMAD.MOV.U32 R3, RZ, RZ, 0x3f800000 ;  /* 0x3f800000ff037424 */ /* 0x000fc600078e00ff */
[----:B------:R1:W-:Y:S01]  /*5140*/  STS.128 [R0+UR6+0x8000], R172 ;  /* 0x008000ac00007988 */ /* 0x0003e20008000c06 */
[----:B0-----:R-:W-:Y:S02]  /*5150*/  IMAD.MOV.U32 R2, RZ, RZ, 0x3f800000 ;  /* 0x3f800000ff027424 */ /* 0x001fe400078e00ff */
[----:B-1----:R-:W-:-:S05]  /*5160*/  IMAD.MOV.U32 R0, RZ, RZ, 0x3f800000 ;  /* 0x3f800000ff007424 */ /* 0x002fca00078e00ff */
[----:B------:R-:W-:Y:S04]  /*5170*/  STL [R1+0x3fc], R0 ;  /* 0x0003fc0001007387 */ /* 0x000fe80000100800 */
[----:B------:R-:W-:Y:S04]  /*5180*/  STL [R1+0x404], R3 ;  /* 0x0004040301007387 */ /* 0x000fe80000100800 */
[----:B------:R-:W-:Y:S04]  /*5190*/  STL [R1+0x408], R2 ;  /* 0x0004080201007387 */ /* 0x000fe80000100800 */
[----:B------:R-:W-:Y:S04]  /*51a0*/  STL [R1], RZ ;  /* 0x000000ff01007387 */ /* 0x000fe80000100800 */
[----:B------:R0:W-:Y:S04]  /*51b0*/  STL [R1+0x400], R0 ;  /* 0x0004000001007387 */ /* 0x0001e80000100800 */
[----:B------:R-:W-:Y:S04]  /*51c0*/  STL [R1+0x4], RZ ;  /* 0x000004ff01007387 */ /* 0x000fe80000100800 */
        /* <DEDUP_REMOVED lines=89> */
[----:B------:R-:W-:Y:S01]  /*5760*/  STL [R1+0x16c], RZ ;  /* 0x00016cff01007387 */ /* 0x000fe20000100800 */
[----:B------:R-:W1:Y:S03]  /*5770*/  S2R R241, SR_CTAID.X ;  /* 0x0000000000f17919 */ /* 0x000e660000002500 */
        /* <DEDUP_REMOVED lines=28> */
[----:B-1----:R-:W-:-:S03]  /*5940*/  IMAD.SHL.U32 R4, R241, 0x100, RZ ;  /* 0x00000100f1047824 */ /* 0x002fc600078e00ff */
[----:B------:R-:W-:Y:S04]  /*5950*/  STL [R1+0x1e0], RZ ;  /* 0x0001e0ff01007387 */ /* 0x000fe80000100800 */
[----:B------:R-:W-:Y:S04]  /*5960*/  STL [R1+0x1e4], RZ ;  /* 0x0001e4ff01007387 */ /* 0x000fe80000100800 */
[----:B------:R-:W-:Y:S04]  /*5970*/  STL [R1+0x1e8], RZ ;  /* 0x0001e8ff01007387 */ /* 0x000fe80000100800 */
[----:B------:R-:W-:Y:S01]  /*5980*/  STL [R1+0x1ec], RZ ;  /* 0x0001ecff01007387 */ /* 0x000fe20000100800 */
[----:B0-----:R-:W-:-:S03]  /*5990*/  VIADD R0, R4, 0x100 ;  /* 0x0000010004007836 */ /* 0x001fc60000000000 */
[----:B------:R-:W-:Y:S04]  /*59a0*/  STL [R1+0x1f0], RZ ;  /* 0x0001f0ff01007387 */ /* 0x000fe80000100800 */
[----:B------:R-:W-:Y:S04]  /*59b0*/  STL [R1+0x1f4], RZ ;  /* 0x0001f4ff01007387 */ /* 0x000fe80000100800 */
[----:B------:R-:W-:Y:S04]  /*59c0*/  STL [R1+0x1f8], RZ ;  /* 0x0001f8ff01007387 */ /* 0x000fe80000100800 */
[----:B------:R-:W-:Y:S01]  /*59d0*/  STL [R1+0x1fc], RZ ;  /* 0x0001fcff01007387 */ /* 0x000fe20000100800 */
[----:B------:R-:W-:-:S02]  /*59e0*/  ISETP.GE.AND P0, PT, R0, 0x1, PT ;  /* 0x000000010000780c */ /* 0x000fc40003f06270 */
        /* <DEDUP_REMOVED lines=17> */
[----:B------:R-:W-:-:S02]  /*5b00*/  LOP3.LUT R102, R102, 0x70, RZ, 0x3c, !PT ;  /* 0x0000007066667812 */ /* 0x000fc400078e3cff */
[----:B------:R-:W-:-:S03]  /*5b10*/  PRMT R211, R124, 0x5410, R211 ;  /* 0x000054107cd37816 */ /* 0x000fc600000000d3 */
[----:B------:R-:W-:Y:S01]  /*5b20*/  STS.128 [R102+UR6], R16 ;  /* 0x0000001066007988 */ /* 0x000fe20008000c06 */
[----:B------:R-:W-:-:S03]  /*5b30*/  IMAD.MOV.U32 R8, RZ, RZ, -0x800000 ;  /* 0xff800000ff087424 */ /* 0x000fc600078e00ff */
[----:B------:R0:W-:Y:S01]  /*5b40*/  STS.128 [R102+UR6+0x8000], R208 ;  /* 0x008000d066007988 */ /* 0x0001e20008000c06 */
[----:B------:R-:W-:Y:S01]  /*5b50*/  IMAD.MOV.U32 R9, RZ, RZ, -0x800000 ;  /* 0xff800000ff097424 */ /* 0x000fe200078e00ff */
[----:B------:R-:W-:Y:S01]  /*5b60*/  CS2R R24, SRZ ;  /* 0x0000000000187805 */ /* 0x000fe2000001ff00 */
[----:B------:R-:W-:Y:S01]  /*5b70*/  IMAD.MOV.U32 R6, RZ, RZ, -0x800000 ;  /* 0xff800000ff067424 */ /* 0x000fe200078e00ff */
[----:B------:R-:W-:Y:S01]  /*5b80*/  CS2R R26, SRZ ;  /* 0x00000000001a7805 */ /* 0x000fe2000001ff00 */
[----:B------:R-:W-:Y:S01]  /*5b90*/  IMAD.MOV.U32 R7, RZ, RZ, -0x800000 ;  /* 0xff800000ff077424 */ /* 0x000fe200078e00ff */
[----:B------:R-:W-:Y:S02]  /*5ba0*/  CS2R R28, SRZ ;  /* 0x00000000001c7805 */ /* 0x000fe4000001ff00 */
[----:B------:R-:W-:Y:S02]  /*5bb0*/  CS2R R30, SRZ ;  /* 0x00000000001e7805 */ /* 0x000fe4000001ff00 */
[----:B------:R-:W-:-:S02]  /*5bc0*/  CS2R R32, SRZ ;  /* 0x0000000000207805 */ /* 0x000fc4000001ff00 */
[----:B------:R-:W-:Y:S02]  /*5bd0*/  CS2R R34, SRZ ;  /* 0x0000000000227805 */ /* 0x000fe4000001ff00 */
[----:B------:R-:W-:Y:S02]  /*5be0*/  CS2R R36, SRZ ;  /* 0x0000000000247805 */ /* 0x000fe4000001ff00 */
[----:B------:R-:W-:Y:S02]  /*5bf0*/  CS2R R38, SRZ ;  /* 0x0000000000267805 */ /* 0x000fe4000001ff00 */
        /* <DEDUP_REMOVED lines=31> */
[----:B0-----:R-:W-:Y:S02]  /*5df0*/  CS2R R102, SRZ ;  /* 0x0000000000667805 */ /* 0x001fe4000001ff00 */
        /* <DEDUP_REMOVED lines=24> */
[----:B------:R-:W-:Y:S01]  /*5f80*/  LOP3.LUT R0, R243, 0xe0, RZ, 0xc0, !PT ;  /* 0x000000e0f3007812 */ /* 0x000fe200078ec0ff */
[----:B------:R-:W-:Y:S06]  /*5f90*/  @!P0 BRA `(.L_x_0) ;  /* 0x0000017000208947 */ /* 0x000fec0003800000 */
[----:B------:R-:W0:Y:S01]  /*5fa0*/  LDC R16, c[0x0][0x268] ;  /* 0x00009a00ff107b82 */ /* 0x000e220000000800 */
[--C-:B------:R-:W-:Y:S01]  /*5fb0*/  SHF.R.U32.HI R5, RZ, 0x5, R243.reuse ;  /* 0x00000005ff057819 */ /* 0x100fe200000116f3 */
[----:B------:R-:W-:Y:S01]  /*5fc0*/  ULDC UR4, c[0x0][0x258] ;  /* 0x0000960000047ab9 */ /* 0x000fe20000000800 */
[--C-:B------:R-:W-:Y:S01]  /*5fd0*/  SHF.R.U32.HI R6, RZ, 0x2, R243.reuse ;  /* 0x00000002ff067819 */ /* 0x100fe200000116f3 */
[----:B------:R-:W-:Y:S01]  /*5fe0*/  ULDC.64 UR8, c[0x0][0x260] ;  /* 0x0000980000087ab9 */ /* 0x000fe20000000a00 */
[----:B------:R-:W-:Y:S01]  /*5ff0*/  R2UR UR7, R5 ;  /* 0x00000000050772ca */ /* 0x000fe200000e0000 */
[----:B------:R-:W-:Y:S01]  /*6000*/  IMAD R213, R213, UR4, RZ ;  /* 0x00000004d5d57c24 */ /* 0x000fe2000f8e02ff */
[----:B------:R-:W-:Y:S01]  /*6010*/  SHF.R.U32.HI R5, RZ, 0x1, R0 ;  /* 0x00000001ff057819 */ /* 0x000fe20000011600 */
[----:B------:R-:W1:Y:S01]  /*6020*/  LDC.64 R2, c[0x0][0x250] ;  /* 0x00009400ff027b82 */ /* 0x000e620000000a00 */
[----:B------:R-:W-:Y:S01]  /*6030*/  SHF.R.U32.HI R0, RZ, 0x7, R243 ;  /* 0x00000007ff007819 */ /* 0x000fe200000116f3 */
[----:B------:R-:W-:Y:S01]  /*6040*/  UIMAD UR8, UR5, UR8, URZ ;  /* 0x00000008050872a4 */ /* 0x000fe2000f8e023f */
[----:B------:R-:W-:Y:S01]  /*6050*/  SGXT.U32 R6, R6, 0x3 ;  /* 0x000000030606781a */ /* 0x000fe20000000000 */
[----:B------:R-:W-:Y:S01]  /*6060*/  ULDC.64 UR10, c[0x0][0x218] ;  /* 0x00008600000a7ab9 */ /* 0x000fe20000000a00 */
[----:B------:R-:W-:Y:S01]  /*6070*/  SGXT.U32 R0, R0, 0x1 ;  /* 0x000000010000781a */ /* 0x000fe20000000000 */
[----:B------:R-:W-:Y:S01]  /*6080*/  USHF.R.S32.HI UR4, URZ, 0x1f, UR8 ;  /* 0x0000001f3f047899 */ /* 0x000fe20008011408 */
[----:B------:R-:W-:Y:S01]  /*6090*/  LOP3.LUT R4, R4, R5, R6, 0xfe, !PT ;  /* 0x0000000504047212 */ /* 0x000fe200078efe06 */
[----:B------:R-:W2:Y:S01]  /*60a0*/  LDC.64 R14, c[0x0][0x220] ;  /* 0x00008800ff0e7b82 */ /* 0x000ea20000000a00 */
[C---:B------:R-:W-:Y:S01]  /*60b0*/  LOP3.LUT R6, R243.reuse, 0x7f, RZ, 0xc0, !PT ;  /* 0x0000007ff3067812 */ /* 0x040fe200078ec0ff */
[----:B------:R-:W-:Y:S01]  /*60c0*/  UIADD3 UR12, UR6, 0x10000, URZ ;  /* 0x00010000060c7890 */ /* 0x000fe2000fffe03f */
[C---:B------:R-:W-:Y:S01]  /*60d0*/  LOP3.LUT R11, R243.reuse, 0x80, RZ, 0xc0, !PT ;  /* 0x00000080f30b7812 */ /* 0x040fe200078ec0ff */
[----:B------:R-:W-:Y:S01]  /*60e0*/  UMOV UR15, 0x40000040 ;  /* 0x40000040000f7882 */ /* 0x000fe20000000000 */
[----:B------:R-:W-:Y:S01]  /*60f0*/  SHF.R.S32.HI R9, RZ, 0x1f, R213 ;  /* 0x0000001fff097819 */ /* 0x000fe200000114d5 */
[----:B------:R-:W-:Y:S01]  /*6100*/  IMAD R5, R6, UR9, RZ ;  /* 0x0000000906057c24 */ /* 0x000fe2000f8e02ff */
[C---:B------:R-:W-:Y:S01]  /*6110*/  LOP3.LUT R7, R243.reuse, 0x1, RZ, 0xc0, !PT ;  /* 0x00000001f3077812 */ /* 0x040fe200078ec0ff */
[----:B0-----:R-:W-:Y:S01]  /*6120*/  IMAD R25, R0, R16, RZ ;  /* 0x0000001000197224 */ /* 0x001fe200078e02ff */
[----:B------:R-:W-:Y:S01]  /*6130*/  LOP3.LUT R8, R243, 0x1c, RZ, 0xc0, !PT ;  /* 0x0000001cf3087812 */ /* 0x000fe200078ec0ff */
[----:B------:R-:W-:Y:S01]  /*6140*/  IMAD R11, R11, 0x80, R6 ;  /* 0x000000800b0b7824 */ /* 0x000fe200078e0206 */
[----:B------:R-:W-:Y:S01]  /*6150*/  SHF.R.S32.HI R6, RZ, 0x1f, R5 ;  /* 0x0000001fff067819 */ /* 0x000fe20000011405 */
[C---:B------:R-:W-:Y:S01]  /*6160*/  IMAD R31, R16.reuse, 0x2, R25 ;  /* 0x00000002101f7824 */ /* 0x040fe200078e0219 */
[----:B------:R-:W0:Y:S01]  /*6170*/  LDC R18, c[0x0][0x268] ;  /* 0x00009a00ff127b82 */ /* 0x000e220000000800 */
[----:B------:R-:W-:Y:S01]  /*6180*/  IMAD R7, R7, 0x2, R8 ;  /* 0x0000000207077824 */ /* 0x000fe200078e0208 */
[----:B------:R-:W-:Y:S01]  /*6190*/  SHF.R.U32.HI R12, RZ, 0x1, R243 ;  /* 0x00000001ff0c7819 */ /* 0x000fe200000116f3 */
[----:B------:R-:W-:Y:S01]  /*61a0*/  IMAD R33, R16, 0x2, R31 ;  /* 0x0000000210217824 */ /* 0x000fe200078e021f */
[----:B------:R-:W-:Y:S01]  /*61b0*/  USHF.R.U32.HI UR12, URZ, 0x4, UR12 ;  /* 0x000000043f0c7899 */ /* 0x000fe2000801160c */
[----:B-1----:R-:W-:Y:S01]  /*61c0*/  IMAD R2, R2, UR5, RZ ;  /* 0x0000000502027c24 */ /* 0x002fe2000f8e02ff */
[----:B------:R-:W-:Y:S01]  /*61d0*/  SGXT.U32 R12, R12, 0x1 ;  /* 0x000000010c0c781a */ /* 0x000fe20000000000 */
[C---:B------:R-:W-:Y:S01]  /*61e0*/  IMAD R35, R16.reuse, 0x2, R33 ;  /* 0x0000000210237824 */ /* 0x040fe200078e0221 */
[----:B------:R-:W1:Y:S01]  /*61f0*/  LDC R8, c[0x0][0x268] ;  /* 0x00009a00ff087b82 */ /* 0x000e620000000800 */
[----:B------:R-:W-:Y:S01]  /*6200*/  IMAD R137, R3, 0x4e, RZ ;  /* 0x0000004e03897824 */ /* 0x000fe200078e02ff */
[--C-:B------:R-:W-:Y:S01]  /*6210*/  IADD3 R0, P0, P1, R213, UR10, R2.reuse ;  /* 0x0000000ad5007c10 */ /* 0x100fe2000f91e002 */
[C---:B------:R-:W-:Y:S01]  /*6220*/  IMAD R39, R16.reuse, 0x2, R35 ;  /* 0x0000000210277824 */ /* 0x040fe200078e0223 */
[----:B------:R-:W-:Y:S01]  /*6230*/  SHF.R.S32.HI R2, RZ, 0x1f, R2 ;  /* 0x0000001fff027819 */ /* 0x000fe20000011402 */
[----:B------:R-:W-:Y:S01]  /*6240*/  IMAD R139, R3, 0x50, RZ ;  /* 0x00000050038b7824 */ /* 0x000fe200078e02ff */
[----:B--2---:R-:W-:Y:S01]  /*6250*/  IADD3 R10, P2, P3, R5, UR8, R14 ;  /* 0x00000008050a7c10 */ /* 0x004fe2000fb5e00e */
[----:B------:R-:W-:Y:S01]  /*6260*/  IMAD R41, R16, 0x2, R39 ;  /* 0x0000000210297824 */ /* 0x000fe200078e0227 */
[----:B------:R-:W-:Y:S01]  /*6270*/  IADD3.X R5, R9, UR11, R2, P0, P1 ;  /* 0x0000000b09057c10 */ /* 0x000fe200087e2402 */
[----:B------:R-:W2:Y:S01]  /*6280*/  LDC R14, c[0x0][0x268] ;  /* 0x00009a00ff0e7b82 */ /* 0x000ea20000000800 */
[----:B------:R-:W-:Y:S01]  /*6290*/  IADD3.X R2, R6, UR4, R15, P2, P3 ;  /* 0x0000000406027c10 */ /* 0x000fe200097e640f */
[C---:B------:R-:W-:Y:S01]  /*62a0*/  IMAD R43, R16.reuse, 0x2, R41 ;  /* 0x00000002102b7824 */ /* 0x040fe200078e0229 */
[----:B------:R-:W-:Y:S01]  /*62b0*/  IADD3 R49, P1, R33, R10, RZ ;  /* 0x0000000a21317210 */ /* 0x000fe20007f3e0ff */
[----:B------:R-:W-:Y:S01]  /*62c0*/  IMAD R141, R3, 0x52, RZ ;  /* 0x00000052038d7824 */ /* 0x000fe200078e02ff */
[----:B------:R-:W-:Y:S01]  /*62d0*/  LOP3.LUT R12, R7, R12, RZ, 0xfc, !PT ;  /* 0x0000000c070c7212 */ /* 0x000fe200078efcff */
[C---:B------:R-:W-:Y:S01]  /*62e0*/  IMAD R47, R16.reuse, 0x2, R43 ;  /* 0x00000002102f7824 */ /* 0x040fe200078e022b */
[----:B------:R-:W-:Y:S01]  /*62f0*/  USGXT.U32 UR14, UR12, 0xe ;  /* 0x0000000e0c0e789a */ /* 0x000fe20008000000 */
[----:B------:R-:W3:Y:S01]  /*6300*/  LDC R6, c[0x0][0x268] ;  /* 0x00009a00ff067b82 */ /* 0x000ee20000000800 */
[C---:B------:R-:W-:Y:S01]  /*6310*/  IMAD R143, R3.reuse, 0x54, RZ ;  /* 0x00000054038f7824 */ /* 0x040fe200078e02ff */
[----:B------:R-:W-:Y:S01]  /*6320*/  UMOV UR8, URZ ;  /* 0x0000003f00087c82 */ /* 0x000fe20008000000 */
[C---:B------:R-:W-:Y:S01]  /*6330*/  IMAD R55, R16.reuse, 0x2, R47 ;  /* 0x0000000210377824 */ /* 0x040fe200078e022f */
[----:B------:R-:W-:Y:S01]  /*6340*/  UIADD3 UR38, UP0, UR14, 0x2, URZ ;  /* 0x000000020e267890 */ /* 0x000fe2000ff1e03f */
[C---:B------:R-:W-:Y:S01]  /*6350*/  IMAD R145, R3.reuse, 0x56, RZ ;  /* 0x0000005603917824 */ /* 0x040fe200078e02ff */
[----:B------:R-:W-:Y:S01]  /*6360*/  UMOV UR10, URZ ;  /* 0x0000003f000a7c82 */ /* 0x000fe20008000000 */
[C---:B------:R-:W-:Y:S01]  /*6370*/  IMAD R57, R16.reuse, 0x2, R55 ;  /* 0x0000000210397824 */ /* 0x040fe200078e0237 */
[----:B------:R-:W4:Y:S01]  /*6380*/  LDC R20, c[0x0][0x268] ;  /* 0x00009a00ff147b82 */ /* 0x000f220000000800 */
[C---:B------:R-:W-:Y:S01]  /*6390*/  IMAD R147, R3.reuse, 0x58, RZ ;  /* 0x0000005803937824 */ /* 0x040fe200078e02ff */
[----:B------:R-:W-:Y:S01]  /*63a0*/  UIADD3.X UR39, UR8, 0x40000040, URZ, UP0, !UPT ;  /* 0x4000004008277890 */ /* 0x000fe200087fe43f */
[C---:B------:R-:W-:Y:S01]  /*63b0*/  IMAD R59, R16.reuse, 0x2, R57 ;  /* 0x00000002103b7824 */ /* 0x040fe200078e0239 */
[----:B------:R-:W-:Y:S01]  /*63c0*/  UMOV UR4, URZ ;  /* 0x0000003f00047c82 */ /* 0x000fe20008000000 */
[C---:B------:R-:W-:Y:S01]  /*63d0*/  IMAD R149, R3.reuse, 0x5a, RZ ;  /* 0x0000005a03957824 */ /* 0x040fe200078e02ff */
[----:B------:R-:W-:Y:S01]  /*63e0*/  UMOV UR11, URZ ;  /* 0x0000003f000b7c82 */ /* 0x000fe20008000000 */
[C---:B------:R-:W-:Y:S01]  /*63f0*/  IMAD R61, R16.reuse, 0x2, R59 ;  /* 0x00000002103d7824 */ /* 0x040fe200078e023b */
[----:B------:R-:W5:Y:S01]  /*6400*/  LDC R22, c[0x0][0x268] ;  /* 0x00009a00ff167b82 */ /* 0x000f620000000800 */
[C---:B------:R-:W-:Y:S01]  /*6410*/  IMAD R151, R3.reuse, 0x5c, RZ ;  /* 0x0000005c03977824 */ /* 0x040fe200078e02ff */
[----:B------:R-:W-:Y:S01]  /*6420*/  UIADD3.64 UR18, UR38, 0x2, URZ ;  /* 0x0000000226127897 */ /* 0x000fe2000fffe03f */
[----:B------:R-:W-:Y:S01]  /*6430*/  IMAD R71, R16, 0x2, R61 ;  /* 0x0000000210477824 */ /* 0x000fe200078e023d */
[----:B------:R-:W-:Y:S01]  /*6440*/  UIADD3.64 UR22, UR38, 0x4, URZ ;  /* 0x0000000426167897 */ /* 0x000fe2000fffe03f */
[C---:B------:R-:W-:Y:S01]  /*6450*/  IMAD R153, R3.reuse, 0x5e, RZ ;  /* 0x0000005e03997824 */ /* 0x040fe200078e02ff */
[----:B------:R-:W-:Y:S01]  /*6460*/  UIADD3.64 UR26, UR38, 0x3fe, URZ ;  /* 0x000003fe261a7897 */ /* 0x000fe2000fffe03f */
[C---:B------:R-:W-:Y:S01]  /*6470*/  IMAD R155, R3.reuse, 0x60, RZ ;  /* 0x00000060039b7824 */ /* 0x040fe200078e02ff */
[----:B------:R-:W5:Y:S01]  /*6480*/  LDC R24, c[0x0][0x268] ;  /* 0x00009a00ff187b82 */ /* 0x000f620000000800 */
[----:B---3--:R-:W-:Y:S01]  /*6490*/  IMAD R73, R6, 0x2, R71 ;  /* 0x0000000206497824 */ /* 0x008fe200078e0247 */
[----:B------:R-:W-:Y:S01]  /*64a0*/  UIADD3.64 UR42, UR38, 0x400, URZ ;  /* 0x00000400262a7897 */ /* 0x000fe2000fffe03f */
[C---:B------:R-:W-:Y:S01]  /*64b0*/  IMAD R157, R3.reuse, 0x62, RZ ;  /* 0x00000062039d7824 */ /* 0x040fe200078e02ff */
[----:B------:R-:W-:Y:S01]  /*64c0*/  UIADD3.64 UR30, UR38, 0x402, URZ ;  /* 0x00000402261e7897 */ /* 0x000fe2000fffe03f */
[----:B-1----:R-:W-:Y:S01]  /*64d0*/  IMAD R75, R8, 0x2, R73 ;  /* 0x00000002084b7824 */ /* 0x002fe200078e0249 */
[----:B------:R-:W-:Y:S01]  /*64e0*/  UIADD3.64 UR34, UR38, 0x404, URZ ;  /* 0x0000040426227897 */ /* 0x000fe2000fffe03f */
[C---:B------:R-:W-:Y:S01]  /*64f0*/  IMAD R159, R3.reuse, 0x64, RZ ;  /* 0x00000064039f7824 */ /* 0x040fe200078e02ff */
[----:B------:R-:W1:Y:S01]  /*6500*/  LDC R26, c[0x0][0x268] ;  /* 0x00009a00ff1a7b82 */ /* 0x000e620000000800 */
[----:B--2---:R-:W-:Y:S01]  /*6510*/  IMAD R77, R14, 0x2, R75 ;  /* 0x000000020e4d7824 */ /* 0x004fe200078e024b */
[----:B------:R-:W-:Y:S01]  /*6520*/  ULDC UR8, c[0x0][0x238] ;  /* 0x00008e0000087ab9 */ /* 0x000fe20000000800 */
[----:B------:R-:W-:-:S02]  /*6530*/  IMAD R161, R3, 0x66, RZ ;  /* 0x0000006603a17824 */ /* 0x000fc400078e02ff */
[----:B0-----:R-:W-:Y:S02]  /*6540*/  IMAD R79, R18, 0x2, R77 ;  /* 0x00000002124f7824 */ /* 0x001fe400078e024d */
[C---:B------:R-:W-:Y:S01]  /*6550*/  IMAD R163, R3.reuse, 0x68, RZ ;  /* 0x0000006803a37824 */ /* 0x040fe200078e02ff */
[----:B------:R-:W0:Y:S01]  /*6560*/  LDC R28, c[0x0][0x268] ;  /* 0x00009a00ff1c7b82 */ /* 0x000e220000000800 */
[----:B----4-:R-:W-:Y:S02]  /*6570*/  IMAD R87, R20, 0x2, R79 ;  /* 0x0000000214577824 */ /* 0x010fe400078e024f */
[C---:B------:R-:W-:Y:S02]  /*6580*/  IMAD R165, R3.reuse, 0x6a, RZ ;  /* 0x0000006a03a57824 */ /* 0x040fe400078e02ff */
[----:B-----5:R-:W-:Y:S02]  /*6590*/  IMAD R93, R22, 0x2, R87 ;  /* 0x00000002165d7824 */ /* 0x020fe400078e0257 */
[----:B------:R-:W-:Y:S01]  /*65a0*/  IMAD R167, R3, 0x6c, RZ ;  /* 0x0000006c03a77824 */ /* 0x000fe200078e02ff */
[----:B------:R-:W2:Y:S01]  /*65b0*/  LDC R30, c[0x0][0x268] ;  /* 0x00009a00ff1e7b82 */ /* 0x000ea20000000800 */
[----:B------:R-:W-:Y:S01]  /*65c0*/  IMAD R95, R24, 0x2, R93 ;  /* 0x00000002185f7824 */ /* 0x000fe200078e025d */
[----:B------:R-:W-:Y:S01]  /*65d0*/  IADD3 R24, P0, R25, R10, RZ ;  /* 0x0000000a19187210 */ /* 0x000fe20007f1e0ff */
[----:B------:R-:W-:-:S02]  /*65e0*/  IMAD R169, R3, 0x6e, RZ ;  /* 0x0000006e03a97824 */ /* 0x000fc400078e02ff */
[----:B------:R-:W-:Y:S01]  /*65f0*/  IMAD R171, R3, 0x70, RZ ;  /* 0x0000007003ab7824 */ /* 0x000fe200078e02ff */
[----:B------:R-:W-:Y:S01]  /*6600*/  LEA.HI.X.SX32 R25, R25, R2, 0x1, P0 ;  /* 0x0000000219197211 */ /* 0x000fe200000f0eff */
[----:B------:R-:W-:Y:S01]  /*6610*/  STL [R1+0x548], R24 ;  /* 0x0005481801007387 */ /* 0x000fe20000100800 */
[----:B------:R-:W3:Y:S01]  /*6620*/  LDC R32, c[0x0][0x268] ;  /* 0x00009a00ff207b82 */ /* 0x000ee20000000800 */
[----:B-1----:R-:W-:Y:S01]  /*6630*/  IMAD R97, R26, 0x2, R95 ;  /* 0x000000021a617824 */ /* 0x002fe200078e025f */
[----:B------:R-:W-:Y:S01]  /*6640*/  IADD3 R45, P0, R31, R10, RZ ;  /* 0x0000000a1f2d7210 */ /* 0x000fe20007f1e0ff */
[----:B------:R1:W-:Y:S01]  /*6650*/  STL [R1+0x544], R25 ;  /* 0x0005441901007387 */ /* 0x0003e20000100800 */
[C---:B------:R-:W-:Y:S02]  /*6660*/  IMAD R172, R3.reuse, 0x71, RZ ;  /* 0x0000007103ac7824 */ /* 0x040fe400078e02ff */
[----:B------:R-:W-:Y:S01]  /*6670*/  IMAD R173, R3, 0x72, RZ ;  /* 0x0000007203ad7824 */ /* 0x000fe200078e02ff */
[----:B------:R-:W-:Y:S01]  /*6680*/  STL [R1+0x550], R45 ;  /* 0x0005502d01007387 */ /* 0x000fe20000100800 */
[----:B------:R-:W4:Y:S01]  /*6690*/  LDC R34, c[0x0][0x268] ;  /* 0x00009a00ff227b82 */ /* 0x000f220000000800 */
[----:B0-----:R-:W-:-:S02]  /*66a0*/  IMAD R99, R28, 0x2, R97 ;  /* 0x000000021c637824 */ /* 0x001fc400078e0261 */
[----:B------:R0:W-:Y:S01]  /*66b0*/  STL [R1+0x558], R49 ;  /* 0x0005583101007387 */ /* 0x0001e20000100800 */
[----:B------:R-:W-:Y:S01]  /*66c0*/  IMAD R174, R3, 0x73, RZ ;  /* 0x0000007303ae7824 */ /* 0x000fe200078e02ff */
[----:B-1----:R-:W-:Y:S01]  /*66d0*/  IADD3 R25, P2, R35, R10, RZ ;  /* 0x0000000a23197210 */ /* 0x002fe20007f5e0ff */
[C---:B------:R-:W-:Y:S02]  /*66e0*/  IMAD R175, R3.reuse, 0x74, RZ ;  /* 0x0000007403af7824 */ /* 0x040fe400078e02ff */
[----:B------:R-:W1:Y:S01]  /*66f0*/  LDC R36, c[0x0][0x268] ;  /* 0x00009a00ff247b82 */ /* 0x000e620000000800 */
[----:B--2---:R-:W-:Y:S01]  /*6700*/  IMAD R101, R30, 0x2, R99 ;  /* 0x000000021e657824 */ /* 0x004fe200078e0263 */
[----:B------:R2:W-:Y:S01]  /*6710*/  STL [R1+0x560], R25 ;  /* 0x0005601901007387 */ /* 0x0005e20000100800 */
[----:B------:R-:W-:Y:S01]  /*6720*/  IMAD R176, R3, 0x75, RZ ;  /* 0x0000007503b07824 */ /* 0x000fe200078e02ff */
[-C--:B0-----:R-:W-:Y:S01]  /*6730*/  LEA.HI.X.SX32 R49, R31, R2.reuse, 0x1, P0 ;  /* 0x000000021f317211 */ /* 0x081fe200000f0eff */
[----:B------:R-:W-:Y:S01]  /*6740*/  IMAD R177, R3, 0x76, RZ ;  /* 0x0000007603b17824 */ /* 0x000fe200078e02ff */
[----:B------:R-:W-:-:S02]  /*6750*/  LEA.HI.X.SX32 R31, R33, R2, 0x1, P1 ;  /* 0x00000002211f7211 */ /* 0x000fc400008f0eff */
[----:B------:R-:W0:Y:S01]  /*6760*/  LDC R38, c[0x0][0x268] ;  /* 0x00009a00ff267b82 */ /* 0x000e220000000800 */
[----:B---3--:R-:W-:Y:S01]  /*6770*/  IMAD R103, R32, 0x2, R101 ;  /* 0x0000000220677824 */ /* 0x008fe200078e0265 */
[----:B------:R-:W-:Y:S01]  /*6780*/  STL [R1+0x54c], R49 ;  /* 0x00054c3101007387 */ /* 0x000fe20000100800 */
[----:B------:R-:W-:Y:S01]  /*6790*/  IADD3 R33, P0, R39, R10, RZ ;  /* 0x0000000a27217210 */ /* 0x000fe20007f1e0ff */
[----:B------:R-:W-:Y:S01]  /*67a0*/  IMAD R178, R3, 0x77, RZ ;  /* 0x0000007703b27824 */ /* 0x000fe200078e02ff */
[----:B--2---:R-:W-:Y:S01]  /*67b0*/  LEA.HI.X.SX32 R25, R35, R2, 0x1, P2 ;  /* 0x0000000223197211 */ /* 0x004fe200010f0eff */
[----:B------:R2:W-:Y:S01]  /*67c0*/  STL [R1+0x554], R31 ;  /* 0x0005541f01007387 */ /* 0x0005e20000100800 */
[C---:B------:R-:W-:Y:S01]  /*67d0*/  IMAD R179, R3.reuse, 0x78, RZ ;  /* 0x0000007803b37824 */ /* 0x040fe200078e02ff */
[----:B------:R-:W3:Y:S01]  /*67e0*/  LDC R40, c[0x0][0x268] ;  /* 0x00009a00ff287b82 */ /* 0x000ee20000000800 */
[----:B----4-:R-:W-:Y:S01]  /*67f0*/  IMAD R105, R34, 0x2, R103 ;  /* 0x0000000222697824 */ /* 0x010fe200078e0267 */
[----:B------:R4:W-:Y:S01]  /*6800*/  STL [R1+0x55c], R25 ;  /* 0x00055c1901007387 */ /* 0x0009e20000100800 */
[----:B------:R-:W-:-:S02]  /*6810*/  IMAD R180, R3, 0x79, RZ ;  /* 0x0000007903b47824 */ /* 0x000fc400078e02ff */
[C---:B------:R-:W-:Y:S01]  /*6820*/  IMAD R181, R3.reuse, 0x7a, RZ ;  /* 0x0000007a03b57824 */ /* 0x040fe200078e02ff */
[----:B------:R5:W-:Y:S01]  /*6830*/  STL [R1+0x568], R33 ;  /* 0x0005682101007387 */ /* 0x000be20000100800 */
[----:B------:R-:W-:Y:S01]  /*6840*/  IMAD R182, R3, 0x7b, RZ ;  /* 0x0000007b03b67824 */ /* 0x000fe200078e02ff */
[----:B------:R-:W3:Y:S01]  /*6850*/  LDC R42, c[0x0][0x268] ;  /* 0x00009a00ff2a7b82 */ /* 0x000ee20000000800 */
[----:B-1----:R-:W-:Y:S01]  /*6860*/  IMAD R107, R36, 0x2, R105 ;  /* 0x00000002246b7824 */ /* 0x002fe200078e0269 */
[-C--:B--2---:R-:W-:Y:S01]  /*6870*/  IADD3 R31, P1, R41, R10.reuse, RZ ;  /* 0x0000000a291f7210 */ /* 0x084fe20007f3e0ff */
[----:B------:R-:W-:Y:S01]  /*6880*/  IMAD R183, R3, 0x7c, RZ ;  /* 0x0000007c03b77824 */ /* 0x000fe200078e02ff */
[----:B----4-:R-:W-:Y:S01]  /*6890*/  IADD3 R25, P2, R43, R10, RZ ;  /* 0x0000000a2b197210 */ /* 0x010fe20007f5e0ff */
[----:B------:R-:W-:Y:S02]  /*68a0*/  IMAD R184, R3, 0x7d, RZ ;  /* 0x0000007d03b87824 */ /* 0x000fe400078e02ff */
[----:B------:R1:W-:Y:S01]  /*68b0*/  STL [R1+0x570], R31 ;  /* 0x0005701f01007387 */ /* 0x0003e20000100800 */
[----:B------:R-:W2:Y:S01]  /*68c0*/  LDC R44, c[0x0][0x268] ;  /* 0x00009a00ff2c7b82 */ /* 0x000ea20000000800 */
[----:B0-----:R-:W-:Y:S01]  /*68d0*/  IMAD R109, R38, 0x2, R107 ;  /* 0x00000002266d7824 */ /* 0x001fe200078e026b */
[----:B-----5:R-:W-:Y:S01]  /*68e0*/  LEA.HI.X.SX32 R33, R39, R2, 0x1, P0 ;  /* 0x0000000227217211 */ /* 0x020fe200000f0eff */
[----:B------:R0:W-:Y:S01]  /*68f0*/  STL [R1+0x578], R25 ;  /* 0x0005781901007387 */ /* 0x0001e20000100800 */
[----:B------:R-:W-:-:S02]  /*6900*/  IMAD R185, R3, 0x7e, RZ ;  /* 0x0000007e03b97824 */ /* 0x000fc400078e02ff */
[----:B------:R-:W-:Y:S01]  /*6910*/  IMAD R186, R3, 0x7f, RZ ;  /* 0x0000007f03ba7824 */ /* 0x000fe200078e02ff */
[----:B------:R4:W-:Y:S01]  /*6920*/  STL [R1+0x564], R33 ;  /* 0x0005642101007387 */ /* 0x0009e20000100800 */
[----:B------:R-:W5:Y:S01]  /*6930*/  LDC R46, c[0x0][0x268] ;  /* 0x00009a00ff2e7b82 */ /* 0x000f620000000800 */
[----:B---3--:R-:W-:Y:S01]  /*6940*/  IMAD R111, R40, 0x2, R109 ;  /* 0x00000002286f7824 */ /* 0x008fe200078e026d */
[-C--:B-1----:R-:W-:Y:S02]  /*6950*/  LEA.HI.X.SX32 R31, R41, R2.reuse, 0x1, P1 ;  /* 0x00000002291f7211 */ /* 0x082fe400008f0eff */
[----:B0-----:R-:W-:-:S03]  /*6960*/  LEA.HI.X.SX32 R25, R43, R2, 0x1, P2 ;  /* 0x000000022b197211 */ /* 0x001fc600010f0eff */
[----:B------:R0:W-:Y:S01]  /*6970*/  STL [R1+0x56c], R31 ;  /* 0x00056c1f01007387 */ /* 0x0001e20000100800 */
[----:B------:R-:W1:Y:S01]  /*6980*/  LDC R16, c[0x0][0x268] ;  /* 0x00009a00ff107b82 */ /* 0x000e620000000800 */
[----:B------:R-:W-:Y:S01]  /*6990*/  IMAD R113, R42, 0x2, R111 ;  /* 0x000000022a717824 */ /* 0x000fe200078e026f */
[-C--:B----4-:R-:W-:Y:S01]  /*69a0*/  IADD3 R33, P0, R47, R10.reuse, RZ ;  /* 0x0000000a2f217210 */ /* 0x090fe20007f1e0ff */
[----:B------:R3:W-:Y:S04]  /*69b0*/  STL [R1+0x574], R25 ;  /* 0x0005741901007387 */ /* 0x0007e80000100800 */
[----:B------:R4:W-:Y:S01]  /*69c0*/  STL [R1+0x580], R33 ;  /* 0x0005802101007387 */ /* 0x0009e20000100800 */
[----:B------:R-:W1:Y:S01]  /*69d0*/  LDC R48, c[0x0][0x268] ;  /* 0x00009a00ff307b82 */ /* 0x000e620000000800 */
[-C--:B0-----:R-:W-:Y:S01]  /*69e0*/  IADD3 R31, P1, R55, R10.reuse, RZ ;  /* 0x0000000a371f7210 */ /* 0x081fe20007f3e0ff */
[----:B--2---:R-:W-:Y:S01]  /*69f0*/  IMAD R115, R44, 0x2, R113 ;  /* 0x000000022c737824 */ /* 0x004fe200078e0271 */
[----:B---3--:R-:W-:-:S03]  /*6a00*/  IADD3 R25, P2, R57, R10, RZ ;  /* 0x0000000a39197210 */ /* 0x008fc60007f5e0ff */
[----:B------:R0:W-:Y:S02]  /*6a10*/  STL [R1+0x588], R31 ;  /* 0x0005881f01007387 */ /* 0x0001e40000100800 */
[----:B------:R-:W2:Y:S01]  /*6a20*/  LDC R50, c[0x0][0x268] ;  /* 0x00009a00ff327b82 */ /* 0x000ea20000000800 */
[----:B-----5:R-:W-:Y:S01]  /*6a30*/  IMAD R117, R46, 0x2, R115 ;  /* 0x000000022e757824 */ /* 0x020fe200078e0273 */
[-C--:B----4-:R-:W-:Y:S01]  /*6a40*/  LEA.HI.X.SX32 R33, R47, R2.reuse, 0x1, P0 ;  /* 0x000000022f217211 */ /* 0x090fe200000f0eff */
[----:B------:R3:W-:Y:S04]  /*6a50*/  STL [R1+0x590], R25 ;  /* 0x0005901901007387 */ /* 0x0007e80000100800 */
[----:B------:R4:W-:Y:S01]  /*6a60*/  STL [R1+0x57c], R33 ;  /* 0x00057c2101007387 */ /* 0x0009e20000100800 */
[----:B------:R-:W5:Y:S01]  /*6a70*/  LDC R6, c[0x0][0x268] ;  /* 0x00009a00ff067b82 */ /* 0x000f620000000800 */
[----:B-1----:R-:W-:Y:S01]  /*6a80*/  IMAD R119, R16, 0x2, R117 ;  /* 0x0000000210777824 */ /* 0x002fe200078e0275 */
[----:B0-----:R-:W-:-:S02]  /*6a90*/  LEA.HI.X.SX32 R31, R57, R2, 0x1, P2 ;  /* 0x00000002391f7211 */ /* 0x001fc400010f0eff */
[----:B---3--:R-:W-:-:S04]  /*6aa0*/  LEA.HI.X.SX32 R25, R55, R2, 0x1, P1 ;  /* 0x0000000237197211 */ /* 0x008fc800008f0eff */
[----:B------:R-:W0:Y:S01]  /*6ab0*/  LDC R112, c[0x0][0x268] ;  /* 0x00009a00ff707b82 */ /* 0x000e220000000800 */
[----:B------:R-:W-:Y:S01]  /*6ac0*/  IMAD R121, R48, 0x2, R119 ;  /* 0x0000000230797824 */ /* 0x000fe200078e0277 */
[----:B------:R1:W-:Y:S01]  /*6ad0*/  STL [R1+0x584], R25 ;  /* 0x0005841901007387 */ /* 0x0003e20000100800 */
[----:B----4-:R-:W-:-:S03]  /*6ae0*/  IADD3 R33, P1, R61, R10, RZ ;  /* 0x0000000a3d217210 */ /* 0x010fc60007f3e0ff */
[----:B------:R3:W-:Y:S02]  /*6af0*/  STL [R1+0x58c], R31 ;  /* 0x00058c1f01007387 */ /* 0x0007e40000100800 */
[----:B------:R-:W4:Y:S01]  /*6b00*/  LDC R114, c[0x0][0x268] ;  /* 0x00009a00ff727b82 */ /* 0x000f220000000800 */
[----:B--2---:R-:W-:Y:S01]  /*6b10*/  IMAD R123, R50, 0x2, R121 ;  /* 0x00000002327b7824 */ /* 0x004fe200078e0279 */
[----:B-1----:R-:W-:-:S06]  /*6b20*/  IADD3 R25, P0, R59, R10, RZ ;  /* 0x0000000a3b197210 */ /* 0x002fcc0007f1e0ff */
[----:B------:R-:W1:Y:S01]  /*6b30*/  LDC R8, c[0x0][0x268] ;  /* 0x00009a00ff087b82 */ /* 0x000e620000000800 */
[----:B---3--:R-:W-:Y:S01]  /*6b40*/  IADD3 R31, P2, R71, R10, RZ ;  /* 0x0000000a471f7210 */ /* 0x008fe20007f5e0ff */
[----:B------:R-:W-:Y:S01]  /*6b50*/  STL [R1+0x598], R25 ;  /* 0x0005981901007387 */ /* 0x000fe20000100800 */
[-C--:B------:R-:W-:Y:S01]  /*6b60*/  LEA.HI.X.SX32 R35, R59, R2.reuse, 0x1, P0 ;  /* 0x000000023b237211 */ /* 0x080fe200000f0eff */
[----:B-----5:R-:W-:Y:S02]  /*6b70*/  IMAD R125, R6, 0x2, R123 ;  /* 0x00000002067d7824 */ /* 0x020fe400078e027b */
[----:B------:R2:W-:Y:S02]  /*6b80*/  STL [R1+0x5a0], R33 ;  /* 0x0005a02101007387 */ /* 0x0005e40000100800 */
[----:B------:R-:W3:Y:S01]  /*6b90*/  LDC R116, c[0x0][0x268] ;  /* 0x00009a00ff747b82 */ /* 0x000ee20000000800 */
[----:B0-----:R-:W-:Y:S01]  /*6ba0*/  IMAD R127, R112, 0x2, R125 ;  /* 0x00000002707f7824 */ /* 0x001fe200078e027d */
[----:B------:R0:W-:Y:S04]  /*6bb0*/  STL [R1+0x5a8], R31 ;  /* 0x0005a81f01007387 */ /* 0x0001e80000100800 */
[----:B------:R5:W-:Y:S02]  /*6bc0*/  STL [R1+0x594], R35 ;  /* 0x0005942301007387 */ /* 0x000be40000100800 */
[----:B------:R-:W3:Y:S01]  /*6bd0*/  LDC R118, c[0x0][0x268] ;  /* 0x00009a00ff767b82 */ /* 0x000ee20000000800 */
[-C--:B--2---:R-:W-:Y:S01]  /*6be0*/  LEA.HI.X.SX32 R33, R61, R2.reuse, 0x1, P1 ;  /* 0x000000023d217211 */ /* 0x084fe200008f0eff */
[----:B----4-:R-:W-:Y:S01]  /*6bf0*/  IMAD R129, R114, 0x2, R127 ;  /* 0x0000000272817824 */ /* 0x010fe200078e027f */
[----:B0-----:R-:W-:-:S03]  /*6c00*/  LEA.HI.X.SX32 R31, R71, R2, 0x1, P2 ;  /* 0x00000002471f7211 */ /* 0x001fc600010f0eff */
[----:B------:R0:W-:Y:S02]  /*6c10*/  STL [R1+0x59c], R33 ;  /* 0x00059c2101007387 */ /* 0x0001e40000100800 */
[----:B------:R-:W2:Y:S01]  /*6c20*/  LDC R14, c[0x0][0x268] ;  /* 0x00009a00ff0e7b82 */ /* 0x000ea20000000800 */
[----:B-----5:R-:W-:Y:S01]  /*6c30*/  IADD3 R35, P0, R73, R10, RZ ;  /* 0x0000000a49237210 */ /* 0x020fe20007f1e0ff */
[----:B------:R4:W-:Y:S01]  /*6c40*/  STL [R1+0x5a4], R31 ;  /* 0x0005a41f01007387 */ /* 0x0009e20000100800 */
[----:B-1----:R-:W-:-:S03]  /*6c50*/  IMAD R131, R8, 0x2, R129 ;  /* 0x0000000208837824 */ /* 0x002fc600078e0281 */
[----:B------:R1:W-:Y:S02]  /*6c60*/  STL [R1+0x5b0], R35 ;  /* 0x0005b02301007387 */ /* 0x0003e40000100800 */
[----:B------:R-:W5:Y:S01]  /*6c70*/  LDC R120, c[0x0][0x268] ;  /* 0x00009a00ff787b82 */ /* 0x000f620000000800 */
[-C--:B0-----:R-:W-:Y:S01]  /*6c80*/  IADD3 R33, P1, R75, R10.reuse, RZ ;  /* 0x0000000a4b217210 */ /* 0x081fe20007f3e0ff */
[----:B---3--:R-:W-:Y:S01]  /*6c90*/  IMAD R133, R116, 0x2, R131 ;  /* 0x0000000274857824 */ /* 0x008fe200078e0283 */
[----:B----4-:R-:W-:-:S03]  /*6ca0*/  IADD3 R31, P2, R77, R10, RZ ;  /* 0x0000000a4d1f7210 */ /* 0x010fc60007f5e0ff */
[----:B------:R0:W-:Y:S02]  /*6cb0*/  STL [R1+0x5b8], R33 ;  /* 0x0005b82101007387 */ /* 0x0001e40000100800 */
[----:B------:R-:W3:Y:S01]  /*6cc0*/  LDC R122, c[0x0][0x268] ;  /* 0x00009a00ff7a7b82 */ /* 0x000ee20000000800 */
[----:B-1----:R-:W-:Y:S01]  /*6cd0*/  LEA.HI.X.SX32 R35, R73, R2, 0x1, P0 ;  /* 0x0000000249237211 */ /* 0x002fe200000f0eff */
[----:B------:R1:W-:Y:S01]  /*6ce0*/  STL [R1+0x5c0], R31 ;  /* 0x0005c01f01007387 */ /* 0x0003e20000100800 */
[----:B------:R-:W-:-:S03]  /*6cf0*/  IMAD R135, R118, 0x2, R133 ;  /* 0x0000000276877824 */ /* 0x000fc600078e0285 */
[----:B------:R4:W-:Y:S01]  /*6d00*/  STL [R1+0x5ac], R35 ;  /* 0x0005ac2301007387 */ /* 0x0009e20000100800 */
[-C--:B0-----:R-:W-:Y:S01]  /*6d10*/  LEA.HI.X.SX32 R33, R75, R2.reuse, 0x1, P1 ;  /* 0x000000024b217211 */ /* 0x081fe200008f0eff */
[----:B------:R-:W0:Y:S01]  /*6d20*/  LDC R18, c[0x0][0x268] ;  /* 0x00009a00ff127b82 */ /* 0x000e220000000800 */
[----:B--2---:R-:W-:Y:S01]  /*6d30*/  IMAD R27, R14, 0x2, R135 ;  /* 0x000000020e1b7824 */ /* 0x004fe200078e0287 */
[----:B-1----:R-:W-:Y:S02]  /*6d40*/  LEA.HI.X.SX32 R31, R77, R2, 0x1, P2 ;  /* 0x000000024d1f7211 */ /* 0x002fe400010f0eff */
[----:B------:R1:W-:Y:S01]  /*6d50*/  STL [R1+0x5b4], R33 ;  /* 0x0005b42101007387 */ /* 0x0003e20000100800 */
[----:B----4-:R-:W-:-:S03]  /*6d60*/  IADD3 R35, P0, R79, R10, RZ ;  /* 0x0000000a4f237210 */ /* 0x010fc60007f1e0ff */
[----:B------:R-:W2:Y:S01]  /*6d70*/  LDC R124, c[0x0][0x268] ;  /* 0x00009a00ff7c7b82 */ /* 0x000ea20000000800 */
[----:B------:R4:W-:Y:S01]  /*6d80*/  STL [R1+0x5bc], R31 ;  /* 0x0005bc1f01007387 */ /* 0x0009e20000100800 */
[----:B-----5:R-:W-:-:S03]  /*6d90*/  IMAD R29, R120, 0x2, R27 ;  /* 0x00000002781d7824 */ /* 0x020fc600078e021b */
[----:B------:R5:W-:Y:S01]  /*6da0*/  STL [R1+0x5c8], R35 ;  /* 0x0005c82301007387 */ /* 0x000be20000100800 */
[-C--:B-1----:R-:W-:Y:S01]  /*6db0*/  IADD3 R33, P1, R87, R10.reuse, RZ ;  /* 0x0000000a57217210 */ /* 0x082fe20007f3e0ff */
[----:B---3--:R-:W-:Y:S01]  /*6dc0*/  IMAD R91, R122, 0x2, R29 ;  /* 0x000000027a5b7824 */ /* 0x008fe200078e021d */
[----:B------:R-:W1:Y:S01]  /*6dd0*/  LDC R126, c[0x0][0x268] ;  /* 0x00009a00ff7e7b82 */ /* 0x000e620000000800 */
[----:B----4-:R-:W-:Y:S02]  /*6de0*/  IADD3 R31, P2, R93, R10, RZ ;  /* 0x0000000a5d1f7210 */ /* 0x010fe40007f5e0ff */
[----:B------:R3:W-:Y:S01]  /*6df0*/  STL [R1+0x5d0], R33 ;  /* 0x0005d02101007387 */ /* 0x0007e20000100800 */
[----:B-----5:R-:W-:-:S03]  /*6e00*/  LEA.HI.X.SX32 R35, R79, R2, 0x1, P0 ;  /* 0x000000024f237211 */ /* 0x020fc600000f0eff */
[----:B------:R4:W-:Y:S01]  /*6e10*/  STL [R1+0x5d8], R31 ;  /* 0x0005d81f01007387 */ /* 0x0009e20000100800 */
[----:B------:R-:W5:Y:S01]  /*6e20*/  LDC R128, c[0x0][0x268] ;  /* 0x00009a00ff807b82 */ /* 0x000f620000000800 */
[----:B0-----:R-:W-:Y:S02]  /*6e30*/  IMAD R65, R18, 0x2, R91 ;  /* 0x0000000212417824 */ /* 0x001fe400078e025b */
[----:B------:R0:W-:Y:S01]  /*6e40*/  STL [R1+0x5c4], R35 ;  /* 0x0005c42301007387 */ /* 0x0001e20000100800 */
[----:B---3--:R-:W-:Y:S01]  /*6e50*/  LEA.HI.X.SX32 R33, R87, R2, 0x1, P1 ;  /* 0x0000000257217211 */ /* 0x008fe200008f0eff */
[----:B--2---:R-:W-:-:S03]  /*6e60*/  IMAD R67, R124, 0x2, R65 ;  /* 0x000000027c437824 */ /* 0x004fc600078e0241 */
[----:B------:R-:W2:Y:S01]  /*6e70*/  LDC R130, c[0x0][0x268] ;  /* 0x00009a00ff827b82 */ /* 0x000ea20000000800 */
[----:B----4-:R-:W-:Y:S01]  /*6e80*/  LEA.HI.X.SX32 R31, R93, R2, 0x1, P2 ;  /* 0x000000025d1f7211 */ /* 0x010fe200010f0eff */
[----:B------:R3:W-:Y:S01]  /*6e90*/  STL [R1+0x5cc], R33 ;  /* 0x0005cc2101007387 */ /* 0x0007e20000100800 */
[----:B0-----:R-:W-:-:S03]  /*6ea0*/  IADD3 R35, P0, R95, R10, RZ ;  /* 0x0000000a5f237210 */ /* 0x001fc60007f1e0ff */
[----:B------:R0:W-:Y:S01]  /*6eb0*/  STL [R1+0x5d4], R31 ;  /* 0x0005d41f01007387 */ /* 0x0001e20000100800 */
[----:B-1----:R-:W-:Y:S01]  /*6ec0*/  IMAD R69, R126, 0x2, R67 ;  /* 0x000000027e457824 */ /* 0x002fe200078e0243 */
[----:B------:R-:W1:Y:S01]  /*6ed0*/  LDC R132, c[0x0][0x268] ;  /* 0x00009a00ff847b82 */ /* 0x000e620000000800 */
[----:B------:R-:W-:Y:S01]  /*6ee0*/  IMAD R126, R3, 0x43, RZ ;  /* 0x00000043037e7824 */ /* 0x000fe200078e02ff */
[----:B------:R4:W-:Y:S01]  /*6ef0*/  STL [R1+0x5e0], R35 ;  /* 0x0005e02301007387 */ /* 0x0009e20000100800 */
[-C--:B---3--:R-:W-:Y:S02]  /*6f00*/  IADD3 R33, P1, R97, R10.reuse, RZ ;  /* 0x0000000a61217210 */ /* 0x088fe40007f3e0ff */
[----:B0-----:R-:W-:-:S03]  /*6f10*/  IADD3 R31, P2, R99, R10, RZ ;  /* 0x0000000a631f7210 */ /* 0x001fc60007f5e0ff */
[----:B------:R0:W-:Y:S01]  /*6f20*/  STL [R1+0x5e8], R33 ;  /* 0x0005e82101007387 */ /* 0x0001e20000100800 */
[----:B------:R-:W3:Y:S01]  /*6f30*/  LDC R134, c[0x0][0x268] ;  /* 0x00009a00ff867b82 */ /* 0x000ee20000000800 */
[----:B-----5:R-:W-:Y:S01]  /*6f40*/  IMAD R45, R128, 0x2, R69 ;  /* 0x00000002802d7824 */ /* 0x020fe200078e0245 */
[-C--:B----4-:R-:W-:Y:S01]  /*6f50*/  LEA.HI.X.SX32 R35, R95, R2.reuse, 0x1, P0 ;  /* 0x000000025f237211 */ /* 0x090fe200000f0eff */
[----:B------:R4:W-:Y:S01]  /*6f60*/  STL [R1+0x5f0], R31 ;  /* 0x0005f01f01007387 */ /* 0x0009e20000100800 */
[----:B------:R-:W-:Y:S02]  /*6f70*/  IMAD R128, R3, 0x45, RZ ;  /* 0x0000004503807824 */ /* 0x000fe400078e02ff */
[----:B--2---:R-:W-:Y:S01]  /*6f80*/  IMAD R51, R130, 0x2, R45 ;  /* 0x0000000282337824 */ /* 0x004fe200078e022d */
[----:B------:R2:W-:Y:S01]  /*6f90*/  STL [R1+0x5dc], R35 ;  /* 0x0005dc2301007387 */ /* 0x0005e20000100800 */
[----:B------:R-:W5:Y:S01]  /*6fa0*/  LDC R136, c[0x0][0x268] ;  /* 0x00009a00ff887b82 */ /* 0x000f620000000800 */
[-C--:B0-----:R-:W-:Y:S01]  /*6fb0*/  LEA.HI.X.SX32 R33, R97, R2.reuse, 0x1, P1 ;  /* 0x0000000261217211 */ /* 0x081fe200008f0eff */
[----:B------:R-:W-:Y:S01]  /*6fc0*/  IMAD R130, R3, 0x47, RZ ;  /* 0x0000004703827824 */ /* 0x000fe200078e02ff */
[----:B----4-:R-:W-:-:S03]  /*6fd0*/  LEA.HI.X.SX32 R31, R99, R2, 0x1, P2 ;  /* 0x00000002631f7211 */ /* 0x010fc600010f0eff */
[----:B------:R0:W-:Y:S01]  /*6fe0*/  STL [R1+0x5e4], R33 ;  /* 0x0005e42101007387 */ /* 0x0001e20000100800 */
[----:B-1----:R-:W-:Y:S01]  /*6ff0*/  IMAD R53, R132, 0x2, R51 ;  /* 0x0000000284357824 */ /* 0x002fe200078e0233 */
[----:B------:R-:W1:Y:S01]  /*7000*/  LDC R138, c[0x0][0x268] ;  /* 0x00009a00ff8a7b82 */ /* 0x000e620000000800 */
[----:B--2---:R-:W-:Y:S01]  /*7010*/  IADD3 R35, P0, R101, R10, RZ ;  /* 0x0000000a65237210 */ /* 0x004fe20007f1e0ff */
[----:B------:R2:W-:Y:S01]  /*7020*/  STL [R1+0x5ec], R31 ;  /* 0x0005ec1f01007387 */ /* 0x0005e20000100800 */
[----:B------:R-:W-:-:S03]  /*7030*/  IMAD R132, R3, 0x49, RZ ;  /* 0x0000004903847824 */ /* 0x000fc600078e02ff */
[----:B------:R4:W-:Y:S01]  /*7040*/  STL [R1+0x5f8], R35 ;  /* 0x0005f82301007387 */ /* 0x0009e20000100800 */
[-C--:B0-----:R-:W-:Y:S01]  /*7050*/  IADD3 R33, P1, R103, R10.reuse, RZ ;  /* 0x0000000a67217210 */ /* 0x081fe20007f3e0ff */
[----:B------:R-:W0:Y:S01]  /*7060*/  LDC R140, c[0x0][0x268] ;  /* 0x00009a00ff8c7b82 */ /* 0x000e220000000800 */
[----:B---3--:R-:W-:Y:S01]  /*7070*/  IMAD R49, R134, 0x2, R53 ;  /* 0x0000000286317824 */ /* 0x008fe200078e0235 */
[----:B--2---:R-:W-:Y:S02]  /*7080*/  IADD3 R31, P2, R105, R10, RZ ;  /* 0x0000000a691f7210 */ /* 0x004fe40007f5e0ff */
[----:B------:R2:W-:Y:S01]  /*7090*/  STL [R1+0x600], R33 ;  /* 0x0006002101007387 */ /* 0x0005e20000100800 */
[----:B------:R-:W-:Y:S01]  /*70a0*/  IMAD R134, R3, 0x4b, RZ ;  /* 0x0000004b03867824 */ /* 0x000fe200078e02ff */
[----:B----4-:R-:W-:Y:S02]  /*70b0*/  LEA.HI.X.SX32 R35, R101, R2, 0x1, P0 ;  /* 0x0000000265237211 */ /* 0x010fe400000f0eff */
[----:B------:R3:W-:Y:S01]  /*70c0*/  STL [R1+0x608], R31 ;  /* 0x0006081f01007387 */ /* 0x0007e20000100800 */
[----:B------:R-:W4:Y:S01]  /*70d0*/  LDC R142, c[0x0][0x268] ;  /* 0x00009a00ff8e7b82 */ /* 0x000f220000000800 */
[----:B-----5:R-:W-:-:S02]  /*70e0*/  IMAD R63, R136, 0x2, R49 ;  /* 0x00000002883f7824 */ /* 0x020fc400078e0231 */
[----:B------:R5:W-:Y:S01]  /*70f0*/  STL [R1+0x5f4], R35 ;  /* 0x0005f42301007387 */ /* 0x000be20000100800 */
[----:B------:R-:W-:Y:S01]  /*7100*/  IMAD R136, R3, 0x4d, RZ ;  /* 0x0000004d03887824 */ /* 0x000fe200078e02ff */
[-C--:B--2---:R-:W-:Y:S01]  /*7110*/  LEA.HI.X.SX32 R33, R103, R2.reuse, 0x1, P1 ;  /* 0x0000000267217211 */ /* 0x084fe200008f0eff */
[----:B-1----:R-:W-:Y:S02]  /*7120*/  IMAD R89, R138, 0x2, R63 ;  /* 0x000000028a597824 */ /* 0x002fe400078e023f */
[----:B------:R-:W1:Y:S01]  /*7130*/  LDC R144, c[0x0][0x268] ;  /* 0x00009a00ff907b82 */ /* 0x000e620000000800 */
[----:B---3--:R-:W-:Y:S01]  /*7140*/  LEA.HI.X.SX32 R31, R105, R2, 0x1, P2 ;  /* 0x00000002691f7211 */ /* 0x008fe200010f0eff */
[----:B------:R2:W-:Y:S01]  /*7150*/  STL [R1+0x5fc], R33 ;  /* 0x0005fc2101007387 */ /* 0x0005e20000100800 */
[----:B------:R-:W-:Y:S01]  /*7160*/  IMAD R138, R3, 0x4f, RZ ;  /* 0x0000004f038a7824 */ /* 0x000fe200078e02ff */
[-C--:B-----5:R-:W-:Y:S02]  /*7170*/  IADD3 R35, P0, R107, R10.reuse, RZ ;  /* 0x0000000a6b237210 */ /* 0x0a0fe40007f1e0ff */
[----:B------:R3:W-:Y:S01]  /*7180*/  STL [R1+0x604], R31 ;  /* 0x0006041f01007387 */ /* 0x0007e20000100800 */
[----:B0-----:R-:W-:Y:S01]  /*7190*/  IMAD R25, R140, 0x2, R89 ;  /* 0x000000028c197824 */ /* 0x001fe200078e0259 */
[----:B------:R-:W0:Y:S01]  /*71a0*/  LDC R146, c[0x0][0x268] ;  /* 0x00009a00ff927b82 */ /* 0x000e220000000800 */
[----:B------:R-:W-:Y:S01]  /*71b0*/  IMAD R140, R3, 0x51, RZ ;  /* 0x00000051038c7824 */ /* 0x000fe200078e02ff */
[----:B------:R5:W-:Y:S01]  /*71c0*/  STL [R1+0x610], R35 ;  /* 0x0006102301007387 */ /* 0x000be20000100800 */
[----:B--2---:R-:W-:-:S02]  /*71d0*/  IADD3 R33, P1, R109, R10, RZ ;  /* 0x0000000a6d217210 */ /* 0x004fc40007f3e0ff */
[----:B---3--:R-:W-:-:S03]  /*71e0*/  IADD3 R31, P2, R111, R10, RZ ;  /* 0x0000000a6f1f7210 */ /* 0x008fc60007f5e0ff */
[----:B------:R2:W-:Y:S01]  /*71f0*/  STL [R1+0x618], R33 ;  /* 0x0006182101007387 */ /* 0x0005e20000100800 */
[----:B------:R-:W3:Y:S01]  /*7200*/  LDC R148, c[0x0][0x268] ;  /* 0x00009a00ff947b82 */ /* 0x000ee20000000800 */
[----:B----4-:R-:W-:Y:S01]  /*7210*/  IMAD R83, R142, 0x2, R25 ;  /* 0x000000028e537824 */ /* 0x010fe200078e0219 */
[-C--:B-----5:R-:W-:Y:S01]  /*7220*/  LEA.HI.X.SX32 R35, R107, R2.reuse, 0x1, P0 ;  /* 0x000000026b237211 */ /* 0x0a0fe200000f0eff */
[----:B------:R4:W-:Y:S01]  /*7230*/  STL [R1+0x620], R31 ;  /* 0x0006201f01007387 */ /* 0x0009e20000100800 */
[----:B------:R-:W-:Y:S02]  /*7240*/  IMAD R142, R3, 0x53, RZ ;  /* 0x00000053038e7824 */ /* 0x000fe400078e02ff */
[----:B-1----:R-:W-:Y:S01]  /*7250*/  IMAD R85, R144, 0x2, R83 ;  /* 0x0000000290557824 */ /* 0x002fe200078e0253 */
[----:B------:R1:W-:Y:S01]  /*7260*/  STL [R1+0x60c], R35 ;  /* 0x00060c2301007387 */ /* 0x0003e20000100800 */
[----:B------:R-:W5:Y:S01]  /*7270*/  LDC R150, c[0x0][0x268] ;  /* 0x00009a00ff967b82 */ /* 0x000f620000000800 */
[-C--:B--2---:R-:W-:Y:S01]  /*7280*/  LEA.HI.X.SX32 R33, R109, R2.reuse, 0x1, P1 ;  /* 0x000000026d217211 */ /* 0x084fe200008f0eff */
[----:B------:R-:W-:Y:S01]  /*7290*/  IMAD R144, R3, 0x55, RZ ;  /* 0x0000005503907824 */ /* 0x000fe200078e02ff */
[----:B----4-:R-:W-:-:S03]  /*72a0*/  LEA.HI.X.SX32 R31, R111, R2, 0x1, P2 ;  /* 0x000000026f1f7211 */ /* 0x010fc600010f0eff */
[----:B------:R2:W-:Y:S01]  /*72b0*/  STL [R1+0x614], R33 ;  /* 0x0006142101007387 */ /* 0x0005e20000100800 */
[----:B0-----:R-:W-:Y:S01]  /*72c0*/  IMAD R47, R146, 0x2, R85 ;  /* 0x00000002922f7824 */ /* 0x001fe200078e0255 */
[----:B------:R-:W0:Y:S01]  /*72d0*/  LDC R152, c[0x0][0x268] ;  /* 0x00009a00ff987b82 */ /* 0x000e220000000800 */
[----:B-1----:R-:W-:Y:S01]  /*72e0*/  IADD3 R35, P0, R113, R10, RZ ;  /* 0x0000000a71237210 */ /* 0x002fe20007f1e0ff */
[----:B------:R1:W-:Y:S01]  /*72f0*/  STL [R1+0x61c], R31 ;  /* 0x00061c1f01007387 */ /* 0x0003e20000100800 */
[----:B------:R-:W-:-:S03]  /*7300*/  IMAD R146, R3, 0x57, RZ ;  /* 0x0000005703927824 */ /* 0x000fc600078e02ff */
[----:B------:R4:W-:Y:S01]  /*7310*/  STL [R1+0x628], R35 ;  /* 0x0006282301007387 */ /* 0x0009e20000100800 */
[-C--:B--2---:R-:W-:Y:S01]  /*7320*/  IADD3 R33, P1, R115, R10.reuse, RZ ;  /* 0x0000000a73217210 */ /* 0x084fe20007f3e0ff */
[----:B------:R-:W2:Y:S01]  /*7330*/  LDC R154, c[0x0][0x268] ;  /* 0x00009a00ff9a7b82 */ /* 0x000ea20000000800 */
[----:B---3--:R-:W-:Y:S01]  /*7340*/  IMAD R81, R148, 0x2, R47 ;  /* 0x0000000294517824 */ /* 0x008fe200078e022f */
[----:B-1----:R-:W-:Y:S02]  /*7350*/  IADD3 R31, P2, R117, R10, RZ ;  /* 0x0000000a751f7210 */ /* 0x002fe40007f5e0ff */
[----:B------:R1:W-:Y:S01]  /*7360*/  STL [R1+0x630], R33 ;  /* 0x0006302101007387 */ /* 0x0003e20000100800 */
[----:B------:R-:W-:Y:S01]  /*7370*/  IMAD R148, R3, 0x59, RZ ;  /* 0x0000005903947824 */ /* 0x000fe200078e02ff */
[-C--:B----4-:R-:W-:Y:S02]  /*7380*/  LEA.HI.X.SX32 R35, R113, R2.reuse, 0x1, P0 ;  /* 0x0000000271237211 */ /* 0x090fe400000f0eff */
[----:B------:R3:W-:Y:S01]  /*7390*/  STL [R1+0x638], R31 ;  /* 0x0006381f01007387 */ /* 0x0007e20000100800 */
[----:B------:R-:W4:Y:S01]  /*73a0*/  LDC R156, c[0x0][0x268] ;  /* 0x00009a00ff9c7b82 */ /* 0x000f220000000800 */
[----:B-----5:R-:W-:Y:S01]  /*73b0*/  IMAD R87, R150, 0x2, R81 ;  /* 0x0000000296577824 */ /* 0x020fe200078e0251 */
[----:B------:R-:W-:Y:S01]  /*73c0*/  CS2R R112, SRZ ;  /* 0x0000000000707805 */ /* 0x000fe2000001ff00 */
[----:B------:R5:W-:Y:S01]  /*73d0*/  STL [R1+0x624], R35 ;  /* 0x0006242301007387 */ /* 0x000be20000100800 */
[----:B------:R-:W-:Y:S01]  /*73e0*/  IMAD R150, R3, 0x5b, RZ ;  /* 0x0000005b03967824 */ /* 0x000fe200078e02ff */
[-C--:B-1----:R-:W-:Y:S01]  /*73f0*/  LEA.HI.X.SX32 R33, R115, R2.reuse, 0x1, P1 ;  /* 0x0000000273217211 */ /* 0x082fe200008f0eff */
[----:B0-----:R-:W-:Y:S01]  /*7400*/  IMAD R43, R152, 0x2, R87 ;  /* 0x00000002982b7824 */ /* 0x001fe200078e0257 */
[----:B------:R-:W-:Y:S01]  /*7410*/  CS2R R114, SRZ ;  /* 0x0000000000727805 */ /* 0x000fe2000001ff00 */
[----:B------:R-:W0:Y:S01]  /*7420*/  LDC R158, c[0x0][0x268] ;  /* 0x00009a00ff9e7b82 */ /* 0x000e220000000800 */
[----:B---3--:R-:W-:Y:S01]  /*7430*/  LEA.HI.X.SX32 R31, R117, R2, 0x1, P2 ;  /* 0x00000002751f7211 */ /* 0x008fe200010f0eff */
[----:B------:R1:W-:Y:S01]  /*7440*/  STL [R1+0x62c], R33 ;  /* 0x00062c2101007387 */ /* 0x0003e20000100800 */
[----:B------:R-:W-:Y:S01]  /*7450*/  IMAD R152, R3, 0x5d, RZ ;  /* 0x0000005d03987824 */ /* 0x000fe200078e02ff */
[----:B------:R-:W-:-:S02]  /*7460*/  CS2R R116, SRZ ;  /* 0x0000000000747805 */ /* 0x000fc4000001ff00 */
[C---:B-----5:R-:W-:Y:S01]  /*7470*/  IADD3 R35, P0, R119.reuse, R10, RZ ;  /* 0x0000000a77237210 */ /* 0x060fe20007f1e0ff */
[----:B------:R3:W-:Y:S01]  /*7480*/  STL [R1+0x634], R31 ;  /* 0x0006341f01007387 */ /* 0x0007e20000100800 */
[----:B--2---:R-:W-:Y:S01]  /*7490*/  IMAD R79, R154, 0x2, R43 ;  /* 0x000000029a4f7824 */ /* 0x004fe200078e022b */
[----:B------:R-:W2:Y:S01]  /*74a0*/  LDC R160, c[0x0][0x268] ;  /* 0x00009a00ffa07b82 */ /* 0x000ea20000000800 */
[----:B------:R-:W-:Y:S01]  /*74b0*/  LEA.HI.X.SX32 R55, R119, R2, 0x1, P0 ;  /* 0x0000000277377211 */ /* 0x000fe200000f0eff */
[----:B------:R-:W-:Y:S01]  /*74c0*/  STL [R1+0x640], R35 ;  /* 0x0006402301007387 */ /* 0x000fe20000100800 */
[----:B------:R-:W-:Y:S01]  /*74d0*/  IMAD R154, R3, 0x5f, RZ ;  /* 0x0000005f039a7824 */ /* 0x000fe200078e02ff */
[-C--:B-1----:R-:W-:Y:S02]  /*74e0*/  IADD3 R33, P1, R121, R10.reuse, RZ ;  /* 0x0000000a79217210 */ /* 0x082fe40007f3e0ff */
[----:B------:R-:W-:Y:S02]  /*74f0*/  CS2R R118, SRZ ;  /* 0x0000000000767805 */ /* 0x000fe4000001ff00 */
[----:B---3--:R-:W-:Y:S01]  /*7500*/  IADD3 R31, P2, R123, R10, RZ ;  /* 0x0000000a7b1f7210 */ /* 0x008fe20007f5e0ff */
[----:B------:R1:W-:Y:S01]  /*7510*/  STL [R1+0x648], R33 ;  /* 0x0006482101007387 */ /* 0x0003e20000100800 */
[----:B------:R-:W3:Y:S01]  /*7520*/  LDC R162, c[0x0][0x268] ;  /* 0x00009a00ffa27b82 */ /* 0x000ee20000000800 */
[----:B----4-:R-:W-:-:S02]  /*7530*/  IMAD R61, R156, 0x2, R79 ;  /* 0x000000029c3d7824 */ /* 0x010fc400078e024f */
[----:B------:R4:W-:Y:S01]  /*7540*/  STL [R1+0x650], R31 ;  /* 0x0006501f01007387 */ /* 0x0009e20000100800 */
[----:B------:R-:W-:Y:S02]  /*7550*/  IMAD R156, R3, 0x61, RZ ;  /* 0x00000061039c7824 */ /* 0x000fe400078e02ff */
[----:B0-----:R-:W-:Y:S01]  /*7560*/  IMAD R59, R158, 0x2, R61 ;  /* 0x000000029e3b7824 */ /* 0x001fe200078e023d */
[----:B------:R0:W-:Y:S01]  /*7570*/  STL [R1+0x63c], R55 ;  /* 0x00063c3701007387 */ /* 0x0001e20000100800 */
[----:B------:R-:W5:Y:S01]  /*7580*/  LDC R164, c[0x0][0x268] ;  /* 0x00009a00ffa47b82 */ /* 0x000f620000000800 */
[-C--:B-1----:R-:W-:Y:S01]  /*7590*/  LEA.HI.X.SX32 R33, R121, R2.reuse, 0x1, P1 ;  /* 0x0000000279217211 */ /* 0x082fe200008f0eff */
[----:B------:R-:W-:Y:S01]  /*75a0*/  IMAD R158, R3, 0x63, RZ ;  /* 0x00000063039e7824 */ /* 0x000fe200078e02ff */
[----:B------:R-:W-:Y:S02]  /*75b0*/  CS2R R120, SRZ ;  /* 0x0000000000787805 */ /* 0x000fe4000001ff00 */
[----:B----4-:R-:W-:Y:S01]  /*75c0*/  LEA.HI.X.SX32 R31, R123, R2, 0x1, P2 ;  /* 0x000000027b1f7211 */ /* 0x010fe200010f0eff */
[----:B------:R1:W-:Y:S01]  /*75d0*/  STL [R1+0x644], R33 ;  /* 0x0006442101007387 */ /* 0x0003e20000100800 */
[----:B--2---:R-:W-:Y:S01]  /*75e0*/  IMAD R41, R160, 0x2, R59 ;  /* 0x00000002a0297824 */ /* 0x004fe200078e023b */
[----:B------:R-:W2:Y:S01]  /*75f0*/  LDC R166, c[0x0][0x268] ;  /* 0x00009a00ffa67b82 */ /* 0x000ea20000000800 */
[----:B0-----:R-:W-:Y:S01]  /*7600*/  IADD3 R55, P0, R125, R10, RZ ;  /* 0x0000000a7d377210 */ /* 0x001fe20007f1e0ff */
[----:B------:R0:W-:Y:S01]  /*7610*/  STL [R1+0x64c], R31 ;  /* 0x00064c1f01007387 */ /* 0x0001e20000100800 */
[----:B------:R-:W-:Y:S01]  /*7620*/  IMAD R160, R3, 0x65, RZ ;  /* 0x0000006503a07824 */ /* 0x000fe200078e02ff */
[----:B------:R-:W-:-:S02]  /*7630*/  CS2R R122, SRZ ;  /* 0x00000000007a7805 */ /* 0x000fc4000001ff00 */
[----:B------:R4:W-:Y:S01]  /*7640*/  STL [R1+0x658], R55 ;  /* 0x0006583701007387 */ /* 0x0009e20000100800 */
[-C--:B-1----:R-:W-:Y:S01]  /*7650*/  IADD3 R33, P1, R127, R10.reuse, RZ ;  /* 0x0000000a7f217210 */ /* 0x082fe20007f3e0ff */
[----:B------:R-:W1:Y:S01]  /*7660*/  LDC R168, c[0x0][0x268] ;  /* 0x00009a00ffa87b82 */ /* 0x000e620000000800 */
[----:B---3--:R-:W-:Y:S01]  /*7670*/  IMAD R77, R162, 0x2, R41 ;  /* 0x00000002a24d7824 */ /* 0x008fe200078e0229 */
[----:B0-----:R-:W-:Y:S02]  /*7680*/  IADD3 R31, P2, R129, R10, RZ ;  /* 0x0000000a811f7210 */ /* 0x001fe40007f5e0ff */
[----:B------:R0:W-:Y:S01]  /*7690*/  STL [R1+0x660], R33 ;  /* 0x0006602101007387 */ /* 0x0001e20000100800 */
[----:B------:R-:W-:Y:S01]  /*76a0*/  IMAD R162, R3, 0x67, RZ ;  /* 0x0000006703a27824 */ /* 0x000fe200078e02ff */
[----:B----4-:R-:W-:Y:S02]  /*76b0*/  LEA.HI.X.SX32 R55, R129, R2, 0x1, P2 ;  /* 0x0000000281377211 */ /* 0x010fe400010f0eff */
[----:B------:R3:W-:Y:S01]  /*76c0*/  STL [R1+0x668], R31 ;  /* 0x0006681f01007387 */ /* 0x0007e20000100800 */
[----:B------:R-:W-:Y:S01]  /*76d0*/  IADD3 R71, P2, R135, R10, RZ ;  /* 0x0000000a87477210 */ /* 0x000fe20007f5e0ff */
[----:B------:R-:W4:Y:S01]  /*76e0*/  LDC R170, c[0x0][0x268] ;  /* 0x00009a00ffaa7b82 */ /* 0x000f220000000800 */
[----:B-----5:R-:W-:-:S02]  /*76f0*/  IMAD R39, R164, 0x2, R77 ;  /* 0x00000002a4277824 */ /* 0x020fc400078e024d */
[-C--:B------:R-:W-:Y:S01]  /*7700*/  LEA.HI.X.SX32 R93, R135, R2.reuse, 0x1, P2 ;  /* 0x00000002875d7211 */ /* 0x080fe200010f0eff */
[----:B------:R-:W-:Y:S01]  /*7710*/  IMAD R129, R3, 0x46, RZ ;  /* 0x0000004603817824 */ /* 0x000fe200078e02ff */
[-C--:B0-----:R-:W-:Y:S01]  /*7720*/  LEA.HI.X.SX32 R33, R125, R2.reuse, 0x1, P0 ;  /* 0x000000027d217211 */ /* 0x081fe200000f0eff */
[----:B--2---:R-:W-:Y:S01]  /*7730*/  IMAD R75, R166, 0x2, R39 ;  /* 0x00000002a64b7824 */ /* 0x004fe200078e0227 */
[----:B---3--:R-:W-:Y:S01]  /*7740*/  LEA.HI.X.SX32 R31, R127, R2, 0x1, P1 ;  /* 0x000000027f1f7211 */ /* 0x008fe200008f0eff */
[----:B------:R-:W0:Y:S02]  /*7750*/  LDC R110, c[0x0][0x268] ;  /* 0x00009a00ff6e7b82 */ /* 0x000e240000000800 */
[----:B------:R-:W-:Y:S01]  /*7760*/  STL [R1+0x654], R33 ;  /* 0x0006542101007387 */ /* 0x000fe20000100800 */
[C---:B------:R-:W-:Y:S02]  /*7770*/  IMAD R125, R3.reuse, 0x35, RZ ;  /* 0x00000035037d7824 */ /* 0x040fe400078e02ff */
[C---:B------:R-:W-:Y:S01]  /*7780*/  IMAD R127, R3.reuse, 0x44, RZ ;  /* 0x00000044037f7824 */ /* 0x040fe200078e02ff */
[----:B------:R2:W-:Y:S01]  /*7790*/  STL [R1+0x65c], R31 ;  /* 0x00065c1f01007387 */ /* 0x0005e20000100800 */
[----:B-1----:R-:W-:Y:S01]  /*77a0*/  IMAD R35, R168, 0x2, R75 ;  /* 0x00000002a8237824 */ /* 0x002fe200078e024b */
[----:B------:R-:W1:Y:S02]  /*77b0*/  LDC R108, c[0x0][0x268] ;  /* 0x00009a00ff6c7b82 */ /* 0x000e640000000800 */
[----:B------:R3:W-:Y:S01]  /*77c0*/  STL [R1+0x664], R55 ;  /* 0x0006643701007387 */ /* 0x0007e20000100800 */
[----:B------:R-:W-:-:S02]  /*77d0*/  IMAD R135, R3, 0x4c, RZ ;  /* 0x0000004c03877824 */ /* 0x000fc400078e02ff */
[C---:B------:R-:W-:Y:S02]  /*77e0*/  IMAD R164, R3.reuse, 0x69, RZ ;  /* 0x0000006903a47824 */ /* 0x040fe400078e02ff */
[----:B------:R-:W-:Y:S01]  /*77f0*/  IMAD R166, R3, 0x6b, RZ ;  /* 0x0000006b03a67824 */ /* 0x000fe200078e02ff */
[-C--:B--2---:R-:W-:Y:S01]  /*7800*/  IADD3 R31, P0, R131, R10.reuse, RZ ;  /* 0x0000000a831f7210 */ /* 0x084fe20007f1e0ff */
[----:B------:R-:W2:Y:S01]  /*7810*/  LDC R106, c[0x0][0x268] ;  /* 0x00009a00ff6a7b82 */ /* 0x000ea20000000800 */
[----:B----4-:R-:W-:Y:S01]  /*7820*/  IMAD R73, R170, 0x2, R35 ;  /* 0x00000002aa497824 */ /* 0x010fe200078e0223 */
[----:B---3--:R-:W-:Y:S02]  /*7830*/  IADD3 R55, P1, R133, R10, RZ ;  /* 0x0000000a85377210 */ /* 0x008fe40007f3e0ff */
[----:B------:R-:W-:Y:S01]  /*7840*/  STL [R1+0x670], R31 ;  /* 0x0006701f01007387 */ /* 0x000fe20000100800 */
[C---:B------:R-:W-:Y:S02]  /*7850*/  IMAD R168, R3.reuse, 0x6d, RZ ;  /* 0x0000006d03a87824 */ /* 0x040fe400078e02ff */
[----:B------:R-:W-:Y:S01]  /*7860*/  IMAD R170, R3, 0x6f, RZ ;  /* 0x0000006f03aa7824 */ /* 0x000fe200078e02ff */
[----:B------:R3:W-:Y:S01]  /*7870*/  STL [R1+0x678], R55 ;  /* 0x0006783701007387 */ /* 0x0007e20000100800 */
[----:B------:R-:W4:Y:S01]  /*7880*/  LDC R104, c[0x0][0x268] ;  /* 0x00009a00ff687b82 */ /* 0x000f220000000800 */
[----:B0-----:R-:W-:Y:S01]  /*7890*/  IMAD R57, R110, 0x2, R73 ;  /* 0x000000026e397824 */ /* 0x001fe200078e0249 */
[----:B------:R-:W-:Y:S01]  /*78a0*/  CS2R R110, SRZ ;  /* 0x00000000006e7805 */ /* 0x000fe2000001ff00 */
[----:B------:R0:W-:Y:S02]  /*78b0*/  STL [R1+0x680], R71 ;  /* 0x0006804701007387 */ /* 0x0001e40000100800 */
[----:B-1----:R-:W-:-:S03]  /*78c0*/  IMAD R33, R108, 0x2, R57 ;  /* 0x000000026c217824 */ /* 0x002fc600078e0239 */
[----:B------:R-:W1:Y:S01]  /*78d0*/  LDC R102, c[0x0][0x268] ;  /* 0x00009a00ff667b82 */ /* 0x000e620000000800 */
[-C--:B---3--:R-:W-:Y:S01]  /*78e0*/  LEA.HI.X.SX32 R55, R131, R2.reuse, 0x1, P0 ;  /* 0x0000000283377211 */ /* 0x088fe200000f0eff */
[----:B------:R-:W-:Y:S01]  /*78f0*/  IMAD R131, R3, 0x48, RZ ;  /* 0x0000004803837824 */ /* 0x000fe200078e02ff */
[----:B------:R-:W-:Y:S02]  /*7900*/  CS2R R108, SRZ ;  /* 0x00000000006c7805 */ /* 0x000fe4000001ff00 */
[----:B0-----:R-:W-:Y:S01]  /*7910*/  LEA.HI.X.SX32 R71, R133, R2, 0x1, P1 ;  /* 0x0000000285477211 */ /* 0x001fe200008f0eff */
[----:B------:R4:W-:Y:S01]  /*7920*/  STL [R1+0x66c], R55 ;  /* 0x00066c3701007387 */ /* 0x0009e20000100800 */
[C---:B------:R-:W-:Y:S01]  /*7930*/  IADD3 R95, P1, R29.reuse, R10, RZ ;  /* 0x0000000a1d5f7210 */ /* 0x040fe20007f3e0ff */
[----:B------:R-:W0:Y:S01]  /*7940*/  LDC R100, c[0x0][0x268] ;  /* 0x00009a00ff647b82 */ /* 0x000e220000000800 */
[----:B--2---:R-:W-:Y:S01]  /*7950*/  IMAD R31, R106, 0x2, R33 ;  /* 0x000000026a1f7824 */ /* 0x004fe200078e0221 */
[----:B------:R2:W-:Y:S01]  /*7960*/  STL [R1+0x674], R71 ;  /* 0x0006744701007387 */ /* 0x0005e20000100800 */
[----:B------:R-:W-:Y:S01]  /*7970*/  LEA.HI.X.SX32 R29, R29, R2, 0x1, P1 ;  /* 0x000000021d1d7211 */ /* 0x000fe200008f0eff */
[----:B------:R-:W-:Y:S01]  /*7980*/  IMAD R133, R3, 0x4a, RZ ;  /* 0x0000004a03857824 */ /* 0x000fe200078e02ff */
[----:B------:R-:W-:Y:S01]  /*7990*/  CS2R R106, SRZ ;  /* 0x00000000006a7805 */ /* 0x000fe2000001ff00 */
[----:B------:R3:W-:Y:S02]  /*79a0*/  STL [R1+0x67c], R93 ;  /* 0x00067c5d01007387 */ /* 0x0007e40000100800 */
[----:B------:R-:W5:Y:S01]  /*79b0*/  LDC R98, c[0x0][0x268] ;  /* 0x00009a00ff627b82 */ /* 0x000f620000000800 */
[----:B----4-:R-:W-:Y:S01]  /*79c0*/  IMAD R55, R104, 0x2, R31 ;  /* 0x0000000268377824 */ /* 0x010fe200078e021f */
[----:B------:R-:W-:-:S02]  /*79d0*/  CS2R R104, SRZ ;  /* 0x0000000000687805 */ /* 0x000fc4000001ff00 */
[-C--:B--2---:R-:W-:Y:S02]  /*79e0*/  IADD3 R71, P0, R27, R10.reuse, RZ ;  /* 0x0000000a1b477210 */ /* 0x084fe40007f1e0ff */
[----:B---3--:R-:W-:-:S03]  /*79f0*/  IADD3 R93, P2, R91, R10, RZ ;  /* 0x0000000a5b5d7210 */ /* 0x008fc60007f5e0ff */
[----:B------:R1:W-:Y:S01]  /*7a00*/  STL [R1+0x688], R71 ;  /* 0x0006884701007387 */ /* 0x0003e20000100800 */
[-C--:B------:R-:W-:Y:S01]  /*7a10*/  LEA.HI.X.SX32 R27, R27, R2.reuse, 0x1, P0 ;  /* 0x000000021b1b7211 */ /* 0x080fe200000f0eff */
[----:B------:R-:W2:Y:S01]  /*7a20*/  LDC R96, c[0x0][0x268] ;  /* 0x00009a00ff607b82 */ /* 0x000ea20000000800 */
[----:B------:R-:W-:Y:S01]  /*7a30*/  LEA.HI.X.SX32 R91, R91, R2, 0x1, P2 ;  /* 0x000000025b5b7211 */ /* 0x000fe200010f0eff */
[----:B------:R-:W-:Y:S04]  /*7a40*/  STL [R1+0x690], R95 ;  /* 0x0006905f01007387 */ /* 0x000fe80000100800 */
[----:B------:R3:W-:Y:S02]  /*7a50*/  STL [R1+0x698], R93 ;  /* 0x0006985d01007387 */ /* 0x0007e40000100800 */
[----:B------:R-:W4:Y:S01]  /*7a60*/  LDC R94, c[0x0][0x268] ;  /* 0x00009a00ff5e7b82 */ /* 0x000f220000000800 */
[----:B-1----:R-:W-:Y:S01]  /*7a70*/  IMAD R71, R102, 0x2, R55 ;  /* 0x0000000266477824 */ /* 0x002fe200078e0237 */
[----:B------:R0:W-:Y:S01]  /*7a80*/  STL [R1+0x684], R27 ;  /* 0x0006841b01007387 */ /* 0x0001e20000100800 */
[----:B------:R-:W-:-:S03]  /*7a90*/  CS2R R102, SRZ ;  /* 0x0000000000667805 */ /* 0x000fc6000001ff00 */
[----:B------:R1:W-:Y:S01]  /*7aa0*/  STL [R1+0x68c], R29 ;  /* 0x00068c1d01007387 */ /* 0x0003e20000100800 */
[-C--:B---3--:R-:W-:Y:S01]  /*7ab0*/  IADD3 R93, P2, R69, R10.reuse, RZ ;  /* 0x0000000a455d7210 */ /* 0x088fe20007f5e0ff */
[----:B------:R-:W3:Y:S02]  /*7ac0*/  LDC R92, c[0x0][0x268] ;  /* 0x00009a00ff5c7b82 */ /* 0x000ee40000000800 */
[----:B------:R5:W-:Y:S01]  /*7ad0*/  STL [R1+0x694], R91 ;  /* 0x0006945b01007387 */ /* 0x000be20000100800 */
[----:B0-----:R-:W-:Y:S01]  /*7ae0*/  IMAD R27, R100, 0x2, R71 ;  /* 0x00000002641b7824 */ /* 0x001fe200078e0247 */
[----:B------:R-:W-:Y:S02]  /*7af0*/  CS2R R100, SRZ ;  /* 0x0000000000647805 */ /* 0x000fe4000001ff00 */
[-C--:B-1----:R-:W-:Y:S02]  /*7b00*/  IADD3 R29, P0, R65, R10.reuse, RZ ;  /* 0x0000000a411d7210 */ /* 0x082fe40007f1e0ff */
[----:B------:R-:W0:Y:S01]  /*7b10*/  LDC R90, c[0x0][0x268] ;  /* 0x00009a00ff5a7b82 */ /* 0x000e220000000800 */
[----:B-----5:R-:W-:-:S02]  /*7b20*/  IADD3 R91, P1, R67, R10, RZ ;  /* 0x0000000a435b7210 */ /* 0x020fc40007f3e0ff */
[----:B------:R1:W-:Y:S02]  /*7b30*/  STL [R1+0x6a0], R29 ;  /* 0x0006a01d01007387 */ /* 0x0003e40000100800 */
[----:B------:R-:W-:Y:S02]  /*7b40*/  LEA.HI.X.SX32 R67, R67, R2, 0x1, P1 ;  /* 0x0000000243437211 */ /* 0x000fe400008f0eff */
[----:B------:R5:W-:Y:S01]  /*7b50*/  STL [R1+0x6a8], R91 ;  /* 0x0006a85b01007387 */ /* 0x000be20000100800 */
[----:B------:R-:W0:Y:S03]  /*7b60*/  LDC R88, c[0x0][0x268] ;  /* 0x00009a00ff587b82 */ /* 0x000e260000000800 */
[----:B------:R-:W-:Y:S01]  /*7b70*/  STL [R1+0x6b0], R93 ;  /* 0x0006b05d01007387 */ /* 0x000fe20000100800 */
[----:B-1----:R-:W-:Y:S01]  /*7b80*/  IMAD R29, R98, 0x2, R27 ;  /* 0x00000002621d7824 */ /* 0x002fe200078e021b */
[----:B------:R-:W-:-:S03]  /*7b90*/  CS2R R98, SRZ ;  /* 0x0000000000627805 */ /* 0x000fc6000001ff00 */
[----:B------:R-:W1:Y:S01]  /*7ba0*/  LDC R86, c[0x0][0x268] ;  /* 0x00009a00ff567b82 */ /* 0x000e620000000800 */
[-C--:B-----5:R-:W-:Y:S02]  /*7bb0*/  LEA.HI.X.SX32 R91, R65, R2.reuse, 0x1, P0 ;  /* 0x00000002415b7211 */ /* 0x0a0fe400000f0eff */
[----:B------:R-:W-:Y:S01]  /*7bc0*/  LEA.HI.X.SX32 R65, R69, R2, 0x1, P2 ;  /* 0x0000000245417211 */ /* 0x000fe200010f0eff */
[----:B--2---:R-:W-:Y:S01]  /*7bd0*/  IMAD R69, R96, 0x2, R29 ;  /* 0x0000000260457824 */ /* 0x004fe200078e021d */
[----:B------:R-:W-:Y:S01]  /*7be0*/  CS2R R96, SRZ ;  /* 0x0000000000607805 */ /* 0x000fe2000001ff00 */
[----:B------:R2:W-:Y:S02]  /*7bf0*/  STL [R1+0x69c], R91 ;  /* 0x00069c5b01007387 */ /* 0x0005e40000100800 */
[----:B------:R-:W5:Y:S02]  /*7c00*/  LDC R84, c[0x0][0x268] ;  /* 0x00009a00ff547b82 */ /* 0x000f640000000800 */
[----:B------:R4:W-:Y:S04]  /*7c10*/  STL [R1+0x6a4], R67 ;  /* 0x0006a44301007387 */ /* 0x0009e80000100800 */
[----:B------:R3:W-:Y:S01]  /*7c20*/  STL [R1+0x6ac], R65 ;  /* 0x0006ac4101007387 */ /* 0x0007e20000100800 */
[-C--:B--2---:R-:W-:Y:S01]  /*7c30*/  IADD3 R91, P2, R53, R10.reuse, RZ ;  /* 0x0000000a355b7210 */ /* 0x084fe20007f5e0ff */
[----:B------:R-:W2:Y:S01]  /*7c40*/  LDC R82, c[0x0][0x268] ;  /* 0x00009a00ff527b82 */ /* 0x000ea20000000800 */
[----:B----4-:R-:W-:-:S02]  /*7c50*/  IADD3 R67, P0, R45, R10, RZ ;  /* 0x0000000a2d437210 */ /* 0x010fc40007f1e0ff */
[----:B---3--:R-:W-:-:S03]  /*7c60*/  IADD3 R65, P1, R51, R10, RZ ;  /* 0x0000000a33417210 */ /* 0x008fc60007f3e0ff */
[----:B------:R3:W-:Y:S02]  /*7c70*/  STL [R1+0x6b8], R67 ;  /* 0x0006b84301007387 */ /* 0x0007e40000100800 */
[----:B------:R-:W4:Y:S01]  /*7c80*/  LDC R80, c[0x0][0x268] ;  /* 0x00009a00ff507b82 */ /* 0x000f220000000800 */
[----:B------:R-:W-:Y:S01]  /*7c90*/  LEA.HI.X.SX32 R51, R51, R2, 0x1, P1 ;  /* 0x0000000233337211 */ /* 0x000fe200008f0eff */
[----:B------:R0:W-:Y:S04]  /*7ca0*/  STL [R1+0x6c0], R65 ;  /* 0x0006c04101007387 */ /* 0x0001e80000100800 */
[----:B------:R-:W-:Y:S02]  /*7cb0*/  STL [R1+0x6c8], R91 ;  /* 0x0006c85b01007387 */ /* 0x000fe40000100800 */
[----:B------:R-:W4:Y:S01]  /*7cc0*/  LDC R78, c[0x0][0x268] ;  /* 0x00009a00ff4e7b82 */ /* 0x000f220000000800 */
[----:B---3--:R-:W-:Y:S01]  /*7cd0*/  IMAD R67, R94, 0x2, R69 ;  /* 0x000000025e437824 */ /* 0x008fe200078e0245 */
[----:B------:R-:W-:-:S02]  /*7ce0*/  CS2R R94, SRZ ;  /* 0x00000000005e7805 */ /* 0x000fc4000001ff00 */
[-C--:B0-----:R-:W-:Y:S02]  /*7cf0*/  LEA.HI.X.SX32 R65, R45, R2.reuse, 0x1, P0 ;  /* 0x000000022d417211 */ /* 0x081fe400000f0eff */
[----:B------:R-:W-:Y:S01]  /*7d00*/  LEA.HI.X.SX32 R45, R53, R2, 0x1, P2 ;  /* 0x00000002352d7211 */ /* 0x000fe200010f0eff */
[----:B------:R-:W-:Y:S01]  /*7d10*/  IMAD R53, R92, 0x2, R67 ;  /* 0x000000025c357824 */ /* 0x000fe200078e0243 */
[----:B------:R-:W0:Y:S01]  /*7d20*/  LDC R76, c[0x0][0x268] ;  /* 0x00009a00ff4c7b82 */ /* 0x000e220000000800 */
[----:B------:R3:W-:Y:S01]  /*7d30*/  STL [R1+0x6b4], R65 ;  /* 0x0006b44101007387 */ /* 0x0007e20000100800 */
[----:B------:R-:W-:-:S03]  /*7d40*/  CS2R R92, SRZ ;  /* 0x00000000005c7805 */ /* 0x000fc6000001ff00 */
[----:B------:R1:W-:Y:S03]  /*7d50*/  STL [R1+0x6bc], R51 ;  /* 0x0006bc3301007387 */ /* 0x0003e60000100800 */
[----:B------:R-:W0:Y:S01]  /*7d60*/  LDC R74, c[0x0][0x268] ;  /* 0x00009a00ff4a7b82 */ /* 0x000e220000000800 */
[----:B------:R5:W-:Y:S01]  /*7d70*/  STL [R1+0x6c4], R45 ;  /* 0x0006c42d01007387 */ /* 0x000be20000100800 */
[-C--:B---3--:R-:W-:Y:S02]  /*7d80*/  IADD3 R65, P1, R63, R10.reuse, RZ ;  /* 0x0000000a3f417210 */ /* 0x088fe40007f3e0ff */
[----:B-1----:R-:W-:-:S04]  /*7d90*/  IADD3 R51, P0, R49, R10, RZ ;  /* 0x0000000a31337210 */ /* 0x002fc80007f1e0ff */
[----:B------:R-:W1:Y:S01]  /*7da0*/  LDC R72, c[0x0][0x268] ;  /* 0x00009a00ff487b82 */ /* 0x000e620000000800 */
[----:B-----5:R-:W-:Y:S01]  /*7db0*/  IADD3 R45, P2, R89, R10, RZ ;  /* 0x0000000a592d7210 */ /* 0x020fe20007f5e0ff */
[----:B------:R3:W-:Y:S04]  /*7dc0*/  STL [R1+0x6d0], R51 ;  /* 0x0006d03301007387 */ /* 0x0007e80000100800 */
[----:B------:R5:W-:Y:S02]  /*7dd0*/  STL [R1+0x6d8], R65 ;  /* 0x0006d84101007387 */ /* 0x000be40000100800 */
[----:B------:R-:W1:Y:S02]  /*7de0*/  LDC R70, c[0x0][0x268] ;  /* 0x00009a00ff467b82 */ /* 0x000e640000000800 */
[----:B------:R2:W-:Y:S01]  /*7df0*/  STL [R1+0x6e0], R45 ;  /* 0x0006e02d01007387 */ /* 0x0005e20000100800 */
[----:B---3--:R-:W-:Y:S01]  /*7e00*/  IMAD R51, R90, 0x2, R53 ;  /* 0x000000025a337824 */ /* 0x008fe200078e0235 */
[----:B------:R-:W-:-:S04]  /*7e10*/  CS2R R90, SRZ ;  /* 0x00000000005a7805 */ /* 0x000fc8000001ff00 */
[----:B------:R-:W3:Y:S01]  /*7e20*/  LDC R68, c[0x0][0x268] ;  /* 0x00009a00ff447b82 */ /* 0x000ee20000000800 */
[-C--:B-----5:R-:W-:Y:S02]  /*7e30*/  LEA.HI.X.SX32 R65, R49, R2.reuse, 0x1, P0 ;  /* 0x0000000231417211 */ /* 0x0a0fe400000f0eff */
[-C--:B------:R-:W-:Y:S02]  /*7e40*/  LEA.HI.X.SX32 R49, R63, R2.reuse, 0x1, P1 ;  /* 0x000000023f317211 */ /* 0x080fe400008f0eff */
[----:B--2---:R-:W-:Y:S01]  /*7e50*/  LEA.HI.X.SX32 R45, R89, R2, 0x1, P2 ;  /* 0x00000002592d7211 */ /* 0x004fe200010f0eff */
[----:B------:R2:W-:Y:S01]  /*7e60*/  STL [R1+0x6cc], R65 ;  /* 0x0006cc4101007387 */ /* 0x0005e20000100800 */
[----:B------:R-:W-:Y:S01]  /*7e70*/  IADD3 R63, P1, R83, R10, RZ ;  /* 0x0000000a533f7210 */ /* 0x000fe20007f3e0ff */
[----:B------:R-:W5:Y:S02]  /*7e80*/  LDC R66, c[0x0][0x268] ;  /* 0x00009a00ff427b82 */ /* 0x000f640000000800 */
[----:B------:R4:W-:Y:S04]  /*7e90*/  STL [R1+0x6d4], R49 ;  /* 0x0006d43101007387 */ /* 0x0009e80000100800 */
[----:B------:R0:W-:Y:S01]  /*7ea0*/  STL [R1+0x6dc], R45 ;  /* 0x0006dc2d01007387 */ /* 0x0001e20000100800 */
[----:B--2---:R-:W-:Y:S01]  /*7eb0*/  IMAD R65, R88, 0x2, R51 ;  /* 0x0000000258417824 */ /* 0x004fe200078e0233 */
[----:B------:R-:W2:Y:S01]  /*7ec0*/  LDC R64, c[0x0][0x268] ;  /* 0x00009a00ff407b82 */ /* 0x000ea20000000800 */
[----:B------:R-:W-:-:S02]  /*7ed0*/  CS2R R88, SRZ ;  /* 0x0000000000587805 */ /* 0x000fc4000001ff00 */
[-C--:B----4-:R-:W-:Y:S02]  /*7ee0*/  IADD3 R49, P0, R25, R10.reuse, RZ ;  /* 0x0000000a19317210 */ /* 0x090fe40007f1e0ff */
[----:B0-----:R-:W-:-:S03]  /*7ef0*/  IADD3 R45, P2, R85, R10, RZ ;  /* 0x0000000a552d7210 */ /* 0x001fc60007f5e0ff */
[----:B------:R0:W-:Y:S01]  /*7f00*/  STL [R1+0x6e8], R49 ;  /* 0x0006e83101007387 */ /* 0x0001e20000100800 */
[-C--:B------:R-:W-:Y:S01]  /*7f10*/  LEA.HI.X.SX32 R25, R25, R2.reuse, 0x1, P0 ;  /* 0x0000000219197211 */ /* 0x080fe200000f0eff */
[----:B------:R-:W4:Y:S02]  /*7f20*/  LDC R62, c[0x0][0x268] ;  /* 0x00009a00ff3e7b82 */ /* 0x000f240000000800 */
[----:B------:R1:W-:Y:S04]  /*7f30*/  STL [R1+0x6f0], R63 ;  /* 0x0006f03f01007387 */ /* 0x0003e80000100800 */
[----:B------:R1:W-:Y:S01]  /*7f40*/  STL [R1+0x6f8], R45 ;  /* 0x0006f82d01007387 */ /* 0x0003e20000100800 */
[----:B0-----:R-:W-:Y:S01]  /*7f50*/  IMAD R49, R86, 0x2, R65 ;  /* 0x0000000256317824 */ /* 0x001fe200078e0241 */
[----:B------:R-:W0:Y:S02]  /*7f60*/  LDC R60, c[0x0][0x268] ;  /* 0x00009a00ff3c7b82 */ /* 0x000e240000000800 */
[----:B------:R3:W-:Y:S01]  /*7f70*/  STL [R1+0x6e4], R25 ;  /* 0x0006e41901007387 */ /* 0x0007e20000100800 */
[----:B-1----:R-:W-:-:S02]  /*7f80*/  LEA.HI.X.SX32 R63, R83, R2, 0x1, P1 ;  /* 0x00000002533f7211 */ /* 0x002fc400008f0eff */
[----:B------:R-:W-:Y:S02]  /*7f90*/  IADD3 R83, P1, R81, R10, RZ ;  /* 0x0000000a51537210 */ /* 0x000fe40007f3e0ff */
[----:B------:R-:W-:Y:S01]  /*7fa0*/  LEA.HI.X.SX32 R45, R85, R2, 0x1, P2 ;  /* 0x00000002552d7211 */ /* 0x000fe200010f0eff */
[----:B------:R1:W-:Y:S01]  /*7fb0*/  STL [R1+0x6ec], R63 ;  /* 0x0006ec3f01007387 */ /* 0x0003e20000100800 */
[----:B------:R-:W0:Y:S01]  /*7fc0*/  LDC R58, c[0x0][0x268] ;  /* 0x00009a00ff3a7b82 */ /* 0x000e220000000800 */
[----:B---3--:R-:W-:Y:S02]  /*7fd0*/  IMAD R25, R84, 0x2, R49 ;  /* 0x0000000254197824 */ /* 0x008fe400078e0231 */
[----:B------:R3:W-:Y:S01]  /*7fe0*/  STL [R1+0x6f4], R45 ;  /* 0x0006f42d01007387 */ /* 0x0007e20000100800 */
[----:B------:R-:W-:-:S04]  /*7ff0*/  CS2R R84, SRZ ;  /* 0x0000000000547805 */ /* 0x000fc8000001ff00 */
[----:B------:R-:W0:Y:S01]  /*8000*/  LDC R56, c[0x0][0x268] ;  /* 0x00009a00ff387b82 */ /* 0x000e220000000800 */
[-C--:B-1----:R-:W-:Y:S02]  /*8010*/  IADD3 R63, P0, R47, R10.reuse, RZ ;  /* 0x0000000a2f3f7210 */ /* 0x082fe40007f1e0ff */
[----:B---3--:R-:W-:-:S03]  /*8020*/  IADD3 R45, P2, R87, R10, RZ ;  /* 0x0000000a572d7210 */ /* 0x008fc60007f5e0ff */
[----:B------:R1:W-:Y:S01]  /*8030*/  STL [R1+0x700], R63 ;  /* 0x0007003f01007387 */ /* 0x0003e20000100800 */
[----:B------:R-:W-:Y:S01]  /*8040*/  LEA.HI.X.SX32 R47, R47, R2, 0x1, P0 ;  /* 0x000000022f2f7211 */ /* 0x000fe200000f0eff */
[----:B------:R-:W3:Y:S02]  /*8050*/  LDC R54, c[0x0][0x268] ;  /* 0x00009a00ff367b82 */ /* 0x000ee40000000800 */
[----:B------:R5:W-:Y:S04]  /*8060*/  STL [R1+0x708], R83 ;  /* 0x0007085301007387 */ /* 0x000be80000100800 */
[----:B------:R2:W-:Y:S01]  /*8070*/  STL [R1+0x710], R45 ;  /* 0x0007102d01007387 */ /* 0x0005e20000100800 */
[----:B-1----:R-:W-:Y:S01]  /*8080*/  IMAD R63, R82, 0x2, R25 ;  /* 0x00000002523f7824 */ /* 0x002fe200078e0219 */
[----:B------:R-:W1:Y:S02]  /*8090*/  LDC R52, c[0x0][0x268] ;  /* 0x00009a00ff347b82 */ /* 0x000e640000000800 */
[----:B------:R4:W-:Y:S01]  /*80a0*/  STL [R1+0x6fc], R47 ;  /* 0x0006fc2f01007387 */ /* 0x0009e20000100800 */
[----:B-----5:R-:W-:-:S02]  /*80b0*/  CS2R R82, SRZ ;  /* 0x0000000000527805 */ /* 0x020fc4000001ff00 */
[----:B--2---:R-:W-:-:S03]  /*80c0*/  LEA.HI.X.SX32 R45, R81, R2, 0x1, P1 ;  /* 0x00000002512d7211 */ /* 0x004fc600008f0eff */
[----:B------:R-:W2:Y:S01]  /*80d0*/  LDC R50, c[0x0][0x268] ;  /* 0x00009a00ff327b82 */ /* 0x000ea20000000800 */
[----:B------:R-:W-:Y:S02]  /*80e0*/  LEA.HI.X.SX32 R81, R87, R2, 0x1, P2 ;  /* 0x0000000257517211 */ /* 0x000fe400010f0eff */
[----:B------:R-:W-:Y:S01]  /*80f0*/  CS2R R86, SRZ ;  /* 0x0000000000567805 */ /* 0x000fe2000001ff00 */
[----:B----4-:R-:W-:Y:S01]  /*8100*/  IMAD R47, R80, 0x2, R63 ;  /* 0x00000002502f7824 */ /* 0x010fe200078e023f */
[----:B------:R4:W-:Y:S01]  /*8110*/  STL [R1+0x704], R45 ;  /* 0x0007042d01007387 */ /* 0x0009e20000100800 */
[----:B------:R-:W-:-:S03]  /*8120*/  IADD3 R80, P1, R79, R10, RZ ;  /* 0x0000000a4f507210 */ /* 0x000fc60007f3e0ff */
[----:B------:R5:W-:Y:S01]  /*8130*/  STL [R1+0x70c], R81 ;  /* 0x00070c5101007387 */ /* 0x000be20000100800 */
[----:B------:R-:W2:Y:S01]  /*8140*/  LDC R48, c[0x0][0x268] ;  /* 0x00009a00ff307b82 */ /* 0x000ea20000000800 */
[----:B----4-:R-:W-:-:S07]  /*8150*/  IADD3 R45, P0, R43, R10, RZ ;  /* 0x0000000a2b2d7210 */ /* 0x010fce0007f1e0ff */
[----:B------:R-:W4:Y:S01]  /*8160*/  LDC R46, c[0x0][0x268] ;  /* 0x00009a00ff2e7b82 */ /* 0x000f220000000800 */
[C---:B-----5:R-:W-:Y:S01]  /*8170*/  IADD3 R81, P2, R61.reuse, R10, RZ ;  /* 0x0000000a3d517210 */ /* 0x060fe20007f5e0ff */
[----:B------:R5:W-:Y:S04]  /*8180*/  STL [R1+0x718], R45 ;  /* 0x0007182d01007387 */ /* 0x000be80000100800 */
[----:B------:R0:W-:Y:S02]  /*8190*/  STL [R1+0x720], R80 ;  /* 0x0007205001007387 */ /* 0x0001e40000100800 */
[----:B------:R-:W4:Y:S02]  /*81a0*/  LDC R44, c[0x0][0x268] ;  /* 0x00009a00ff2c7b82 */ /* 0x000f240000000800 */
[----:B------:R-:W-:Y:S01]  /*81b0*/  STL [R1+0x728], R81 ;  /* 0x0007285101007387 */ /* 0x000fe20000100800 */
[----:B-----5:R-:W-:Y:S01]  /*81c0*/  IMAD R45, R78, 0x2, R47 ;  /* 0x000000024e2d7824 */ /* 0x020fe200078e022f */
[----:B------:R-:W-:-:S02]  /*81d0*/  LEA.HI.X.SX32 R78, R61, R2, 0x1, P2 ;  /* 0x000000023d4e7211 */ /* 0x000fc400010f0eff */
[-C--:B0-----:R-:W-:Y:S01]  /*81e0*/  LEA.HI.X.SX32 R80, R43, R2.reuse, 0x1, P0 ;  /* 0x000000022b507211 */ /* 0x081fe200000f0eff */
[----:B------:R-:W-:Y:S01]  /*81f0*/  IMAD R61, R76, 0x2, R45 ;  /* 0x000000024c3d7824 */ /* 0x000fe200078e022d */
[----:B------:R-:W-:Y:S01]  /*8200*/  LEA.HI.X.SX32 R43, R79, R2, 0x1, P1 ;  /* 0x000000024f2b7211 */ /* 0x000fe200008f0eff */
[----:B------:R-:W0:Y:S01]  /*8210*/  LDC R42, c[0x0][0x268] ;  /* 0x00009a00ff2a7b82 */ /* 0x000e220000000800 */
[----:B------:R-:W-:Y:S01]  /*8220*/  IADD3 R76, P1, R41, R10, RZ ;  /* 0x0000000a294c7210 */ /* 0x000fe20007f3e0ff */
[----:B------:R5:W-:Y:S04]  /*8230*/  STL [R1+0x714], R80 ;  /* 0x0007145001007387 */ /* 0x000be80000100800 */
[----:B------:R3:W-:Y:S02]  /*8240*/  STL [R1+0x71c], R43 ;  /* 0x00071c2b01007387 */ /* 0x0007e40000100800 */
[----:B------:R-:W0:Y:S02]  /*8250*/  LDC R40, c[0x0][0x268] ;  /* 0x00009a00ff287b82 */ /* 0x000e240000000800 */
[----:B------:R1:W-:Y:S01]  /*8260*/  STL [R1+0x724], R78 ;  /* 0x0007244e01007387 */ /* 0x0003e20000100800 */
[----:B-----5:R-:W-:-:S02]  /*8270*/  CS2R R80, SRZ ;  /* 0x0000000000507805 */ /* 0x020fc4000001ff00 */
[----:B---3--:R-:W-:-:S03]  /*8280*/  IADD3 R43, P0, R59, R10, RZ ;  /* 0x0000000a3b2b7210 */ /* 0x008fc60007f1e0ff */
[----:B------:R-:W3:Y:S01]  /*8290*/  LDC R38, c[0x0][0x268] ;  /* 0x00009a00ff267b82 */ /* 0x000ee20000000800 */
[C---:B-1----:R-:W-:Y:S01]  /*82a0*/  IADD3 R78, P2, R77.reuse, R10, RZ ;  /* 0x0000000a4d4e7210 */ /* 0x042fe20007f5e0ff */
[----:B------:R1:W-:Y:S04]  /*82b0*/  STL [R1+0x730], R43 ;  /* 0x0007302b01007387 */ /* 0x0003e80000100800 */
[----:B------:R5:W-:Y:S02]  /*82c0*/  STL [R1+0x738], R76 ;  /* 0x0007384c01007387 */ /* 0x000be40000100800 */
[----:B------:R-:W3:Y:S02]  /*82d0*/  LDC R36, c[0x0][0x268] ;  /* 0x00009a00ff247b82 */ /* 0x000ee40000000800 */
[----:B------:R2:W-:Y:S01]  /*82e0*/  STL [R1+0x740], R78 ;  /* 0x0007404e01007387 */ /* 0x0005e20000100800 */
[----:B-1----:R-:W-:Y:S01]  /*82f0*/  IMAD R43, R74, 0x2, R61 ;  /* 0x000000024a2b7824 */ /* 0x002fe200078e023d */
[----:B------:R-:W-:-:S04]  /*8300*/  LEA.HI.X.SX32 R74, R77, R2, 0x1, P2 ;  /* 0x000000024d4a7211 */ /* 0x000fc800010f0eff */
[----:B------:R-:W1:Y:S01]  /*8310*/  LDC R34, c[0x0][0x268] ;  /* 0x00009a00ff227b82 */ /* 0x000e620000000800 */
[-C--:B-----5:R-:W-:Y:S02]  /*8320*/  LEA.HI.X.SX32 R76, R59, R2.reuse, 0x1, P0 ;  /* 0x000000023b4c7211 */ /* 0x0a0fe400000f0eff */
[----:B------:R-:W-:Y:S01]  /*8330*/  LEA.HI.X.SX32 R59, R41, R2, 0x1, P1 ;  /* 0x00000002293b7211 */ /* 0x000fe200008f0eff */
[----:B------:R-:W-:Y:S01]  /*8340*/  IMAD R41, R72, 0x2, R43 ;  /* 0x0000000248297824 */ /* 0x000fe200078e022b */
[----:B------:R-:W-:Y:S01]  /*8350*/  IADD3 R72, P2, R35, R10, RZ ;  /* 0x0000000a23487210 */ /* 0x000fe20007f5e0ff */
[----:B------:R5:W-:Y:S01]  /*8360*/  STL [R1+0x72c], R76 ;  /* 0x00072c4c01007387 */ /* 0x000be20000100800 */
[----:B--2---:R-:W-:Y:S01]  /*8370*/  CS2R R78, SRZ ;  /* 0x00000000004e7805 */ /* 0x004fe2000001ff00 */
[----:B------:R-:W2:Y:S02]  /*8380*/  LDC R32, c[0x0][0x268] ;  /* 0x00009a00ff207b82 */ /* 0x000ea40000000800 */
[----:B------:R4:W-:Y:S04]  /*8390*/  STL [R1+0x734], R59 ;  /* 0x0007343b01007387 */ /* 0x0009e80000100800 */
[----:B------:R0:W-:Y:S02]  /*83a0*/  STL [R1+0x73c], R74 ;  /* 0x00073c4a01007387 */ /* 0x0001e40000100800 */
[----:B------:R-:W2:Y:S01]  /*83b0*/  LDC R30, c[0x0][0x268] ;  /* 0x00009a00ff1e7b82 */ /* 0x000ea20000000800 */
[----:B-----5:R-:W-:-:S02]  /*83c0*/  CS2R R76, SRZ ;  /* 0x00000000004c7805 */ /* 0x020fc4000001ff00 */
[-C--:B----4-:R-:W-:Y:S02]  /*83d0*/  IADD3 R59, P0, R39, R10.reuse, RZ ;  /* 0x0000000a273b7210 */ /* 0x090fe40007f1e0ff */
[----:B0-----:R-:W-:-:S03]  /*83e0*/  IADD3 R74, P1, R75, R10, RZ ;  /* 0x0000000a4b4a7210 */ /* 0x001fc60007f3e0ff */
[----:B------:R0:W-:Y:S01]  /*83f0*/  STL [R1+0x748], R59 ;  /* 0x0007483b01007387 */ /* 0x0001e20000100800 */
[-C--:B------:R-:W-:Y:S01]  /*8400*/  LEA.HI.X.SX32 R39, R39, R2.reuse, 0x1, P0 ;  /* 0x0000000227277211 */ /* 0x080fe200000f0eff */
[----:B------:R-:W4:Y:S02]  /*8410*/  LDC R28, c[0x0][0x268] ;  /* 0x00009a00ff1c7b82 */ /* 0x000f240000000800 */
[----:B------:R-:W-:Y:S04]  /*8420*/  STL [R1+0x750], R74 ;  /* 0x0007504a01007387 */ /* 0x000fe80000100800 */
[----:B------:R5:W-:Y:S01]  /*8430*/  STL [R1+0x758], R72 ;  /* 0x0007584801007387 */ /* 0x000be20000100800 */
[----:B0-----:R-:W-:Y:S01]  /*8440*/  IMAD R59, R70, 0x2, R41 ;  /* 0x00000002463b7824 */ /* 0x001fe200078e0229 */
[----:B------:R-:W-:-:S02]  /*8450*/  LEA.HI.X.SX32 R70, R35, R2, 0x1, P2 ;  /* 0x0000000223467211 */ /* 0x000fc400010f0eff */
[----:B------:R0:W-:Y:S01]  /*8460*/  STL [R1+0x744], R39 ;  /* 0x0007442701007387 */ /* 0x0001e20000100800 */
[----:B------:R-:W-:Y:S01]  /*8470*/  IADD3 R35, P0, R73, R10, RZ ;  /* 0x0000000a49237210 */ /* 0x000fe20007f1e0ff */
[----:B------:R-:W4:Y:S01]  /*8480*/  LDC R26, c[0x0][0x268] ;  /* 0x00009a00ff1a7b82 */ /* 0x000f220000000800 */
[----:B-----5:R-:W-:Y:S02]  /*8490*/  LEA.HI.X.SX32 R72, R75, R2, 0x1, P1 ;  /* 0x000000024b487211 */ /* 0x020fe400008f0eff */
[----:B------:R-:W-:Y:S01]  /*84a0*/  CS2R R74, SRZ ;  /* 0x00000000004a7805 */ /* 0x000fe2000001ff00 */
[----:B0-----:R-:W-:Y:S02]  /*84b0*/  IMAD R39, R68, 0x2, R59 ;  /* 0x0000000244277824 */ /* 0x001fe400078e023b */
[----:B------:R-:W-:Y:S01]  /*84c0*/  STL [R1+0x74c], R72 ;  /* 0x00074c4801007387 */ /* 0x000fe20000100800 */
[-C--:B------:R-:W-:Y:S01]  /*84d0*/  IADD3 R68, P2, R33, R10.reuse, RZ ;  /* 0x0000000a21447210 */ /* 0x080fe20007f5e0ff */
[----:B------:R-:W0:Y:S02]  /*84e0*/  LDC R16, c[0x0][0x268] ;  /* 0x00009a00ff107b82 */ /* 0x000e240000000800 */
[----:B------:R5:W-:Y:S04]  /*84f0*/  STL [R1+0x754], R70 ;  /* 0x0007544601007387 */ /* 0x000be80000100800 */
[----:B------:R3:W-:Y:S02]  /*8500*/  STL [R1+0x760], R35 ;  /* 0x0007602301007387 */ /* 0x0007e40000100800 */
[----:B------:R-:W0:Y:S01]  /*8510*/  LDC R22, c[0x0][0x268] ;  /* 0x00009a00ff167b82 */ /* 0x000e220000000800 */
[----:B-----5:R-:W-:Y:S01]  /*8520*/  IADD3 R70, P1, R57, R10, RZ ;  /* 0x0000000a39467210 */ /* 0x020fe20007f3e0ff */
[----:B---3--:R-:W-:-:S04]  /*8530*/  IMAD R35, R66, 0x2, R39 ;  /* 0x0000000242237824 */ /* 0x008fc800078e0227 */
[----:B------:R3:W-:Y:S01]  /*8540*/  STL [R1+0x768], R70 ;  /* 0x0007684601007387 */ /* 0x0007e20000100800 */
[-C--:B------:R-:W-:Y:S01]  /*8550*/  LEA.HI.X.SX32 R66, R33, R2.reuse, 0x1, P2 ;  /* 0x0000000221427211 */ /* 0x080fe200010f0eff */
[----:B------:R-:W5:Y:S02]  /*8560*/  LDC R21, c[0x0][0x268] ;  /* 0x00009a00ff157b82 */ /* 0x000f640000000800 */
[----:B------:R1:W-:Y:S01]  /*8570*/  STL [R1+0x770], R68 ;  /* 0x0007704401007387 */ /* 0x0003e20000100800 */
[----:B---3--:R-:W-:-:S05]  /*8580*/  LEA.HI.X.SX32 R70, R73, R2, 0x1, P0 ;  /* 0x0000000249467211 */ /* 0x008fca00000f0eff */
[----:B------:R-:W3:Y:S01]  /*8590*/  LDC R20, c[0x0][0x268] ;  /* 0x00009a00ff147b82 */ /* 0x000ee20000000800 */
[----:B------:R-:W-:Y:S02]  /*85a0*/  IADD3 R33, P0, R31, R10, RZ ;  /* 0x0000000a1f217210 */ /* 0x000fe40007f1e0ff */
[----:B------:R-:W-:Y:S02]  /*85b0*/  CS2R R72, SRZ ;  /* 0x0000000000487805 */ /* 0x000fe4000001ff00 */
[----:B-1----:R-:W-:Y:S01]  /*85c0*/  LEA.HI.X.SX32 R68, R57, R2, 0x1, P1 ;  /* 0x0000000239447211 */ /* 0x002fe200008f0eff */
[----:B------:R-:W-:Y:S01]  /*85d0*/  STL [R1+0x75c], R70 ;  /* 0x00075c4601007387 */ /* 0x000fe20000100800 */
[----:B------:R-:W-:Y:S01]  /*85e0*/  IMAD R57, R64, 0x2, R35 ;  /* 0x0000000240397824 */ /* 0x000fe200078e0223 */
[----:B------:R-:W-:Y:S02]  /*85f0*/  IADD3 R64, P2, R71, R10, RZ ;  /* 0x0000000a47407210 */ /* 0x000fe40007f5e0ff */
[----:B------:R-:W-:Y:S01]  /*8600*/  STL [R1+0x764], R68 ;  /* 0x0007644401007387 */ /* 0x000fe20000100800 */
[----:B------:R-:W-:Y:S01]  /*8610*/  LEA.HI.X.SX32 R31, R31, R2, 0x1, P0 ;  /* 0x000000021f1f7211 */ /* 0x000fe200000f0eff */
[----:B------:R-:W1:Y:S02]  /*8620*/  LDC R37, c[0x0][0x268] ;  /* 0x00009a00ff257b82 */ /* 0x000e640000000800 */
[----:B------:R2:W-:Y:S04]  /*8630*/  STL [R1+0x76c], R66 ;  /* 0x00076c4201007387 */ /* 0x0005e80000100800 */
[----:B------:R4:W-:Y:S02]  /*8640*/  STL [R1+0x778], R33 ;  /* 0x0007782101007387 */ /* 0x0009e40000100800 */
[----:B------:R-:W1:Y:S01]  /*8650*/  LDC R9, c[0x0][0x268] ;  /* 0x00009a00ff097b82 */ /* 0x000e620000000800 */
[----:B--2---:R-:W-:-:S04]  /*8660*/  IADD3 R66, P1, R55, R10, RZ ;  /* 0x0000000a37427210 */ /* 0x004fc80007f3e0ff */
[-C--:B------:R-:W-:Y:S01]  /*8670*/  LEA.HI.X.SX32 R55, R55, R2.reuse, 0x1, P1 ;  /* 0x0000000237377211 */ /* 0x080fe200008f0eff */
[----:B----4-:R-:W-:Y:S01]  /*8680*/  IMAD R33, R62, 0x2, R57 ;  /* 0x000000023e217824 */ /* 0x010fe200078e0239 */
[----:B------:R-:W-:Y:S01]  /*8690*/  STL [R1+0x780], R66 ;  /* 0x0007804201007387 */ /* 0x000fe20000100800 */
[----:B------:R-:W-:Y:S01]  /*86a0*/  LEA.HI.X.SX32 R62, R71, R2, 0x1, P2 ;  /* 0x00000002473e7211 */ /* 0x000fe200010f0eff */
[----:B------:R-:W2:Y:S01]  /*86b0*/  LDC R6, c[0x0][0x268] ;  /* 0x00009a00ff067b82 */ /* 0x000ea20000000800 */
[----:B------:R-:W-:Y:S01]  /*86c0*/  CS2R R70, SRZ ;  /* 0x0000000000467805 */ /* 0x000fe2000001ff00 */
[----:B------:R-:W-:Y:S04]  /*86d0*/  STL [R1+0x788], R64 ;  /* 0x0007884001007387 */ /* 0x000fe80000100800 */
[----:B------:R4:W-:Y:S02]  /*86e0*/  STL [R1+0x774], R31 ;  /* 0x0007741f01007387 */ /* 0x0009e40000100800 */
[----:B------:R-:W2:Y:S02]  /*86f0*/  LDC R15, c[0x0][0x268] ;  /* 0x00009a00ff0f7b82 */ /* 0x000ea40000000800 */
[----:B------:R0:W-:Y:S04]  /*8700*/  STL [R1+0x77c], R55 ;  /* 0x00077c3701007387 */ /* 0x0001e80000100800 */
[----:B------:R5:W-:Y:S01]  /*8710*/  STL [R1+0x784], R62 ;  /* 0x0007843e01007387 */ /* 0x000be20000100800 */
[----:B----4-:R-:W-:Y:S01]  /*8720*/  IMAD R31, R60, 0x2, R33 ;  /* 0x000000023c1f7824 */ /* 0x010fe200078e0221 */
[-C--:B------:R-:W-:Y:S01]  /*8730*/  IADD3 R60, P1, R29, R10.reuse, RZ ;  /* 0x0000000a1d3c7210 */ /* 0x080fe20007f3e0ff */
[----:B------:R-:W4:Y:S01]  /*8740*/  LDC R8, c[0x0][0x268] ;  /* 0x00009a00ff087b82 */ /* 0x000f220000000800 */
[----:B0-----:R-:W-:-:S02]  /*8750*/  IADD3 R55, P0, R27, R10, RZ ;  /* 0x0000000a1b377210 */ /* 0x001fc40007f1e0ff */
[----:B-----5:R-:W-:-:S03]  /*8760*/  IADD3 R62, P2, R69, R10, RZ ;  /* 0x0000000a453e7210 */ /* 0x020fc60007f5e0ff */
[----:B------:R0:W-:Y:S02]  /*8770*/  STL [R1+0x790], R55 ;  /* 0x0007903701007387 */ /* 0x0001e40000100800 */
[----:B------:R-:W5:Y:S02]  /*8780*/  LDC R7, c[0x0][0x268] ;  /* 0x00009a00ff077b82 */ /* 0x000f640000000800 */
[----:B------:R3:W-:Y:S04]  /*8790*/  STL [R1+0x798], R60 ;  /* 0x0007983c01007387 */ /* 0x0007e80000100800 */
[----:B------:R-:W-:Y:S02]  /*87a0*/  STL [R1+0x7a0], R62 ;  /* 0x0007a03e01007387 */ /* 0x000fe40000100800 */
[----:B------:R-:W5:Y:S01]  /*87b0*/  LDC R14, c[0x0][0x268] ;  /* 0x00009a00ff0e7b82 */ /* 0x000f620000000800 */
[----:B0-----:R-:W-:Y:S01]  /*87c0*/  IMAD R55, R58, 0x2, R31 ;  /* 0x000000023a377824 */ /* 0x001fe200078e021f */
[----:B------:R-:W-:-:S02]  /*87d0*/  LEA.HI.X.SX32 R58, R69, R2, 0x1, P2 ;  /* 0x00000002453a7211 */ /* 0x000fc400010f0eff */
[----:B------:R-:W-:Y:S02]  /*87e0*/  CS2R R68, SRZ ;  /* 0x0000000000447805 */ /* 0x000fe4000001ff00 */
[-C--:B---3--:R-:W-:Y:S02]  /*87f0*/  LEA.HI.X.SX32 R60, R27, R2.reuse, 0x1, P0 ;  /* 0x000000021b3c7211 */ /* 0x088fe400000f0eff */
[----:B------:R-:W-:Y:S01]  /*8800*/  LEA.HI.X.SX32 R27, R29, R2, 0x1, P1 ;  /* 0x000000021d1b7211 */ /* 0x000fe200008f0eff */
[----:B------:R-:W-:Y:S01]  /*8810*/  IMAD R29, R56, 0x2, R55 ;  /* 0x00000002381d7824 */ /* 0x000fe200078e0237 */
[-C--:B------:R-:W-:Y:S01]  /*8820*/  IADD3 R56, P2, R51, R10.reuse, RZ ;  /* 0x0000000a33387210 */ /* 0x080fe20007f5e0ff */
[----:B------:R-:W-:Y:S01]  /*8830*/  STL [R1+0x78c], R60 ;  /* 0x00078c3c01007387 */ /* 0x000fe20000100800 */
[----:B------:R-:W0:Y:S03]  /*8840*/  LDC R13, c[0x0][0x268] ;  /* 0x00009a00ff0d7b82 */ /* 0x000e260000000800 */
[----:B------:R3:W-:Y:S04]  /*8850*/  STL [R1+0x794], R27 ;  /* 0x0007941b01007387 */ /* 0x0007e80000100800 */
[----:B------:R1:W-:Y:S01]  /*8860*/  STL [R1+0x79c], R58 ;  /* 0x00079c3a01007387 */ /* 0x0003e20000100800 */
[----:B------:R-:W0:Y:S01]  /*8870*/  LDC R17, c[0x0][0x268] ;  /* 0x00009a00ff117b82 */ /* 0x000e220000000800 */
[----:B---3--:R-:W-:-:S07]  /*8880*/  IADD3 R27, P0, R67, R10, RZ ;  /* 0x0000000a431b7210 */ /* 0x008fce0007f1e0ff */
[----:B------:R-:W3:Y:S01]  /*8890*/  LDC R18, c[0x0][0x268] ;  /* 0x00009a00ff127b82 */ /* 0x000ee20000000800 */
[----:B-1----:R-:W-:Y:S01]  /*88a0*/  IADD3 R58, P1, R53, R10, RZ ;  /* 0x0000000a353a7210 */ /* 0x002fe20007f3e0ff */
[----:B------:R1:W-:Y:S04]  /*88b0*/  STL [R1+0x7a8], R27 ;  /* 0x0007a81b01007387 */ /* 0x0003e80000100800 */
[----:B------:R2:W-:Y:S02]  /*88c0*/  STL [R1+0x7b0], R58 ;  /* 0x0007b03a01007387 */ /* 0x0005e40000100800 */
[----:B------:R-:W3:Y:S02]  /*88d0*/  LDC R19, c[0x0][0x268] ;  /* 0x00009a00ff137b82 */ /* 0x000ee40000000800 */
[----:B------:R4:W-:Y:S01]  /*88e0*/  STL [R1+0x7b8], R56 ;  /* 0x0007b83801007387 */ /* 0x0009e20000100800 */
[----:B-1----:R-:W-:Y:S01]  /*88f0*/  IMAD R27, R54, 0x2, R29 ;  /* 0x00000002361b7824 */ /* 0x002fe200078e021d */
[----:B------:R-:W-:-:S02]  /*8900*/  LEA.HI.X.SX32 R54, R51, R2, 0x1, P2 ;  /* 0x0000000233367211 */ /* 0x000fc400010f0eff */
[----:B--2---:R-:W-:Y:S02]  /*8910*/  LEA.HI.X.SX32 R58, R67, R2, 0x1, P0 ;  /* 0x00000002433a7211 */ /* 0x004fe400000f0eff */
[----:B------:R-:W1:Y:S01]  /*8920*/  LDC R23, c[0x0][0x268] ;  /* 0x00009a00ff177b82 */ /* 0x000e620000000800 */
[----:B------:R-:W-:Y:S02]  /*8930*/  IADD3 R51, P0, R65, R10, RZ ;  /* 0x0000000a41337210 */ /* 0x000fe40007f1e0ff */
[----:B------:R-:W-:Y:S02]  /*8940*/  CS2R R66, SRZ ;  /* 0x0000000000427805 */ /* 0x000fe4000001ff00 */
[----:B----4-:R-:W-:Y:S01]  /*8950*/  LEA.HI.X.SX32 R56, R53, R2, 0x1, P1 ;  /* 0x0000000235387211 */ /* 0x010fe200008f0eff */
[----:B------:R-:W-:Y:S01]  /*8960*/  IMAD R53, R52, 0x2, R27 ;  /* 0x0000000234357824 */ /* 0x000fe200078e021b */
[C---:B------:R-:W-:Y:S01]  /*8970*/  IADD3 R52, P1, R49.reuse, R10, RZ ;  /* 0x0000000a31347210 */ /* 0x040fe20007f3e0ff */
[----:B------:R-:W-:Y:S01]  /*8980*/  STL [R1+0x7a4], R58 ;  /* 0x0007a43a01007387 */ /* 0x000fe20000100800 */
[----:B------:R-:W2:Y:S02]  /*8990*/  LDC R24, c[0x0][0x268] ;  /* 0x00009a00ff187b82 */ /* 0x000ea40000000800 */
[----:B------:R-:W-:Y:S01]  /*89a0*/  LEA.HI.X.SX32 R49, R49, R2, 0x1, P1 ;  /* 0x0000000231317211 */ /* 0x000fe200008f0eff */
[----:B------:R-:W-:Y:S04]  /*89b0*/  STL [R1+0x7ac], R56 ;  /* 0x0007ac3801007387 */ /* 0x000fe80000100800 */
[----:B------:R4:W-:Y:S04]  /*89c0*/  STL [R1+0x7b4], R54 ;  /* 0x0007b43601007387 */ /* 0x0009e80000100800 */
[----:B------:R5:W-:Y:S04]  /*89d0*/  STL [R1+0x7c0], R51 ;  /* 0x0007c03301007387 */ /* 0x000be80000100800 */
[----:B------:R0:W-:Y:S01]  /*89e0*/  STL [R1+0x7c8], R52 ;  /* 0x0007c83401007387 */ /* 0x0001e20000100800 */
[----:B----4-:R-:W-:Y:S01]  /*89f0*/  IADD3 R54, P2, R25, R10, RZ ;  /* 0x0000000a19367210 */ /* 0x010fe20007f5e0ff */
[----:B-----5:R-:W-:-:S03]  /*8a00*/  IMAD R51, R50, 0x2, R53 ;  /* 0x0000000232337824 */ /* 0x020fc600078e0235 */
[-C--:B------:R-:W-:Y:S01]  /*8a10*/  LEA.HI.X.SX32 R50, R25, R2.reuse, 0x1, P2 ;  /* 0x0000000219327211 */ /* 0x080fe200010f0eff */
[----:B------:R-:W-:Y:S01]  /*8a20*/  STL [R1+0x7d0], R54 ;  /* 0x0007d03601007387 */ /* 0x000fe20000100800 */
[----:B0-----:R-:W-:Y:S01]  /*8a30*/  LEA.HI.X.SX32 R52, R65, R2, 0x1, P0 ;  /* 0x0000000241347211 */ /* 0x001fe200000f0eff */
[----:B------:R-:W-:Y:S01]  /*8a40*/  IMAD R25, R48, 0x2, R51 ;  /* 0x0000000230197824 */ /* 0x000fe200078e0233 */
[-C--:B------:R-:W-:Y:S02]  /*8a50*/  IADD3 R48, P2, R45, R10.reuse, RZ ;  /* 0x0000000a2d307210 */ /* 0x080fe40007f5e0ff */
[----:B------:R-:W-:Y:S01]  /*8a60*/  CS2R R64, SRZ ;  /* 0x0000000000407805 */ /* 0x000fe2000001ff00 */
[----:B------:R-:W-:Y:S04]  /*8a70*/  STL [R1+0x7bc], R52 ;  /* 0x0007bc3401007387 */ /* 0x000fe80000100800 */
[----:B------:R0:W-:Y:S04]  /*8a80*/  STL [R1+0x7c4], R49 ;  /* 0x0007c43101007387 */ /* 0x0001e80000100800 */
[----:B------:R4:W-:Y:S01]  /*8a90*/  STL [R1+0x7cc], R50 ;  /* 0x0007cc3201007387 */ /* 0x0009e20000100800 */
[----:B0-----:R-:W-:-:S02]  /*8aa0*/  IADD3 R49, P0, R63, R10, RZ ;  /* 0x0000000a3f317210 */ /* 0x001fc40007f1e0ff */
[----:B----4-:R-:W-:-:S03]  /*8ab0*/  IADD3 R50, P1, R47, R10, RZ ;  /* 0x0000000a2f327210 */ /* 0x010fc60007f3e0ff */
[----:B------:R0:W-:Y:S04]  /*8ac0*/  STL [R1+0x7d8], R49 ;  /* 0x0007d83101007387 */ /* 0x0001e80000100800 */
[----:B------:R4:W-:Y:S04]  /*8ad0*/  STL [R1+0x7e0], R50 ;  /* 0x0007e03201007387 */ /* 0x0009e80000100800 */
[----:B------:R5:W-:Y:S01]  /*8ae0*/  STL [R1+0x7e8], R48 ;  /* 0x0007e83001007387 */ /* 0x000be20000100800 */
[----:B0-----:R-:W-:Y:S01]  /*8af0*/  IMAD R49, R46, 0x2, R25 ;  /* 0x000000022e317824 */ /* 0x001fe200078e0219 */
[----:B------:R-:W-:-:S02]  /*8b00*/  LEA.HI.X.SX32 R46, R45, R2, 0x1, P2 ;  /* 0x000000022d2e7211 */ /* 0x000fc400010f0eff */
[----:B----4-:R-:W-:Y:S02]  /*8b10*/  LEA.HI.X.SX32 R50, R63, R2, 0x1, P0 ;  /* 0x000000023f327211 */ /* 0x010fe400000f0eff */
[----:B------:R-:W-:Y:S02]  /*8b20*/  CS2R R62, SRZ ;  /* 0x00000000003e7805 */ /* 0x000fe4000001ff00 */
[----:B------:R-:W-:Y:S02]  /*8b30*/  IADD3 R45, P0, R61, R10, RZ ;  /* 0x0000000a3d2d7210 */ /* 0x000fe40007f1e0ff */
[----:B-----5:R-:W-:Y:S01]  /*8b40*/  LEA.HI.X.SX32 R48, R47, R2, 0x1, P1 ;  /* 0x000000022f307211 */ /* 0x020fe200008f0eff */
[----:B------:R-:W-:Y:S01]  /*8b50*/  STL [R1+0x7d4], R50 ;  /* 0x0007d43201007387 */ /* 0x000fe20000100800 */
[----:B------:R-:W-:Y:S01]  /*8b60*/  IMAD R47, R44, 0x2, R49 ;  /* 0x000000022c2f7824 */ /* 0x000fe200078e0231 */
[-C--:B------:R-:W-:Y:S02]  /*8b70*/  IADD3 R44, P2, R41, R10.reuse, RZ ;  /* 0x0000000a292c7210 */ /* 0x080fe40007f5e0ff */
[----:B------:R-:W-:Y:S04]  /*8b80*/  STL [R1+0x7dc], R48 ;  /* 0x0007dc3001007387 */ /* 0x000fe80000100800 */
[----:B------:R0:W-:Y:S04]  /*8b90*/  STL [R1+0x7e4], R46 ;  /* 0x0007e42e01007387 */ /* 0x0001e80000100800 */
[----:B------:R4:W-:Y:S01]  /*8ba0*/  STL [R1+0x7f0], R45 ;  /* 0x0007f02d01007387 */ /* 0x0009e20000100800 */
[----:B0-----:R-:W-:Y:S01]  /*8bb0*/  IADD3 R46, P1, R43, R10, RZ ;  /* 0x0000000a2b2e7210 */ /* 0x001fe20007f3e0ff */
[----:B----4-:R-:W-:-:S04]  /*8bc0*/  IMAD R45, R42, 0x2, R47 ;  /* 0x000000022a2d7824 */ /* 0x010fc800078e022f */
[----:B------:R0:W-:Y:S01]  /*8bd0*/  STL [R1+0x7f8], R46 ;  /* 0x0007f82e01007387 */ /* 0x0001e20000100800 */
[----:B------:R-:W-:-:S03]  /*8be0*/  LEA.HI.X.SX32 R42, R41, R2, 0x1, P2 ;  /* 0x00000002292a7211 */ /* 0x000fc600010f0eff */
[----:B------:R4:W-:Y:S01]  /*8bf0*/  STL [R1+0x800], R44 ;  /* 0x0008002c01007387 */ /* 0x0009e20000100800 */
[----:B0-----:R-:W-:Y:S02]  /*8c00*/  LEA.HI.X.SX32 R46, R61, R2, 0x1, P0 ;  /* 0x000000023d2e7211 */ /* 0x001fe400000f0eff */
[----:B------:R-:W-:Y:S02]  /*8c10*/  CS2R R60, SRZ ;  /* 0x00000000003c7805 */ /* 0x000fe4000001ff00 */
[----:B------:R-:W-:Y:S02]  /*8c20*/  IADD3 R41, P0, R59, R10, RZ ;  /* 0x0000000a3b297210 */ /* 0x000fe40007f1e0ff */
[----:B----4-:R-:W-:Y:S01]  /*8c30*/  LEA.HI.X.SX32 R44, R43, R2, 0x1, P1 ;  /* 0x000000022b2c7211 */ /* 0x010fe200008f0eff */
[----:B------:R-:W-:Y:S01]  /*8c40*/  STL [R1+0x7ec], R46 ;  /* 0x0007ec2e01007387 */ /* 0x000fe20000100800 */
[----:B------:R-:W-:Y:S01]  /*8c50*/  IMAD R43, R40, 0x2, R45 ;  /* 0x00000002282b7824 */ /* 0x000fe200078e022d */
[----:B------:R-:W-:-:S02]  /*8c60*/  IADD3 R40, P2, R35, R10, RZ ;  /* 0x0000000a23287210 */ /* 0x000fc40007f5e0ff */
        /* <DEDUP_REMOVED lines=51> */
[----:B------:R-:W-:Y:S01]  /*8fa0*/  LEA.HI.X.SX32 R26, R25, R2, 0x1, P2 ;  /* 0x00000002191a7211 */ /* 0x000fe200010f0eff */
[----:B------:R-:W-:Y:S02]  /*8fb0*/  IMAD R25, R16, 0x2, R27 ;  /* 0x0000000210197824 */ /* 0x000fe400078e021b */
[----:B------:R4:W-:Y:S01]  /*8fc0*/  STL [R1+0x860], R28 ;  /* 0x0008601c01007387 */ /* 0x0009e20000100800 */
[----:B------:R-:W-:Y:S01]  /*8fd0*/  IADD3 R16, P2, R45, R10, RZ ;  /* 0x0000000a2d107210 */ /* 0x000fe20007f5e0ff */
[----:B------:R-:W-:Y:S01]  /*8fe0*/  IMAD R22, R22, 0x2, R25 ;  /* 0x0000000216167824 */ /* 0x000fe200078e0219 */
[----:B0-----:R-:W-:-:S03]  /*8ff0*/  LEA.HI.X.SX32 R30, R53, R2, 0x1, P0 ;  /* 0x00000002351e7211 */ /* 0x001fc600000f0eff */
[----:B------:R-:W-:Y:S01]  /*9000*/  IMAD R21, R21, 0x2, R22 ;  /* 0x0000000215157824 */ /* 0x000fe200078e0216 */
[----:B------:R-:W-:Y:S02]  /*9010*/  CS2R R52, SRZ ;  /* 0x0000000000347805 */ /* 0x000fe4000001ff00 */
[----:B----4-:R-:W-:Y:S01]  /*9020*/  LEA.HI.X.SX32 R28, R51, R2, 0x1, P1 ;  /* 0x00000002331c7211 */ /* 0x010fe200008f0eff */
[----:B------:R-:W-:Y:S01]  /*9030*/  STL [R1+0x84c], R30 ;  /* 0x00084c1e01007387 */ /* 0x000fe20000100800 */
[----:B------:R-:W-:Y:S01]  /*9040*/  IMAD R20, R20, 0x2, R21 ;  /* 0x0000000214147824 */ /* 0x000fe200078e0215 */
[----:B------:R-:W-:Y:S02]  /*9050*/  CS2R R50, SRZ ;  /* 0x0000000000327805 */ /* 0x000fe4000001ff00 */
[----:B------:R0:W-:Y:S04]  /*9060*/  STL [R1+0x854], R28 ;  /* 0x0008541c01007387 */ /* 0x0001e80000100800 */
[----:B------:R4:W-:Y:S01]  /*9070*/  STL [R1+0x85c], R26 ;  /* 0x00085c1a01007387 */ /* 0x0009e20000100800 */
[----:B0-----:R-:W-:-:S02]  /*9080*/  IADD3 R28, P0, R49, R10, RZ ;  /* 0x0000000a311c7210 */ /* 0x001fc40007f1e0ff */
[----:B----4-:R-:W-:-:S03]  /*9090*/  IADD3 R26, P1, R47, R10, RZ ;  /* 0x0000000a2f1a7210 */ /* 0x010fc60007f3e0ff */
[----:B------:R0:W-:Y:S04]  /*90a0*/  STL [R1+0x868], R28 ;  /* 0x0008681c01007387 */ /* 0x0001e80000100800 */
[----:B------:R4:W-:Y:S04]  /*90b0*/  STL [R1+0x870], R26 ;  /* 0x0008701a01007387 */ /* 0x0009e80000100800 */
[----:B------:R5:W-:Y:S01]  /*90c0*/  STL [R1+0x878], R16 ;  /* 0x0008781001007387 */ /* 0x000be20000100800 */
[----:B0-----:R-:W-:Y:S02]  /*90d0*/  LEA.HI.X.SX32 R28, R49, R2, 0x1, P0 ;  /* 0x00000002311c7211 */ /* 0x001fe400000f0eff */
[----:B------:R-:W-:-:S02]  /*90e0*/  CS2R R48, SRZ ;  /* 0x0000000000307805 */ /* 0x000fc4000001ff00 */
[-C--:B----4-:R-:W-:Y:S01]  /*90f0*/  LEA.HI.X.SX32 R26, R47, R2.reuse, 0x1, P1 ;  /* 0x000000022f1a7211 */ /* 0x090fe200008f0eff */
[----:B------:R0:W-:Y:S01]  /*9100*/  STL [R1+0x864], R28 ;  /* 0x0008641c01007387 */ /* 0x0001e20000100800 */
[----:B------:R-:W-:Y:S02]  /*9110*/  CS2R R46, SRZ ;  /* 0x00000000002e7805 */ /* 0x000fe4000001ff00 */
[----:B-----5:R-:W-:Y:S01]  /*9120*/  LEA.HI.X.SX32 R16, R45, R2, 0x1, P2 ;  /* 0x000000022d107211 */ /* 0x020fe200010f0eff */
[----:B------:R4:W-:Y:S01]  /*9130*/  STL [R1+0x86c], R26 ;  /* 0x00086c1a01007387 */ /* 0x0009e20000100800 */
[----:B------:R-:W-:-:S03]  /*9140*/  CS2R R44, SRZ ;  /* 0x00000000002c7805 */ /* 0x000fc6000001ff00 */
[----:B------:R5:W-:Y:S01]  /*9150*/  STL [R1+0x874], R16 ;  /* 0x0008741001007387 */ /* 0x000be20000100800 */
[-C--:B0-----:R-:W-:Y:S02]  /*9160*/  IADD3 R28, P0, R43, R10.reuse, RZ ;  /* 0x0000000a2b1c7210 */ /* 0x081fe40007f1e0ff */
[----:B----4-:R-:W-:-:S03]  /*9170*/  IADD3 R26, P2, R39, R10, RZ ;  /* 0x0000000a271a7210 */ /* 0x010fc60007f5e0ff */
[----:B------:R0:W-:Y:S01]  /*9180*/  STL [R1+0x880], R28 ;  /* 0x0008801c01007387 */ /* 0x0001e20000100800 */
[----:B-----5:R-:W-:-:S05]  /*9190*/  IADD3 R16, P1, R41, R10, RZ ;  /* 0x0000000a29107210 */ /* 0x020fca0007f3e0ff */
[----:B------:R4:W-:Y:S01]  /*91a0*/  STL [R1+0x888], R16 ;  /* 0x0008881001007387 */ /* 0x0009e20000100800 */
[-C--:B0-----:R-:W-:Y:S02]  /*91b0*/  LEA.HI.X.SX32 R28, R41, R2.reuse, 0x1, P1 ;  /* 0x00000002291c7211 */ /* 0x081fe400008f0eff */
[----:B------:R-:W-:Y:S01]  /*91c0*/  CS2R R40, SRZ ;  /* 0x0000000000287805 */ /* 0x000fe2000001ff00 */
[----:B------:R0:W-:Y:S01]  /*91d0*/  STL [R1+0x890], R26 ;  /* 0x0008901a01007387 */ /* 0x0001e20000100800 */
[----:B----4-:R-:W-:Y:S02]  /*91e0*/  LEA.HI.X.SX32 R16, R43, R2, 0x1, P0 ;  /* 0x000000022b107211 */ /* 0x010fe400000f0eff */
[----:B------:R-:W-:Y:S02]  /*91f0*/  CS2R R42, SRZ ;  /* 0x00000000002a7805 */ /* 0x000fe4000001ff00 */
[----:B------:R-:W-:Y:S02]  /*9200*/  IADD3 R30, P0, R35, R10, RZ ;  /* 0x0000000a231e7210 */ /* 0x000fe40007f1e0ff */
[----:B0-----:R-:W-:Y:S01]  /*9210*/  LEA.HI.X.SX32 R26, R39, R2, 0x1, P2 ;  /* 0x00000002271a7211 */ /* 0x001fe200010f0eff */
[----:B------:R0:W-:Y:S01]  /*9220*/  STL [R1+0x87c], R16 ;  /* 0x00087c1001007387 */ /* 0x0001e20000100800 */
[----:B------:R-:W-:-:S03]  /*9230*/  CS2R R38, SRZ ;  /* 0x0000000000267805 */ /* 0x000fc6000001ff00 */
[----:B------:R4:W-:Y:S04]  /*9240*/  STL [R1+0x884], R28 ;  /* 0x0008841c01007387 */ /* 0x0009e80000100800 */
[----:B------:R5:W-:Y:S01]  /*9250*/  STL [R1+0x88c], R26 ;  /* 0x00088c1a01007387 */ /* 0x000be20000100800 */
[----:B0-----:R-:W-:Y:S01]  /*9260*/  IMAD R16, R37, 0x2, R20 ;  /* 0x0000000225107824 */ /* 0x001fe200078e0214 */
[----:B------:R-:W-:Y:S02]  /*9270*/  CS2R R36, SRZ ;  /* 0x0000000000247805 */ /* 0x000fe4000001ff00 */
[----:B------:R0:W-:Y:S01]  /*9280*/  STL [R1+0x898], R30 ;  /* 0x0008981e01007387 */ /* 0x0001e20000100800 */
[-C--:B----4-:R-:W-:Y:S01]  /*9290*/  IADD3 R28, P1, R33, R10.reuse, RZ ;  /* 0x0000000a211c7210 */ /* 0x090fe20007f3e0ff */
[----:B------:R-:W-:Y:S01]  /*92a0*/  IMAD R9, R9, 0x2, R16 ;  /* 0x0000000209097824 */ /* 0x000fe200078e0210 */
[----:B-----5:R-:W-:-:S03]  /*92b0*/  IADD3 R26, P2, R31, R10, RZ ;  /* 0x0000000a1f1a7210 */ /* 0x020fc60007f5e0ff */
[----:B------:R4:W-:Y:S01]  /*92c0*/  STL [R1+0x8a0], R28 ;  /* 0x0008a01c01007387 */ /* 0x0009e20000100800 */
[----:B------:R-:W-:Y:S01]  /*92d0*/  IMAD R6, R6, 0x2, R9 ;  /* 0x0000000206067824 */ /* 0x000fe200078e0209 */
[-C--:B0-----:R-:W-:Y:S02]  /*92e0*/  LEA.HI.X.SX32 R30, R35, R2.reuse, 0x1, P0 ;  /* 0x00000002231e7211 */ /* 0x081fe400000f0eff */
[----:B------:R0:W-:Y:S01]  /*92f0*/  STL [R1+0x8a8], R26 ;  /* 0x0008a81a01007387 */ /* 0x0001e20000100800 */
[----:B------:R-:W-:Y:S01]  /*9300*/  IMAD R15, R15, 0x2, R6 ;  /* 0x000000020f0f7824 */ /* 0x000fe200078e0206 */
[----:B------:R-:W-:Y:S02]  /*9310*/  CS2R R34, SRZ ;  /* 0x0000000000227805 */ /* 0x000fe4000001ff00 */
[----:B------:R5:W-:Y:S01]  /*9320*/  STL [R1+0x894], R30 ;  /* 0x0008941e01007387 */ /* 0x000be20000100800 */
[----:B------:R-:W-:Y:S01]  /*9330*/  IMAD R8, R8, 0x2, R15 ;  /* 0x0000000208087824 */ /* 0x000fe200078e020f */
[----:B----4-:R-:W-:-:S02]  /*9340*/  LEA.HI.X.SX32 R28, R33, R2, 0x1, P1 ;  /* 0x00000002211c7211 */ /* 0x010fc400008f0eff */
[----:B------:R-:W-:Y:S01]  /*9350*/  CS2R R32, SRZ ;  /* 0x0000000000207805 */ /* 0x000fe2000001ff00 */
[----:B------:R-:W-:Y:S01]  /*9360*/  IMAD R7, R7, 0x2, R8 ;  /* 0x0000000207077824 */ /* 0x000fe200078e0208 */
[----:B0-----:R-:W-:Y:S01]  /*9370*/  LEA.HI.X.SX32 R26, R31, R2, 0x1, P2 ;  /* 0x000000021f1a7211 */ /* 0x001fe200010f0eff */
[----:B------:R0:W-:Y:S02]  /*9380*/  STL [R1+0x89c], R28 ;  /* 0x00089c1c01007387 */ /* 0x0001e40000100800 */
[----:B------:R-:W-:Y:S01]  /*9390*/  IMAD R14, R14, 0x2, R7 ;  /* 0x000000020e0e7824 */ /* 0x000fe200078e0207 */
[-C--:B-----5:R-:W-:Y:S01]  /*93a0*/  IADD3 R30, P0, R29, R10.reuse, RZ ;  /* 0x0000000a1d1e7210 */ /* 0x0a0fe20007f1e0ff */
[----:B------:R4:W-:Y:S02]  /*93b0*/  STL [R1+0x8a4], R26 ;  /* 0x0008a41a01007387 */ /* 0x0009e40000100800 */
[----:B------:R-:W-:Y:S02]  /*93c0*/  IMAD R13, R13, 0x2, R14 ;  /* 0x000000020d0d7824 */ /* 0x000fe400078e020e */
[----:B------:R5:W-:Y:S01]  /*93d0*/  STL [R1+0x8b0], R30 ;  /* 0x0008b01e01007387 */ /* 0x000be20000100800 */
[----:B0-----:R-:W-:-:S02]  /*93e0*/  IADD3 R28, P1, R27, R10, RZ ;  /* 0x0000000a1b1c7210 */ /* 0x001fc40007f3e0ff */
[----:B----4-:R-:W-:-:S03]  /*93f0*/  IADD3 R26, P2, R25, R10, RZ ;  /* 0x0000000a191a7210 */ /* 0x010fc60007f5e0ff */
[----:B------:R0:W-:Y:S01]  /*9400*/  STL [R1+0x8b8], R28 ;  /* 0x0008b81c01007387 */ /* 0x0001e20000100800 */
[----:B------:R-:W-:-:S03]  /*9410*/  LEA.HI.X.SX32 R25, R25, R2, 0x1, P2 ;  /* 0x0000000219197211 */ /* 0x000fc600010f0eff */
[----:B------:R4:W-:Y:S01]  /*9420*/  STL [R1+0x8c0], R26 ;  /* 0x0008c01a01007387 */ /* 0x0009e20000100800 */
[----:B-----5:R-:W-:Y:S02]  /*9430*/  CS2R R30, SRZ ;  /* 0x00000000001e7805 */ /* 0x020fe4000001ff00 */
[-C--:B0-----:R-:W-:Y:S02]  /*9440*/  LEA.HI.X.SX32 R28, R29, R2.reuse, 0x1, P0 ;  /* 0x000000021d1c7211 */ /* 0x081fe400000f0eff */
[----:B----4-:R-:W-:-:S03]  /*9450*/  LEA.HI.X.SX32 R26, R27, R2, 0x1, P1 ;  /* 0x000000021b1a7211 */ /* 0x010fc600008f0eff */
[----:B------:R0:W-:Y:S01]  /*9460*/  STL [R1+0x8ac], R28 ;  /* 0x0008ac1c01007387 */ /* 0x0001e20000100800 */
[----:B------:R-:W-:-:S03]  /*9470*/  IADD3 R27, P0, R22, R10, RZ ;  /* 0x0000000a161b7210 */ /* 0x000fc60007f1e0ff */
[----:B------:R4:W-:Y:S01]  /*9480*/  STL [R1+0x8b4], R26 ;  /* 0x0008b41a01007387 */ /* 0x0009e20000100800 */
[----:B------:R-:W-:-:S03]  /*9490*/  LEA.HI.X.SX32 R22, R22, R2, 0x1, P0 ;  /* 0x0000000216167211 */ /* 0x000fc600000f0eff */
[----:B------:R5:W-:Y:S01]  /*94a0*/  STL [R1+0x8bc], R25 ;  /* 0x0008bc1901007387 */ /* 0x000be20000100800 */
[----:B0-----:R-:W-:-:S03]  /*94b0*/  CS2R R28, SRZ ;  /* 0x00000000001c7805 */ /* 0x001fc6000001ff00 */
[----:B------:R-:W-:Y:S01]  /*94c0*/  STL [R1+0x8c8], R27 ;  /* 0x0008c81b01007387 */ /* 0x000fe20000100800 */
[-C--:B----4-:R-:W-:Y:S02]  /*94d0*/  IADD3 R26, P1, R21, R10.reuse, RZ ;  /* 0x0000000a151a7210 */ /* 0x090fe40007f3e0ff */
[----:B-----5:R-:W-:-:S03]  /*94e0*/  IADD3 R25, P2, R20, R10, RZ ;  /* 0x0000000a14197210 */ /* 0x020fc60007f5e0ff */
[----:B------:R0:W-:Y:S01]  /*94f0*/  STL [R1+0x8d0], R26 ;  /* 0x0008d01a01007387 */ /* 0x0001e20000100800 */
[-C--:B------:R-:W-:Y:S02]  /*9500*/  LEA.HI.X.SX32 R21, R21, R2.reuse, 0x1, P1 ;  /* 0x0000000215157211 */ /* 0x080fe400008f0eff */
[----:B------:R-:W-:Y:S01]  /*9510*/  LEA.HI.X.SX32 R20, R20, R2, 0x1, P2 ;  /* 0x0000000214147211 */ /* 0x000fe200010f0eff */
[----:B------:R-:W-:Y:S04]  /*9520*/  STL [R1+0x8d8], R25 ;  /* 0x0008d81901007387 */ /* 0x000fe80000100800 */
[----:B------:R4:W-:Y:S01]  /*9530*/  STL [R1+0x8c4], R22 ;  /* 0x0008c41601007387 */ /* 0x0009e20000100800 */
[----:B0-----:R-:W-:-:S03]  /*9540*/  CS2R R26, SRZ ;  /* 0x00000000001a7805 */ /* 0x001fc6000001ff00 */
[----:B------:R0:W-:Y:S04]  /*9550*/  STL [R1+0x8cc], R21 ;  /* 0x0008cc1501007387 */ /* 0x0001e80000100800 */
[----:B------:R5:W-:Y:S01]  /*9560*/  STL [R1+0x8d4], R20 ;  /* 0x0008d41401007387 */ /* 0x000be20000100800 */
[-C--:B----4-:R-:W-:Y:S02]  /*9570*/  IADD3 R22, P0, R16, R10.reuse, RZ ;  /* 0x0000000a10167210 */ /* 0x090fe40007f1e0ff */
[----:B0-----:R-:W-:-:S03]  /*9580*/  IADD3 R21, P2, R6, R10, RZ ;  /* 0x0000000a06157210 */ /* 0x001fc60007f5e0ff */
[----:B------:R0:W-:Y:S01]  /*9590*/  STL [R1+0x8e0], R22 ;  /* 0x0008e01601007387 */ /* 0x0001e20000100800 */
[----:B-----5:R-:W-:-:S04]  /*95a0*/  IADD3 R20, P1, R9, R10, RZ ;  /* 0x0000000a09147210 */ /* 0x020fc80007f3e0ff */
[----:B------:R-:W-:Y:S01]  /*95b0*/  LEA.HI.X.SX32 R9, R9, R2, 0x1, P1 ;  /* 0x0000000209097211 */ /* 0x000fe200008f0eff */
[----:B------:R4:W-:Y:S01]  /*95c0*/  STL [R1+0x8e8], R20 ;  /* 0x0008e81401007387 */ /* 0x0009e20000100800 */
[----:B0-----:R-:W-:-:S03]  /*95d0*/  IMAD R22, R3, 0x37, RZ ;  /* 0x0000003703167824 */ /* 0x001fc600078e02ff */
[----:B------:R0:W-:Y:S01]  /*95e0*/  STL [R1+0x8f0], R21 ;  /* 0x0008f01501007387 */ /* 0x0001e20000100800 */
[-C--:B----4-:R-:W-:Y:S02]  /*95f0*/  LEA.HI.X.SX32 R20, R16, R2.reuse, 0x1, P0 ;  /* 0x0000000210147211 */ /* 0x090fe400000f0eff */
[----:B------:R-:W-:Y:S01]  /*9600*/  LEA.HI.X.SX32 R16, R6, R2, 0x1, P2 ;  /* 0x0000000206107211 */ /* 0x000fe200010f0eff */
[----:B------:R-:W-:Y:S01]  /*9610*/  IMAD R6, R17, 0x2, R13 ;  /* 0x0000000211067824 */ /* 0x000fe200078e020d */
[----:B------:R-:W-:Y:S01]  /*9620*/  IADD3 R17, P1, R8, R10, RZ ;  /* 0x0000000a08117210 */ /* 0x000fe20007f3e0ff */
[----:B------:R4:W-:Y:S01]  /*9630*/  STL [R1+0x8dc], R20 ;  /* 0x0008dc1401007387 */ /* 0x0009e20000100800 */
[----:B0-----:R-:W-:-:S03]  /*9640*/  IMAD R21, R3, 0x38, RZ ;  /* 0x0000003803157824 */ /* 0x001fc600078e02ff */
[----:B------:R0:W-:Y:S04]  /*9650*/  STL [R1+0x8e4], R9 ;  /* 0x0008e40901007387 */ /* 0x0001e80000100800 */
[----:B------:R5:W-:Y:S01]  /*9660*/  STL [R1+0x8ec], R16 ;  /* 0x0008ec1001007387 */ /* 0x000be20000100800 */
[----:B----4-:R-:W-:Y:S01]  /*9670*/  IMAD R20, R3, 0x39, RZ ;  /* 0x0000003903147824 */ /* 0x010fe200078e02ff */
[----:B0-----:R-:W-:-:S04]  /*9680*/  IADD3 R9, P0, R15, R10, RZ ;  /* 0x0000000a0f097210 */ /* 0x001fc80007f1e0ff */
[----:B------:R-:W-:Y:S02]  /*9690*/  IADD3 RZ, P5, R20, R0, RZ ;  /* 0x0000000014ff7210 */ /* 0x000fe40007fbe0ff */
[----:B-----5:R-:W-:Y:S01]  /*96a0*/  IADD3 R16, P2, R7, R10, RZ ;  /* 0x0000000a07107210 */ /* 0x020fe20007f5e0ff */
[----:B------:R3:W-:Y:S04]  /*96b0*/  STL [R1+0x8f8], R9 ;  /* 0x0008f80901007387 */ /* 0x0007e80000100800 */
[----:B------:R0:W-:Y:S04]  /*96c0*/  STL [R1+0x93c], R17 ;  /* 0x00093c1101007387 */ /* 0x0001e80000100800 */
[----:B------:R4:W-:Y:S01]  /*96d0*/  STL [R1+0x940], R16 ;  /* 0x0009401001007387 */ /* 0x0009e20000100800 */
[----:B---3--:R-:W-:-:S02]  /*96e0*/  IMAD R9, R18, 0x2, R6 ;  /* 0x0000000212097824 */ /* 0x008fc400078e0206 */
[----:B------:R-:W-:Y:S01]  /*96f0*/  IMAD.MOV.U32 R18, RZ, RZ, 0x5410 ;  /* 0x00005410ff127424 */ /* 0x000fe200078e00ff */
[-C--:B0-----:R-:W-:Y:S02]  /*9700*/  LEA.HI.X.SX32 R17, R15, R2.reuse, 0x1, P0 ;  /* 0x000000020f117211 */ /* 0x081fe400000f0eff */
[-C--:B------:R-:W-:Y:S02]  /*9710*/  LEA.HI.X.SX32 R15, R7, R2.reuse, 0x1, P2 ;  /* 0x00000002070f7211 */ /* 0x080fe400010f0eff */
[----:B----4-:R-:W-:Y:S01]  /*9720*/  LEA.HI.X.SX32 R16, R8, R2, 0x1, P1 ;  /* 0x0000000208107211 */ /* 0x010fe200008f0eff */
[----:B------:R0:W-:Y:S01]  /*9730*/  STL [R1+0x8f4], R17 ;  /* 0x0008f41101007387 */ /* 0x0001e20000100800 */
[----:B------:R-:W-:Y:S01]  /*9740*/  IADD3 R7, P0, R14, R10, RZ ;  /* 0x0000000a0e077210 */ /* 0x000fe20007f1e0ff */
[----:B------:R-:W-:Y:S02]  /*9750*/  IMAD R8, R19, 0x2, R9 ;  /* 0x0000000213087824 */ /* 0x000fe400078e0209 */
[----:B------:R3:W-:Y:S01]  /*9760*/  STL [R1+0x928], R16 ;  /* 0x0009281001007387 */ /* 0x0007e20000100800 */
[----:B------:R-:W-:-:S03]  /*9770*/  IMAD R19, R3, 0x3a, RZ ;  /* 0x0000003a03137824 */ /* 0x000fc600078e02ff */
[----:B------:R4:W-:Y:S01]  /*9780*/  STL [R1+0x92c], R15 ;  /* 0x00092c0f01007387 */ /* 0x0009e20000100800 */
[----:B0-----:R-:W-:Y:S01]  /*9790*/  IMAD.MOV.U32 R17, RZ, RZ, 0x7632 ;  /* 0x00007632ff117424 */ /* 0x001fe200078e00ff */
[----:B------:R-:W-:Y:S02]  /*97a0*/  IADD3 RZ, P4, R19, R0, RZ ;  /* 0x0000000013ff7210 */ /* 0x000fe40007f9e0ff */
[----:B------:R1:W-:Y:S01]  /*97b0*/  STL [R1+0x930], R7 ;  /* 0x0009300701007387 */ /* 0x0003e20000100800 */
[-C--:B---3--:R-:W-:Y:S02]  /*97c0*/  IADD3 R16, P2, R6, R10.reuse, RZ ;  /* 0x0000000a06107210 */ /* 0x088fe40007f5e0ff */
[----:B----4-:R-:W-:Y:S01]  /*97d0*/  IADD3 R15, P1, R13, R10, RZ ;  /* 0x0000000a0d0f7210 */ /* 0x010fe20007f3e0ff */
[----:B-1----:R-:W-:-:S04]  /*97e0*/  IMAD R7, R23, 0x2, R8 ;  /* 0x0000000217077824 */ /* 0x002fc800078e0208 */
[----:B------:R0:W-:Y:S01]  /*97f0*/  STL [R1+0x934], R15 ;  /* 0x0009340f01007387 */ /* 0x0001e20000100800 */
[----:B------:R-:W-:-:S03]  /*9800*/  IMAD R23, R3, 0x36, RZ ;  /* 0x0000003603177824 */ /* 0x000fc600078e02ff */
[----:B------:R1:W-:Y:S02]  /*9810*/  STL [R1+0x938], R16 ;  /* 0x0009381001007387 */ /* 0x0003e40000100800 */
[----:B------:R-:W-:Y:S02]  /*9820*/  IADD3 RZ, P6, R23, R0, RZ ;  /* 0x0000000017ff7210 */ /* 0x000fe40007fde0ff */
[-C--:B0-----:R-:W-:Y:S02]  /*9830*/  LEA.HI.X.SX32 R15, R14, R2.reuse, 0x1, P0 ;  /* 0x000000020e0f7211 */ /* 0x081fe400000f0eff */
[-C--:B------:R-:W-:Y:S02]  /*9840*/  LEA.HI.X.SX32 R14, R13, R2.reuse, 0x1, P1 ;  /* 0x000000020d0e7211 */ /* 0x080fe400008f0eff */
[----:B------:R-:W-:Y:S01]  /*9850*/  LEA.HI.X.SX32 R13, R6, R2, 0x1, P2 ;  /* 0x00000002060d7211 */ /* 0x000fe200010f0eff */
[----:B--2---:R-:W-:Y:S01]  /*9860*/  IMAD R6, R24, 0x2, R7 ;  /* 0x0000000218067824 */ /* 0x004fe200078e0207 */
[----:B------:R0:W-:Y:S01]  /*9870*/  STL [R1+0x8fc], R15 ;  /* 0x0008fc0f01007387 */ /* 0x0001e20000100800 */
[----:B-1----:R-:W-:Y:S01]  /*9880*/  IMAD R16, R3, 0x3b, RZ ;  /* 0x0000003b03107824 */ /* 0x002fe200078e02ff */
[----:B------:R-:W-:-:S02]  /*9890*/  CS2R R24, SRZ ;  /* 0x0000000000187805 */ /* 0x000fc4000001ff00 */
[----:B------:R1:W-:Y:S04]  /*98a0*/  STL [R1+0x900], R14 ;  /* 0x0009000e01007387 */ /* 0x0003e80000100800 */
[----:B------:R2:W-:Y:S01]  /*98b0*/  STL [R1+0x918], R13 ;  /* 0x0009180d01007387 */ /* 0x0005e20000100800 */
[-C--:B0-----:R-:W-:Y:S02]  /*98c0*/  IADD3 R15, P0, R9, R10.reuse, RZ ;  /* 0x0000000a090f7210 */ /* 0x081fe40007f1e0ff */
[----:B-1----:R-:W-:-:S03]  /*98d0*/  IADD3 R14, P1, R8, R10, RZ ;  /* 0x0000000a080e7210 */ /* 0x002fc60007f3e0ff */
[----:B------:R0:W-:Y:S01]  /*98e0*/  STL [R1+0x91c], R15 ;  /* 0x00091c0f01007387 */ /* 0x0001e20000100800 */
[----:B------:R-:W-:Y:S02]  /*98f0*/  LEA.HI.X.SX32 R9, R9, R2, 0x1, P0 ;  /* 0x0000000209097211 */ /* 0x000fe400000f0eff */
[CC--:B--2---:R-:W-:Y:S01]  /*9900*/  IADD3 R13, P2, R7.reuse, R10.reuse, RZ ;  /* 0x0000000a070d7210 */ /* 0x0c4fe20007f5e0ff */
[----:B------:R1:W-:Y:S01]  /*9910*/  STL [R1+0x920], R14 ;  /* 0x0009200e01007387 */ /* 0x0003e20000100800 */
[----:B------:R-:W-:Y:S02]  /*9920*/  IADD3 R10, P3, R6, R10, RZ ;  /* 0x0000000a060a7210 */ /* 0x000fe40007f7e0ff */
[-C--:B------:R-:W-:Y:S01]  /*9930*/  LEA.HI.X.SX32 R8, R8, R2.reuse, 0x1, P1 ;  /* 0x0000000208087211 */ /* 0x080fe200008f0eff */
[----:B------:R2:W-:Y:S01]  /*9940*/  STL [R1+0x924], R13 ;  /* 0x0009240d01007387 */ /* 0x0005e20000100800 */
[-C--:B------:R-:W-:Y:S01]  /*9950*/  LEA.HI.X.SX32 R7, R7, R2.reuse, 0x1, P2 ;  /* 0x0000000207077211 */ /* 0x080fe200010f0eff */
[----:B0-----:R-:W-:Y:S01]  /*9960*/  IMAD R15, R3, 0x3c, RZ ;  /* 0x0000003c030f7824 */ /* 0x001fe200078e02ff */
[----:B------:R-:W-:Y:S01]  /*9970*/  LEA.HI.X.SX32 R2, R6, R2, 0x1, P3 ;  /* 0x0000000206027211 */ /* 0x000fe200018f0eff */
[----:B------:R0:W-:Y:S01]  /*9980*/  STL [R1+0x914], R10 ;  /* 0x0009140a01007387 */ /* 0x0001e20000100800 */
[----:B------:R-:W-:Y:S01]  /*9990*/  IMAD.MOV.U32 R6, RZ, RZ, 0x3f800000 ;  /* 0x3f800000ff067424 */ /* 0x000fe200078e00ff */
[----:B------:R-:W-:Y:S01]  /*99a0*/  LOP3.LUT P2, RZ, R243, 0x2, RZ, 0xc0, !PT ;  /* 0x00000002f3ff7812 */ /* 0x000fe2000784c0ff */
[----:B-1----:R-:W-:Y:S01]  /*99b0*/  IMAD R14, R3, 0x3d, RZ ;  /* 0x0000003d030e7824 */ /* 0x002fe200078e02ff */
[----:B------:R1:W-:Y:S01]  /*99c0*/  STL [R1+0x904], R9 ;  /* 0x0009040901007387 */ /* 0x0003e20000100800 */
[----:B------:R-:W-:Y:S01]  /*99d0*/  LOP3.LUT P1, RZ, R243, 0x80, RZ, 0xc0, !PT ;  /* 0x00000080f3ff7812 */ /* 0x000fe2000782c0ff */
[----:B--2---:R-:W-:Y:S01]  /*99e0*/  IMAD R13, R3, 0x42, RZ ;  /* 0x00000042030d7824 */ /* 0x004fe200078e02ff */
[----:B------:R-:W-:Y:S01]  /*99f0*/  IADD3 RZ, P3, R125, R0, RZ ;  /* 0x000000007dff7210 */ /* 0x000fe20007f7e0ff */
[----:B------:R2:W-:Y:S01]  /*9a00*/  STL [R1+0x908], R8 ;  /* 0x0009080801007387 */ /* 0x0005e20000100800 */
[----:B------:R-:W-:-:S02]  /*9a10*/  SEL R18, R18, 0x1054, !P2 ;  /* 0x0000105412127807 */ /* 0x000fc40005000000 */
[----:B------:R-:W-:Y:S01]  /*9a20*/  SEL R17, R17, 0x3276, !P2 ;  /* 0x0000327611117807 */ /* 0x000fe20005000000 */
[----:B------:R3:W-:Y:S01]  /*9a30*/  STL [R1+0x90c], R7 ;  /* 0x00090c0701007387 */ /* 0x0007e20000100800 */
[----:B0-----:R-:W-:Y:S01]  /*9a40*/  SEL R10, RZ, 0x90, !P1 ;  /* 0x00000090ff0a7807 */ /* 0x001fe20004800000 */
[----:B-1----:R-:W-:Y:S01]  /*9a50*/  IMAD R9, R3, 0x41, RZ ;  /* 0x0000004103097824 */ /* 0x002fe200078e02ff */
[-C--:B------:R-:W-:Y:S01]  /*9a60*/  IADD3 RZ, P2, R22, R0.reuse, RZ ;  /* 0x0000000016ff7210 */ /* 0x080fe20007f5e0ff */
[----:B------:R0:W-:Y:S01]  /*9a70*/  STL [R1+0x910], R2 ;  /* 0x0009100201007387 */ /* 0x0001e20000100800 */
[-C--:B------:R-:W-:Y:S01]  /*9a80*/  IADD3 RZ, P1, R21, R0.reuse, RZ ;  /* 0x0000000015ff7210 */ /* 0x080fe20007f3e0ff */
[----:B--2---:R-:W-:Y:S01]  /*9a90*/  IMAD.MOV.U32 R8, RZ, RZ, 0x3f800000 ;  /* 0x3f800000ff087424 */ /* 0x004fe200078e00ff */
[-C--:B------:R-:W-:Y:S02]  /*9aa0*/  LEA.HI.X.SX32 R187, R125, R5.reuse, 0x1, P3 ;  /* 0x000000057dbb7211 */ /* 0x080fe400018f0eff */
[----:B------:R-:W-:Y:S01]  /*9ab0*/  LEA.HI.X.SX32 R125, R23, R5, 0x1, P6 ;  /* 0x00000005177d7211 */ /* 0x000fe200030f0eff */
[----:B---3--:R-:W-:Y:S01]  /*9ac0*/  IMAD.MOV.U32 R7, RZ, RZ, -0x800000 ;  /* 0xff800000ff077424 */ /* 0x008fe200078e00ff */
[----:B------:R-:W-:-:S02]  /*9ad0*/  IADD3 RZ, P3, R16, R0, RZ ;  /* 0x0000000010ff7210 */ /* 0x000fc40007f7e0ff */
[----:B------:R-:W-:Y:S02]  /*9ae0*/  CS2R R124, SRZ ;  /* 0x00000000007c7805 */ /* 0x000fe4000001ff00 */
[-C--:B------:R-:W-:Y:S01]  /*9af0*/  LEA.HI.X.SX32 R23, R22, R5.reuse, 0x1, P2 ;  /* 0x0000000516177211 */ /* 0x080fe200010f0eff */
[----:B0-----:R-:W-:Y:S01]  /*9b00*/  IMAD.MOV.U32 R2, RZ, RZ, RZ ;  /* 0x000000ffff027224 */ /* 0x001fe200078e00ff */
[----:B------:R0:W-:Y:S01]  /*9b10*/  STL [R1+0x3f0], R7 ;  /* 0x0003f00701007387 */ /* 0x0001e20000100800 */
[-C--:B------:R-:W-:Y:S02]  /*9b20*/  IADD3 RZ, P2, R15, R0.reuse, RZ ;  /* 0x000000000fff7210 */ /* 0x080fe40007f5e0ff */
[-C--:B------:R-:W-:Y:S01]  /*9b30*/  LEA.HI.X.SX32 R22, R21, R5.reuse, 0x1, P1 ;  /* 0x0000000515167211 */ /* 0x080fe200008f0eff */
[----:B------:R-:W-:Y:S01]  /*9b40*/  STL [R1+0x3fc], R6 ;  /* 0x0003fc0601007387 */ /* 0x000fe20000100800 */
[-C--:B------:R-:W-:Y:S02]  /*9b50*/  LEA.HI.X.SX32 R21, R20, R5.reuse, 0x1, P5 ;  /* 0x0000000514157211 */ /* 0x080fe400028f0eff */
[----:B------:R-:W-:Y:S01]  /*9b60*/  IADD3 RZ, P1, R14, R0, RZ ;  /* 0x000000000eff7210 */ /* 0x000fe20007f3e0ff */
[----:B------:R1:W-:Y:S01]  /*9b70*/  STL [R1+0x404], R8 ;  /* 0x0004040801007387 */ /* 0x0003e20000100800 */
[-C--:B------:R-:W-:Y:S01]  /*9b80*/  LEA.HI.X.SX32 R20, R19, R5.reuse, 0x1, P4 ;  /* 0x0000000513147211 */ /* 0x080fe200020f0eff */
[----:B0-----:R-:W-:Y:S01]  /*9b90*/  IMAD.MOV.U32 R7, RZ, RZ, 0x3f800000 ;  /* 0x3f800000ff077424 */ /* 0x001fe200078e00ff */
[----:B------:R-:W-:-:S02]  /*9ba0*/  LEA.HI.X.SX32 R19, R16, R5, 0x1, P3 ;  /* 0x0000000510137211 */ /* 0x000fc400018f0eff */
[-C--:B------:R-:W-:Y:S02]  /*9bb0*/  LEA.HI.X.SX32 R16, R15, R5.reuse, 0x1, P2 ;  /* 0x000000050f107211 */ /* 0x080fe400010f0eff */
[----:B------:R0:W-:Y:S01]  /*9bc0*/  STL [R1+0x408], R7 ;  /* 0x0004080701007387 */ /* 0x0001e20000100800 */
[-C--:B------:R-:W-:Y:S01]  /*9bd0*/  IADD3 RZ, P2, R9, R0.reuse, RZ ;  /* 0x0000000009ff7210 */ /* 0x080fe20007f5e0ff */
[----:B-1----:R-:W-:Y:S02]  /*9be0*/  IMAD.MOV.U32 R8, RZ, RZ, -0x800000 ;  /* 0xff800000ff087424 */ /* 0x002fe400078e00ff */
[----:B------:R1:W-:Y:S01]  /*9bf0*/  STL [R1+0x400], R6 ;  /* 0x0004000601007387 */ /* 0x0003e20000100800 */
[----:B------:R-:W-:Y:S02]  /*9c00*/  LEA.HI.X.SX32 R15, R14, R5, 0x1, P1 ;  /* 0x000000050e0f7211 */ /* 0x000fe400008f0eff */
[----:B------:R-:W-:Y:S01]  /*9c10*/  IADD3 RZ, P1, R13, R0, RZ ;  /* 0x000000000dff7210 */ /* 0x000fe20007f3e0ff */
[----:B------:R2:W-:Y:S01]  /*9c20*/  STL [R1+0x3ec], R8 ;  /* 0x0003ec0801007387 */ /* 0x0005e20000100800 */
[----:B------:R-:W-:Y:S01]  /*9c30*/  LOP3.LUT R10, R10, 0x7f, R243, 0x78, !PT ;  /* 0x0000007f0a0a7812 */ /* 0x000fe200078e78f3 */
[----:B0-----:R-:W-:Y:S01]  /*9c40*/  IMAD.MOV.U32 R7, RZ, RZ, -0x800000 ;  /* 0xff800000ff077424 */ /* 0x001fe200078e00ff */
[----:B------:R-:W-:Y:S01]  /*9c50*/  LOP3.LUT P0, RZ, R243, 0x1, RZ, 0xc0, !PT ;  /* 0x00000001f3ff7812 */ /* 0x000fe2000780c0ff */
[----:B-1----:R-:W-:-:S03]  /*9c60*/  IMAD.MOV.U32 R6, RZ, RZ, -0x800000 ;  /* 0xff800000ff067424 */ /* 0x002fc600078e00ff */
[----:B------:R0:W-:Y:S01]  /*9c70*/  STL [R1+0x3f8], R7 ;  /* 0x0003f80701007387 */ /* 0x0001e20000100800 */
[----:B--2---:R-:W-:-:S03]  /*9c80*/  IMAD.SHL.U32 R8, R3, 0x40, RZ ;  /* 0x0000004003087824 */ /* 0x004fc600078e00ff */
[----:B------:R-:W-:Y:S04]  /*9c90*/  STL [R1], RZ ;  /* 0x000000ff01007387 */ /* 0x000fe80000100800 */
[----:B------:R1:W-:Y:S01]  /*9ca0*/  STL [R1+0x3f4], R6 ;  /* 0x0003f40601007387 */ /* 0x0003e20000100800 */
[-C--:B------:R-:W-:Y:S01]  /*9cb0*/  IADD3 RZ, P3, R8, R0.reuse, RZ ;  /* 0x0000000008ff7210 */ /* 0x080fe20007f7e0ff */
[----:B0-----:R-:W-:Y:S02]  /*9cc0*/  IMAD R7, R3, 0x3f, RZ ;  /* 0x0000003f03077824 */ /* 0x001fe400078e02ff */
[----:B------:R-:W-:Y:S03]  /*9cd0*/  STL [R1+0x4], RZ ;  /* 0x000004ff01007387 */ /* 0x000fe60000100800 */
[----:B------:R-:W-:Y:S01]  /*9ce0*/  IADD3 RZ, P4, R7, R0, RZ ;  /* 0x0000000007ff7210 */ /* 0x000fe20007f9e0ff */
[----:B------:R-:W-:Y:S01]  /*9cf0*/  STL [R1+0x8], RZ ;  /* 0x000008ff01007387 */ /* 0x000fe20000100800 */
[----:B-1----:R-:W-:-:S03]  /*9d00*/  IMAD R6, R3, 0x3e, RZ ;  /* 0x0000003e03067824 */ /* 0x002fc600078e02ff */
[----:B------:R-:W-:Y:S02]  /*9d10*/  STL [R1+0xc], RZ ;  /* 0x00000cff01007387 */ /* 0x000fe40000100800 */
[CC--:B------:R-:W-:Y:S02]  /*9d20*/  IADD3 RZ, P5, R6.reuse, R0.reuse, RZ ;  /* 0x0000000006ff7210 */ /* 0x0c0fe40007fbe0ff */
[----:B------:R-:W-:Y:S02]  /*9d30*/  STL [R1+0x10], RZ ;  /* 0x000010ff01007387 */ /* 0x000fe40000100800 */
[-C--:B------:R-:W-:Y:S02]  /*9d40*/  LEA.HI.X.SX32 R14, R6, R5.reuse, 0x1, P5 ;  /* 0x00000005060e7211 */ /* 0x080fe400028f0eff */
[----:B------:R-:W-:Y:S01]  /*9d50*/  STL [R1+0x14], RZ ;  /* 0x000014ff01007387 */ /* 0x000fe20000100800 */
[-C--:B------:R-:W-:Y:S02]  /*9d60*/  LEA.HI.X.SX32 R6, R7, R5.reuse, 0x1, P4 ;  /* 0x0000000507067211 */ /* 0x080fe400020f0eff */
[----:B------:R-:W-:Y:S01]  /*9d70*/  IADD3 RZ, P4, R127, R0, RZ ;  /* 0x000000007fff7210 */ /* 0x000fe20007f9e0ff */
[----:B------:R-:W-:Y:S01]  /*9d80*/  STL [R1+0x18], RZ ;  /* 0x000018ff01007387 */ /* 0x000fe20000100800 */
[----:B------:R-:W-:-:S02]  /*9d90*/  LEA.HI.X.SX32 R6, R9, R5, 0x1, P2 ;  /* 0x0000000509067211 */ /* 0x000fc400010f0eff */
[-C--:B------:R-:W-:Y:S01]  /*9da0*/  IADD3 RZ, P2, R129, R0.reuse, RZ ;  /* 0x0000000081ff7210 */ /* 0x080fe20007f5e0ff */
[----:B------:R-:W-:Y:S01]  /*9db0*/  STL [R1+0x1c], RZ ;  /* 0x00001cff01007387 */ /* 0x000fe20000100800 */
[-C--:B------:R-:W-:Y:S02]  /*9dc0*/  IADD3 RZ, P5, R126, R0.reuse, RZ ;  /* 0x000000007eff7210 */ /* 0x080fe40007fbe0ff */
[-C--:B------:R-:W-:Y:S01]  /*9dd0*/  LEA.HI.X.SX32 R7, R8, R5.reuse, 0x1, P3 ;  /* 0x0000000508077211 */ /* 0x080fe200018f0eff */
[----:B------:R-:W-:Y:S01]  /*9de0*/  STL [R1+0x20], RZ ;  /* 0x000020ff01007387 */ /* 0x000fe20000100800 */
[-C--:B------:R-:W-:Y:S02]  /*9df0*/  IADD3 RZ, P3, R128, R0.reuse, RZ ;  /* 0x0000000080ff7210 */ /* 0x080fe40007f7e0ff */
[----:B------:R-:W-:Y:S01]  /*9e00*/  LEA.HI.X.SX32 R7, R13, R5, 0x1, P1 ;  /* 0x000000050d077211 */ /* 0x000fe200008f0eff */
[----:B------:R-:W-:Y:S01]  /*9e10*/  STL [R1+0x24], RZ ;  /* 0x000024ff01007387 */ /* 0x000fe20000100800 */
[----:B------:R-:W-:-:S02]  /*9e20*/  IADD3 RZ, P1, R130, R0, RZ ;  /* 0x0000000082ff7210 */ /* 0x000fc40007f3e0ff */
[-C--:B------:R-:W-:Y:S01]  /*9e30*/  LEA.HI.X.SX32 R7, R127, R5.reuse, 0x1, P4 ;  /* 0x000000057f077211 */ /* 0x080fe200020f0eff */
[----:B------:R-:W-:Y:S01]  /*9e40*/  STL [R1+0x28], RZ ;  /* 0x000028ff01007387 */ /* 0x000fe20000100800 */
[-C--:B------:R-:W-:Y:S02]  /*9e50*/  IADD3 RZ, P4, R132, R0.reuse, RZ ;  /* 0x0000000084ff7210 */ /* 0x080fe40007f9e0ff */
[-C--:B------:R-:W-:Y:S01]  /*9e60*/  LEA.HI.X.SX32 R7, R129, R5.reuse, 0x1, P2 ;  /* 0x0000000581077211 */ /* 0x080fe200010f0eff */
[----:B------:R-:W-:Y:S01]  /*9e70*/  STL [R1+0x2c], RZ ;  /* 0x00002cff01007387 */ /* 0x000fe20000100800 */
[----:B------:R-:W-:Y:S02]  /*9e80*/  LEA.HI.X.SX32 R6, R126, R5, 0x1, P5 ;  /* 0x000000057e067211 */ /* 0x000fe400028f0eff */
[----:B------:R-:W-:Y:S02]  /*9e90*/  CS2R R126, SRZ ;  /* 0x00000000007e7805 */ /* 0x000fe4000001ff00 */
[-C--:B------:R-:W-:Y:S01]  /*9ea0*/  IADD3 RZ, P2, R134, R0.reuse, RZ ;  /* 0x0000000086ff7210 */ /* 0x080fe20007f5e0ff */
[----:B------:R-:W-:Y:S01]  /*9eb0*/  STL [R1+0x30], RZ ;  /* 0x000030ff01007387 */ /* 0x000fe20000100800 */
[----:B------:R-:W-:-:S02]  /*9ec0*/  IADD3 RZ, P5, R131, R0, RZ ;  /* 0x0000000083ff7210 */ /* 0x000fc40007fbe0ff */
[-C--:B------:R-:W-:Y:S01]  /*9ed0*/  LEA.HI.X.SX32 R6, R128, R5.reuse, 0x1, P3 ;  /* 0x0000000580067211 */ /* 0x080fe200018f0eff */
[----:B------:R-:W-:Y:S01]  /*9ee0*/  STL [R1+0x34], RZ ;  /* 0x000034ff01007387 */ /* 0x000fe20000100800 */
[-C--:B------:R-:W-:Y:S02]  /*9ef0*/  IADD3 RZ, P3, R133, R0.reuse, RZ ;  /* 0x0000000085ff7210 */ /* 0x080fe40007f7e0ff */
[----:B------:R-:W-:Y:S02]  /*9f00*/  CS2R R128, SRZ ;  /* 0x0000000000807805 */ /* 0x000fe4000001ff00 */
        /* <DEDUP_REMOVED lines=8> */
[-C--:B------:R-:W-:Y:S02]  /*9f90*/  LEA.HI.X.SX32 R7, R131, R5.reuse, 0x1, P5 ;  /* 0x0000000583077211 */ /* 0x080fe400028f0eff */
[----:B------:R-:W-:Y:S02]  /*9fa0*/  CS2R R130, SRZ ;  /* 0x0000000000827805 */ /* 0x000fe4000001ff00 */
[-C--:B------:R-:W-:Y:S01]  /*9fb0*/  IADD3 RZ, P2, R139, R0.reuse, RZ ;  /* 0x000000008bff7210 */ /* 0x080fe20007f5e0ff */
[----:B------:R-:W-:Y:S01]  /*9fc0*/  STL [R1+0x44], RZ ;  /* 0x000044ff01007387 */ /* 0x000fe20000100800 */
[-C--:B------:R-:W-:Y:S02]  /*9fd0*/  IADD3 RZ, P5, R136, R0.reuse, RZ ;  /* 0x0000000088ff7210 */ /* 0x080fe40007fbe0ff */
[----:B------:R-:W-:Y:S01]  /*9fe0*/  LEA.HI.X.SX32 R7, R133, R5, 0x1, P3 ;  /* 0x0000000585077211 */ /* 0x000fe200018f0eff */
[----:B------:R-:W-:Y:S01]  /*9ff0*/  STL [R1+0x48], RZ ;  /* 0x000048ff01007387 */ /* 0x000fe20000100800 */
[----:B------:R-:W-:-:S02]  /*a000*/  IADD3 RZ, P3, R138, R0, RZ ;  /* 0x000000008aff7210 */ /* 0x000fc40007f7e0ff */
[----:B------:R-:W-:Y:S02]  /*a010*/  CS2R R132, SRZ ;  /* 0x0000000000847805 */ /* 0x000fe4000001ff00 */
[-C--:B------:R-:W-:Y:S01]  /*a020*/  LEA.HI.X.SX32 R7, R135, R5.reuse, 0x1, P1 ;  /* 0x0000000587077211 */ /* 0x080fe200008f0eff */
[----:B------:R-:W-:Y:S01]  /*a030*/  STL [R1+0x4c], RZ ;  /* 0x00004cff01007387 */ /* 0x000fe20000100800 */
[-C--:B------:R-:W-:Y:S02]  /*a040*/  IADD3 RZ, P1, R140, R0.reuse, RZ ;  /* 0x000000008cff7210 */ /* 0x080fe40007f3e0ff */
[----:B------:R-:W-:Y:S02]  /*a050*/  CS2R R134, SRZ ;  /* 0x0000000000867805 */ /* 0x000fe4000001ff00 */
        /* <DEDUP_REMOVED lines=17> */
[-C--:B------:R-:W-:Y:S01]  /*a170*/  LEA.HI.X.SX32 R6, R142, R5.reuse, 0x1, P4 ;  /* 0x000000058e067211 */ /* 0x080fe200020f0eff */
[----:B------:R-:W-:Y:S01]  /*a180*/  STL [R1+0x64], RZ ;  /* 0x000064ff01007387 */ /* 0x000fe20000100800 */
[----:B------:R-:W-:Y:S02]  /*a190*/  IADD3 RZ, P4, R147, R0, RZ ;  /* 0x0000000093ff7210 */ /* 0x000fe40007f9e0ff */
[-C--:B------:R-:W-:Y:S01]  /*a1a0*/  LEA.HI.X.SX32 R6, R144, R5.reuse, 0x1, P2 ;  /* 0x0000000590067211 */ /* 0x080fe200010f0eff */
[----:B------:R-:W-:Y:S01]  /*a1b0*/  STL [R1+0x68], RZ ;  /* 0x000068ff01007387 */ /* 0x000fe20000100800 */
[----:B------:R-:W-:-:S02]  /*a1c0*/  LEA.HI.X.SX32 R7, R141, R5, 0x1, P5 ;  /* 0x000000058d077211 */ /* 0x000fc400028f0eff */
[----:B------:R-:W-:Y:S02]  /*a1d0*/  CS2R R140, SRZ ;  /* 0x00000000008c7805 */ /* 0x000fe4000001ff00 */
[-C--:B------:R-:W-:Y:S01]  /*a1e0*/  IADD3 RZ, P2, R149, R0.reuse, RZ ;  /* 0x0000000095ff7210 */ /* 0x080fe20007f5e0ff */
[----:B------:R-:W-:Y:S01]  /*a1f0*/  STL [R1+0x6c], RZ ;  /* 0x00006cff01007387 */ /* 0x000fe20000100800 */
[-C--:B------:R-:W-:Y:S02]  /*a200*/  IADD3 RZ, P5, R146, R0.reuse, RZ ;  /* 0x0000000092ff7210 */ /* 0x080fe40007fbe0ff */
[----:B------:R-:W-:Y:S01]  /*a210*/  LEA.HI.X.SX32 R7, R143, R5, 0x1, P3 ;  /* 0x000000058f077211 */ /* 0x000fe200018f0eff */
[----:B------:R-:W-:Y:S01]  /*a220*/  STL [R1+0x70], RZ ;  /* 0x000070ff01007387 */ /* 0x000fe20000100800 */
[----:B------:R-:W-:Y:S02]  /*a230*/  IADD3 RZ, P3, R148, R0, RZ ;  /* 0x0000000094ff7210 */ /* 0x000fe40007f7e0ff */
[----:B------:R-:W-:-:S02]  /*a240*/  CS2R R142, SRZ ;  /* 0x00000000008e7805 */ /* 0x000fc4000001ff00 */
[-C--:B------:R-:W-:Y:S01]  /*a250*/  LEA.HI.X.SX32 R7, R145, R5.reuse, 0x1, P1 ;  /* 0x0000000591077211 */ /* 0x080fe200008f0eff */
[----:B------:R-:W-:Y:S01]  /*a260*/  STL [R1+0x74], RZ ;  /* 0x000074ff01007387 */ /* 0x000fe20000100800 */
[-C--:B------:R-:W-:Y:S02]  /*a270*/  IADD3 RZ, P1, R150, R0.reuse, RZ ;  /* 0x0000000096ff7210 */ /* 0x080fe40007f3e0ff */
[----:B------:R-:W-:Y:S02]  /*a280*/  CS2R R144, SRZ ;  /* 0x0000000000907805 */ /* 0x000fe4000001ff00 */
        /* <DEDUP_REMOVED lines=26> */
[-C--:B------:R-:W-:Y:S02]  /*a430*/  LEA.HI.X.SX32 R7, R153, R5.reuse, 0x1, P3 ;  /* 0x0000000599077211 */ /* 0x080fe400018f0eff */
[-C--:B------:R-:W-:Y:S01]  /*a440*/  IADD3 RZ, P3, R158, R0.reuse, RZ ;  /* 0x000000009eff7210 */ /* 0x080fe20007f7e0ff */
        /* <DEDUP_REMOVED lines=8> */
[----:B------:R-:W-:Y:S01]  /*a4d0*/  LOP3.LUT R8, R11, 0x20, RZ, 0x3c, !PT ;  /* 0x000000200b087812 */ /* 0x000fe200078e3cff */
[----:B------:R-:W-:Y:S01]  /*a4e0*/  STL [R1+0xa4], RZ ;  /* 0x0000a4ff01007387 */ /* 0x000fe20000100800 */
[----:B------:R-:W-:Y:S02]  /*a4f0*/  LEA.HI.X.SX32 R7, R159, R5, 0x1, P2 ;  /* 0x000000059f077211 */ /* 0x000fe400010f0eff */
[----:B------:R-:W-:Y:S01]  /*a500*/  IADD3 RZ, P2, R164, R0, RZ ;  /* 0x00000000a4ff7210 */ /* 0x000fe20007f5e0ff */
[----:B------:R-:W-:Y:S01]  /*a510*/  STL [R1+0xa8], RZ ;  /* 0x0000a8ff01007387 */ /* 0x000fe20000100800 */
[----:B------:R-:W-:-:S02]  /*a520*/  LOP3.LUT R8, R11, 0x50, RZ, 0x3c, !PT ;  /* 0x000000500b087812 */ /* 0x000fc400078e3cff */
[----:B------:R-:W-:Y:S01]  /*a530*/  LOP3.LUT R8, R10, 0x20, RZ, 0x3c, !PT ;  /* 0x000000200a087812 */ /* 0x000fe200078e3cff */
        /* <DEDUP_REMOVED lines=85> */
[----:B------:R-:W-:Y:S04]  /*aa90*/  STL [R1+0x534], R22 ;  /* 0x0005341601007387 */ /* 0x000fe80000100800 */
[----:B------:R0:W-:Y:S02]  /*aaa0*/  STL [R1+0x48c], R6 ;  /* 0x00048c0601007387 */ /* 0x0001e40000100800 */
[----:B0-----:R-:W-:-:S02]  /*aab0*/  LEA.HI.X.SX32 R6, R156, R5, 0x1, P5 ;  /* 0x000000059c067211 */ /* 0x001fc400028f0eff */
[-C--:B------:R-:W-:Y:S02]  /*aac0*/  LEA.HI.X.SX32 R6, R158, R5.reuse, 0x1, P3 ;  /* 0x000000059e067211 */ /* 0x080fe400018f0eff */
[-C--:B------:R-:W-:Y:S02]  /*aad0*/  LEA.HI.X.SX32 R6, R160, R5.reuse, 0x1, P1 ;  /* 0x00000005a0067211 */ /* 0x080fe400008f0eff */
[----:B------:R-:W-:Y:S02]  /*aae0*/  LEA.HI.X.SX32 R6, R162, R5, 0x1, P4 ;  /* 0x00000005a2067211 */ /* 0x000fe400020f0eff */
[-C--:B------:R-:W-:Y:S02]  /*aaf0*/  IADD3 RZ, P5, R161, R0.reuse, RZ ;  /* 0x00000000a1ff7210 */ /* 0x080fe40007fbe0ff */
[-C--:B------:R-:W-:Y:S01]  /*ab00*/  IADD3 RZ, P3, R163, R0.reuse, RZ ;  /* 0x00000000a3ff7210 */ /* 0x080fe20007f7e0ff */
[----:B------:R0:W-:Y:S01]  /*ab10*/  STL [R1+0x4ac], R6 ;  /* 0x0004ac0601007387 */ /* 0x0001e20000100800 */
[----:B------:R-:W-:-:S02]  /*ab20*/  IADD3 RZ, P1, R165, R0, RZ ;  /* 0x00000000a5ff7210 */ /* 0x000fc40007f3e0ff */
[-C--:B------:R-:W-:Y:S02]  /*ab30*/  IADD3 RZ, P4, R167, R0.reuse, RZ ;  /* 0x00000000a7ff7210 */ /* 0x080fe40007f9e0ff */
[-C--:B------:R-:W-:Y:S02]  /*ab40*/  LEA.HI.X.SX32 R7, R161, R5.reuse, 0x1, P5 ;  /* 0x00000005a1077211 */ /* 0x080fe400028f0eff */
[-C--:B------:R-:W-:Y:S02]  /*ab50*/  IADD3 RZ, P5, R166, R0.reuse, RZ ;  /* 0x00000000a6ff7210 */ /* 0x080fe40007fbe0ff */
[-C--:B------:R-:W-:Y:S02]  /*ab60*/  LEA.HI.X.SX32 R7, R163, R5.reuse, 0x1, P3 ;  /* 0x00000005a3077211 */ /* 0x080fe400018f0eff */
[----:B0-----:R-:W-:Y:S02]  /*ab70*/  LEA.HI.X.SX32 R6, R164, R5, 0x1, P2 ;  /* 0x00000005a4067211 */ /* 0x001fe400010f0eff */
[----:B------:R-:W-:-:S02]  /*ab80*/  IADD3 RZ, P2, R169, R0, RZ ;  /* 0x00000000a9ff7210 */ /* 0x000fc40007f5e0ff */
[-C--:B------:R-:W-:Y:S02]  /*ab90*/  IADD3 RZ, P3, R168, R0.reuse, RZ ;  /* 0x00000000a8ff7210 */ /* 0x080fe40007f7e0ff */
[-C--:B------:R-:W-:Y:S02]  /*aba0*/  LEA.HI.X.SX32 R7, R165, R5.reuse, 0x1, P1 ;  /* 0x00000005a5077211 */ /* 0x080fe400008f0eff */
[----:B------:R-:W-:Y:S02]  /*abb0*/  IADD3 RZ, P1, R170, R0, RZ ;  /* 0x00000000aaff7210 */ /* 0x000fe40007f3e0ff */
[-C--:B------:R-:W-:Y:S02]  /*abc0*/  LEA.HI.X.SX32 R7, R167, R5.reuse, 0x1, P4 ;  /* 0x00000005a7077211 */ /* 0x080fe400020f0eff */
[-C--:B------:R-:W-:Y:S02]  /*abd0*/  LEA.HI.X.SX32 R7, R169, R5.reuse, 0x1, P2 ;  /* 0x00000005a9077211 */ /* 0x080fe400010f0eff */
[----:B------:R-:W-:-:S02]  /*abe0*/  LEA.HI.X.SX32 R6, R166, R5, 0x1, P5 ;  /* 0x00000005a6067211 */ /* 0x000fc400028f0eff */
[-C--:B------:R-:W-:Y:S01]  /*abf0*/  IADD3 RZ, P5, R171, R0.reuse, RZ ;  /* 0x00000000abff7210 */ /* 0x080fe20007fbe0ff */
[----:B------:R0:W-:Y:S01]  /*ac00*/  STL [R1+0x4c8], R7 ;  /* 0x0004c80701007387 */ /* 0x0001e20000100800 */
[-C--:B------:R-:W-:Y:S02]  /*ac10*/  LEA.HI.X.SX32 R6, R168, R5.reuse, 0x1, P3 ;  /* 0x00000005a8067211 */ /* 0x080fe400018f0eff */
[----:B------:R-:W-:Y:S02]  /*ac20*/  LEA.HI.X.SX32 R6, R170, R5, 0x1, P1 ;  /* 0x00000005aa067211 */ /* 0x000fe400008f0eff */
[-C--:B------:R-:W-:Y:S02]  /*ac30*/  IADD3 RZ, P4, R172, R0.reuse, RZ ;  /* 0x00000000acff7210 */ /* 0x080fe40007f9e0ff */
[-C--:B------:R-:W-:Y:S01]  /*ac40*/  IADD3 RZ, P3, R173, R0.reuse, RZ ;  /* 0x00000000adff7210 */ /* 0x080fe20007f7e0ff */
[----:B------:R1:W-:Y:S01]  /*ac50*/  STL [R1+0x4cc], R6 ;  /* 0x0004cc0601007387 */ /* 0x0003e20000100800 */
[----:B------:R-:W-:-:S02]  /*ac60*/  IADD3 RZ, P2, R174, R0, RZ ;  /* 0x00000000aeff7210 */ /* 0x000fc40007f5e0ff */
[-C--:B------:R-:W-:Y:S02]  /*ac70*/  IADD3 RZ, P1, R175, R0.reuse, RZ ;  /* 0x00000000afff7210 */ /* 0x080fe40007f3e0ff */
[-C--:B0-----:R-:W-:Y:S02]  /*ac80*/  LEA.HI.X.SX32 R7, R171, R5.reuse, 0x1, P5 ;  /* 0x00000005ab077211 */ /* 0x081fe400028f0eff */
[----:B------:R-:W-:Y:S02]  /*ac90*/  IADD3 RZ, P5, R176, R0, RZ ;  /* 0x00000000b0ff7210 */ /* 0x000fe40007fbe0ff */
[-C--:B------:R-:W-:Y:S02]  /*aca0*/  LEA.HI.X.SX32 R7, R173, R5.reuse, 0x1, P3 ;  /* 0x00000005ad077211 */ /* 0x080fe400018f0eff */
[-C--:B-1----:R-:W-:Y:S02]  /*acb0*/  LEA.HI.X.SX32 R6, R172, R5.reuse, 0x1, P4 ;  /* 0x00000005ac067211 */ /* 0x082fe400020f0eff */
[----:B------:R-:W-:-:S02]  /*acc0*/  LEA.HI.X.SX32 R6, R174, R5, 0x1, P2 ;  /* 0x00000005ae067211 */ /* 0x000fc400010f0eff */
[-C--:B------:R-:W-:Y:S02]  /*acd0*/  LEA.HI.X.SX32 R7, R175, R5.reuse, 0x1, P1 ;  /* 0x00000005af077211 */ /* 0x080fe400008f0eff */
[----:B------:R-:W-:Y:S02]  /*ace0*/  LEA.HI.X.SX32 R6, R176, R5, 0x1, P5 ;  /* 0x00000005b0067211 */ /* 0x000fe400028f0eff */
[-C--:B------:R-:W-:Y:S01]  /*acf0*/  IADD3 RZ, P4, R177, R0.reuse, RZ ;  /* 0x00000000b1ff7210 */ /* 0x080fe20007f9e0ff */
[----:B------:R0:W-:Y:S01]  /*ad00*/  STL [R1+0x4e0], R7 ;  /* 0x0004e00701007387 */ /* 0x0001e20000100800 */
[-C--:B------:R-:W-:Y:S02]  /*ad10*/  IADD3 RZ, P3, R178, R0.reuse, RZ ;  /* 0x00000000b2ff7210 */ /* 0x080fe40007f7e0ff */
[-C--:B------:R-:W-:Y:S01]  /*ad20*/  IADD3 RZ, P2, R179, R0.reuse, RZ ;  /* 0x00000000b3ff7210 */ /* 0x080fe20007f5e0ff */
[----:B------:R1:W-:Y:S01]  /*ad30*/  STL [R1+0x4e4], R6 ;  /* 0x0004e40601007387 */ /* 0x0003e20000100800 */
[----:B------:R-:W-:-:S02]  /*ad40*/  IADD3 RZ, P1, R180, R0, RZ ;  /* 0x00000000b4ff7210 */ /* 0x000fc40007f3e0ff */
[-C--:B------:R-:W-:Y:S02]  /*ad50*/  IADD3 RZ, P5, R181, R0.reuse, RZ ;  /* 0x00000000b5ff7210 */ /* 0x080fe40007fbe0ff */
[-C--:B0-----:R-:W-:Y:S02]  /*ad60*/  LEA.HI.X.SX32 R7, R177, R5.reuse, 0x1, P4 ;  /* 0x00000005b1077211 */ /* 0x081fe400020f0eff */
[-C--:B------:R-:W-:Y:S02]  /*ad70*/  IADD3 RZ, P4, R182, R0.reuse, RZ ;  /* 0x00000000b6ff7210 */ /* 0x080fe40007f9e0ff */
[----:B-1----:R-:W-:Y:S01]  /*ad80*/  LEA.HI.X.SX32 R6, R178, R5, 0x1, P3 ;  /* 0x00000005b2067211 */ /* 0x002fe200018f0eff */
[----:B------:R0:W-:Y:S01]  /*ad90*/  STL [R1+0x4e8], R7 ;  /* 0x0004e80701007387 */ /* 0x0001e20000100800 */
[----:B------:R-:W-:-:S03]  /*ada0*/  IADD3 RZ, P3, R183, R0, RZ ;  /* 0x00000000b7ff7210 */ /* 0x000fc60007f7e0ff */
[----:B------:R1:W-:Y:S01]  /*adb0*/  STL [R1+0x4ec], R6 ;  /* 0x0004ec0601007387 */ /* 0x0003e20000100800 */
[-C--:B0-----:R-:W-:Y:S02]  /*adc0*/  LEA.HI.X.SX32 R7, R180, R5.reuse, 0x1, P1 ;  /* 0x00000005b4077211 */ /* 0x081fe400008f0eff */
[-C--:B------:R-:W-:Y:S02]  /*add0*/  LEA.HI.X.SX32 R7, R183, R5.reuse, 0x1, P3 ;  /* 0x00000005b7077211 */ /* 0x080fe400018f0eff */
[-C--:B-1----:R-:W-:Y:S02]  /*ade0*/  LEA.HI.X.SX32 R6, R179, R5.reuse, 0x1, P2 ;  /* 0x00000005b3067211 */ /* 0x082fe400010f0eff */
[----:B------:R-:W-:Y:S01]  /*adf0*/  IADD3 RZ, P2, R184, R0, RZ ;  /* 0x00000000b8ff7210 */ /* 0x000fe20007f5e0ff */
[----:B------:R0:W-:Y:S01]  /*ae00*/  STL [R1+0x500], R7 ;  /* 0x0005000701007387 */ /* 0x0001e20000100800 */
[-C--:B------:R-:W-:Y:S02]  /*ae10*/  LEA.HI.X.SX32 R6, R181, R5.reuse, 0x1, P5 ;  /* 0x00000005b5067211 */ /* 0x080fe400028f0eff */
[----:B------:R-:W-:-:S02]  /*ae20*/  LEA.HI.X.SX32 R6, R182, R5, 0x1, P4 ;  /* 0x00000005b6067211 */ /* 0x000fc400020f0eff */
[-C--:B------:R-:W-:Y:S02]  /*ae30*/  LEA.HI.X.SX32 R6, R184, R5.reuse, 0x1, P2 ;  /* 0x00000005b8067211 */ /* 0x080fe400010f0eff */
[CC--:B------:R-:W-:Y:S02]  /*ae40*/  IADD3 RZ, P1, R185.reuse, R0.reuse, RZ ;  /* 0x00000000b9ff7210 */ /* 0x0c0fe40007f3e0ff */
[----:B------:R-:W-:Y:S01]  /*ae50*/  IADD3 RZ, P5, R186, R0, RZ ;  /* 0x00000000baff7210 */ /* 0x000fe20007fbe0ff */
[----:B------:R1:W-:Y:S01]  /*ae60*/  STL [R1+0x504], R6 ;  /* 0x0005040601007387 */ /* 0x0003e20000100800 */
[----:B0-----:R-:W-:-:S05]  /*ae70*/  LEA.HI.X.SX32 R7, R185, R5, 0x1, P1 ;  /* 0x00000005b9077211 */ /* 0x001fca00008f0eff */
[----:B------:R0:W-:Y:S01]  /*ae80*/  STL [R1+0x508], R7 ;  /* 0x0005080701007387 */ /* 0x0001e20000100800 */
[----:B-1----:R-:W-:-:S05]  /*ae90*/  LEA.HI.X.SX32 R6, R186, R5, 0x1, P5 ;  /* 0x00000005ba067211 */ /* 0x002fca00028f0eff */
[----:B------:R1:W-:Y:S01]  /*aea0*/  STL [R1+0x50c], R6 ;  /* 0x00050c0601007387 */ /* 0x0003e20000100800 */
[C---:B0-----:R-:W-:Y:S02]  /*aeb0*/  LOP3.LUT R7, R11.reuse, 0x30, RZ, 0x3c, !PT ;  /* 0x000000300b077812 */ /* 0x041fe400078e3cff */
[C---:B------:R-:W-:Y:S02]  /*aec0*/  LOP3.LUT R7, R11.reuse, 0x60, RZ, 0x3c, !PT ;  /* 0x000000600b077812 */ /* 0x040fe400078e3cff */
[----:B------:R-:W-:Y:S02]  /*aed0*/  LOP3.LUT R7, R10, 0x40, RZ, 0x3c, !PT ;  /* 0x000000400a077812 */ /* 0x000fe400078e3cff */
[----:B-1----:R-:W-:-:S03]  /*aee0*/  LOP3.LUT R6, R11, 0x10, RZ, 0x3c, !PT ;  /* 0x000000100b067812 */ /* 0x002fc600078e3cff */
[----:B------:R0:W-:Y:S01]  /*aef0*/  STL [R1+0x410], R7 ;  /* 0x0004100701007387 */ /* 0x0001e20000100800 */
[C---:B------:R-:W-:Y:S02]  /*af00*/  LOP3.LUT R6, R11.reuse, 0x40, RZ, 0x3c, !PT ;  /* 0x000000400b067812 */ /* 0x040fe400078e3cff */
[----:B------:R-:W-:Y:S02]  /*af10*/  LOP3.LUT R6, R11, 0x70, RZ, 0x3c, !PT ;  /* 0x000000700b067812 */ /* 0x000fe400078e3cff */
[----:B------:R-:W-:-:S05]  /*af20*/  LOP3.LUT R6, R10, 0x60, RZ, 0x3c, !PT ;  /* 0x000000600a067812 */ /* 0x000fca00078e3cff */
[----:B------:R0:W-:Y:S02]  /*af30*/  STL [R1+0x40c], R6 ;  /* 0x00040c0601007387 */ /* 0x0001e40000100800 */
.L_x_1:
[C---:B01----:R-:W-:Y:S01]  /*af40*/  IMAD.SHL.U32 R7, R3.reuse, 0x2, RZ ;  /* 0x0000000203077824 */ /* 0x043fe200078e00ff */
[----:B------:R-:W2:Y:S01]  /*af50*/  LDL R154, [R1+0x534] ;  /* 0x00053400019a7983 */ /* 0x000ea20000100800 */
[----:B------:R-:W-:Y:S01]  /*af60*/  SHF.R.S32.HI R6, RZ, 0x1f, R2 ;  /* 0x0000001fff067819 */ /* 0x000fe20000011402 */
[----:B------:R-:W-:Y:S01]  /*af70*/  IMAD R19, R3, 0x3, RZ ;  /* 0x0000000303137824 */ /* 0x000fe200078e02ff */
[-C--:B-----5:R-:W-:Y:S01]  /*af80*/  IADD3 R8, P1, R2, R0.reuse, RZ ;  /* 0x0000000002087210 */ /* 0x0a0fe20007f3e0ff */
[----:B------:R-:W-:Y:S01]  /*af90*/  STL [R1+0xbd0], R17 ;  /* 0x000bd01101007387 */ /* 0x000fe20000100800 */
[C---:B------:R-:W-:Y:S02]  /*afa0*/  IADD3 R14, P4, R7.reuse, R0, RZ ;  /* 0x00000000070e7210 */ /* 0x040fe40007f9e0ff */
[----:B------:R-:W-:Y:S01]  /*afb0*/  IADD3 R20, P3, R0, R3, RZ ;  /* 0x0000000300147210 */ /* 0x000fe20007f7e0ff */
[----:B------:R-:W-:Y:S01]  /*afc0*/  STL.64 [R1+0xb90], R150 ;  /* 0x000b909601007387 */ /* 0x000fe20000100a00 */
[----:B------:R-:W-:Y:S01]  /*afd0*/  IMAD.X R9, R6, 0x1, R5, P1 ;  /* 0x0000000106097824 */ /* 0x000fe200008e0605 */
[----:B------:R-:W-:-:S02]  /*afe0*/  LEA.HI.X.SX32 R7, R7, R5, 0x1, P4 ;  /* 0x0000000507077211 */ /* 0x000fc400020f0eff */
[----:B------:R-:W-:Y:S01]  /*aff0*/  STL.64 [R1+0xb88], R148 ;  /* 0x000b889401007387 */ /* 0x000fe20000100a00 */
[C---:B------:R-:W-:Y:S02]  /*b000*/  IADD3 R14, P1, R2.reuse, R14, RZ ;  /* 0x0000000e020e7210 */ /* 0x040fe40007f3e0ff */
[----:B------:R-:W-:Y:S01]  /*b010*/  LEA.HI.X.SX32 R13, R3, R5, 0x1, P3 ;  /* 0x00000005030d7211 */ /* 0x000fe200018f0eff */
[----:B------:R-:W-:Y:S01]  /*b020*/  STL.64 [R1+0xb80], R146 ;  /* 0x000b809201007387 */ /* 0x000fe20000100a00 */
[----:B------:R-:W-:Y:S02]  /*b030*/  IADD3 R16, P3, R19, R0, RZ ;  /* 0x0000000013107210 */ /* 0x000fe40007f7e0ff */
[----:B------:R-:W-:Y:S01]  /*b040*/  IADD3 R20, P2, R2, R20, RZ ;  /* 0x0000001402147210 */ /* 0x000fe20007f5e0ff */
[----:B------:R-:W-:Y:S04]  /*b050*/  STL.64 [R1+0xb78], R144 ;  /* 0x000b789001007387 */ /* 0x000fe80000100a00 */
[----:B------:R-:W-:Y:S01]  /*b060*/  STL.64 [R1+0xb70], R142 ;  /* 0x000b708e01007387 */ /* 0x000fe20000100a00 */
[----:B------:R-:W-:-:S02]  /*b070*/  IMAD.X R15, R6, 0x1, R7, P1 ;  /* 0x00000001060f7824 */ /* 0x000fc400008e0607 */
[----:B------:R-:W-:Y:S01]  /*b080*/  IMAD.X R21, R6, 0x1, R13, P2 ;  /* 0x0000000106157824 */ /* 0x000fe200010e060d */
[----:B------:R-:W-:Y:S04]  /*b090*/  STL.64 [R1+0xb68], R140 ;  /* 0x000b688c01007387 */ /* 0x000fe80000100a00 */
[----:B------:R0:W-:Y:S04]  /*b0a0*/  STL.64 [R1+0xb60], R138 ;  /* 0x000b608a01007387 */ /* 0x0001e80000100a00 */
[----:B------:R1:W-:Y:S01]  /*b0b0*/  STL.64 [R1+0xb58], R136 ;  /* 0x000b588801007387 */ /* 0x0003e20000100a00 */
[----:B------:R-:W-:-:S03]  /*b0c0*/  LEA.HI.X.SX32 R7, R19, R5, 0x1, P3 ;  /* 0x0000000513077211 */ /* 0x000fc600018f0eff */
[----:B------:R-:W-:Y:S04]  /*b0d0*/  STL.64 [R1+0xb50], R134 ;  /* 0x000b508601007387 */ /* 0x000fe80000100a00 */
[----:B------:R3:W-:Y:S04]  /*b0e0*/  STL.64 [R1+0xb48], R132 ;  /* 0x000b488401007387 */ /* 0x0007e80000100a00 */
[----:B0-----:R0:W4:Y:S01]  /*b0f0*/  LDG.E.U8 R138, desc[UR48][R14.64] ;  /* 0x000000300e8a7981 */ /* 0x001122000c1e1100 */
[----:B------:R-:W-:-:S03]  /*b100*/  IMAD R19, R3, 0x7, RZ ;  /* 0x0000000703137824 */ /* 0x000fc600078e02ff */
[----:B-1----:R-:W4:Y:S04]  /*b110*/  LDG.E.U8 R136, desc[UR48][R20.64] ;  /* 0x0000003014887981 */ /* 0x002f28000c1e1100 */
[----:B---3--:R1:W3:Y:S01]  /*b120*/  LDG.E.U8 R133, desc[UR48][R8.64] ;  /* 0x0000003008857981 */ /* 0x0082e2000c1e1100 */
[C---:B0-----:R-:W-:Y:S02]  /*b130*/  IMAD R15, R3.reuse, 0x5, RZ ;  /* 0x00000005030f7824 */ /* 0x041fe400078e02ff */
[C---:B------:R-:W-:Y:S01]  /*b140*/  IMAD R152, R3.reuse, 0x35, RZ ;  /* 0x0000003503987824 */ /* 0x040fe200078e02ff */
[----:B------:R-:W-:Y:S01]  /*b150*/  STL.64 [R1+0xb40], R130 ;  /* 0x000b408201007387 */ /* 0x000fe20000100a00 */
[----:B-1----:R-:W-:Y:S01]  /*b160*/  IADD3 R8, P1, R2, R16, RZ ;  /* 0x0000001002087210 */ /* 0x002fe20007f3e0ff */
[----:B------:R-:W-:Y:S01]  /*b170*/  IMAD R153, R3, 0x39, RZ ;  /* 0x0000003903997824 */ /* 0x000fe200078e02ff */
[----:B------:R-:W-:Y:S01]  /*b180*/  IADD3 R20, P3, R15, R0, RZ ;  /* 0x000000000f147210 */ /* 0x000fe20007f7e0ff */
[----:B------:R-:W-:Y:S02]  /*b190*/  STL.64 [R1+0xb38], R128 ;  /* 0x000b388001007387 */ /* 0x000fe40000100a00 */
[----:B------:R-:W-:-:S02]  /*b1a0*/  IMAD.X R9, R6, 0x1, R7, P1 ;  /* 0x0000000106097824 */ /* 0x000fc400008e0607 */
[C---:B------:R-:W-:Y:S02]  /*b1b0*/  IMAD.SHL.U32 R7, R3.reuse, 0x4, RZ ;  /* 0x0000000403077824 */ /* 0x040fe400078e00ff */
[----:B------:R-:W-:Y:S01]  /*b1c0*/  IMAD R16, R3, 0x6, RZ ;  /* 0x0000000603107824 */ /* 0x000fe200078e02ff */
[----:B------:R0:W4:Y:S02]  /*b1d0*/  LDG.E.U8 R142, desc[UR48][R8.64] ;  /* 0x00000030088e7981 */ /* 0x000124000c1e1100 */
[CC--:B------:R-:W-:Y:S02]  /*b1e0*/  IADD3 R22, P2, R7.reuse, R0.reuse, RZ ;  /* 0x0000000007167210 */ /* 0x0c0fe40007f5e0ff */
[----:B------:R-:W-:Y:S01]  /*b1f0*/  IADD3 R14, P4, R16, R0, RZ ;  /* 0x00000000100e7210 */ /* 0x000fe20007f9e0ff */
[----:B------:R-:W-:Y:S01]  /*b200*/  STL.64 [R1+0xb30], R126 ;  /* 0x000b307e01007387 */ /* 0x000fe20000100a00 */
[-C--:B------:R-:W-:Y:S02]  /*b210*/  LEA.HI.X.SX32 R7, R7, R5.reuse, 0x1, P2 ;  /* 0x0000000507077211 */ /* 0x080fe400010f0eff */
[----:B------:R-:W-:Y:S01]  /*b220*/  IADD3 R22, P2, R2, R22, RZ ;  /* 0x0000001602167210 */ /* 0x000fe20007f5e0ff */
[----:B------:R-:W-:Y:S01]  /*b230*/  STL.64 [R1+0xb28], R124 ;  /* 0x000b287c01007387 */ /* 0x000fe20000100a00 */
[----:B0-----:R-:W-:-:S02]  /*b240*/  LEA.HI.X.SX32 R8, R15, R5, 0x1, P3 ;  /* 0x000000050f087211 */ /* 0x001fc400018f0eff */
[----:B------:R-:W-:Y:S02]  /*b250*/  IADD3 R20, P3, R2, R20, RZ ;  /* 0x0000001402147210 */ /* 0x000fe40007f7e0ff */
[C---:B------:R-:W-:Y:S01]  /*b260*/  IADD3 R13, P1, R19.reuse, R0, RZ ;  /* 0x00000000130d7210 */ /* 0x040fe20007f3e0ff */
[----:B------:R-:W-:Y:S01]  /*b270*/  IMAD.X R23, R6, 0x1, R7, P2 ;  /* 0x0000000106177824 */ /* 0x000fe200010e0607 */
[-C--:B------:R-:W-:Y:S01]  /*b280*/  LEA.HI.X.SX32 R9, R16, R5.reuse, 0x1, P4 ;  /* 0x0000000510097211 */ /* 0x080fe200020f0eff */
[----:B------:R-:W-:Y:S01]  /*b290*/  IMAD.X R21, R6, 0x1, R8, P3 ;  /* 0x0000000106157824 */ /* 0x000fe200018e0608 */
[C---:B------:R-:W-:Y:S01]  /*b2a0*/  IADD3 R14, P4, R2.reuse, R14, RZ ;  /* 0x0000000e020e7210 */ /* 0x040fe20007f9e0ff */
[----:B------:R-:W-:Y:S01]  /*b2b0*/  STL.64 [R1+0xb20], R122 ;  /* 0x000b207a01007387 */ /* 0x000fe20000100a00 */
[----:B------:R-:W-:Y:S02]  /*b2c0*/  LEA.HI.X.SX32 R7, R19, R5, 0x1, P1 ;  /* 0x0000000513077211 */ /* 0x000fe400008f0eff */
[----:B------:R-:W-:Y:S01]  /*b2d0*/  IADD3 R8, P1, R2, R13, RZ ;  /* 0x0000000d02087210 */ /* 0x000fe20007f3e0ff */
[C---:B------:R-:W-:Y:S01]  /*b2e0*/  IMAD.X R15, R6.reuse, 0x1, R9, P4 ;  /* 0x00000001060f7824 */ /* 0x040fe200020e0609 */
[----:B------:R-:W4:Y:S03]  /*b2f0*/  LDG.E.U8 R147, desc[UR48][R20.64] ;  /* 0x0000003014937981 */ /* 0x000f26000c1e1100 */
[----:B------:R-:W-:Y:S01]  /*b300*/  IMAD.X R9, R6, 0x1, R7, P1 ;  /* 0x0000000106097824 */ /* 0x000fe200008e0607 */
[----:B------:R0:W4:Y:S01]  /*b310*/  LDG.E.U8 R148, desc[UR48][R14.64] ;  /* 0x000000300e947981 */ /* 0x000122000c1e1100 */
[----:B------:R-:W-:-:S03]  /*b320*/  IMAD.SHL.U32 R7, R3, 0x8, RZ ;  /* 0x0000000803077824 */ /* 0x000fc600078e00ff */
[----:B------:R1:W4:Y:S01]  /*b330*/  LDG.E.U8 R151, desc[UR48][R8.64] ;  /* 0x0000003008977981 */ /* 0x000322000c1e1100 */
[----:B------:R-:W-:-:S03]  /*b340*/  IMAD R16, R3, 0xa, RZ ;  /* 0x0000000a03107824 */ /* 0x000fc600078e02ff */
[----:B------:R-:W4:Y:S01]  /*b350*/  LDG.E.U8 R144, desc[UR48][R22.64] ;  /* 0x0000003016907981 */ /* 0x000f22000c1e1100 */
[----:B0-----:R-:W-:Y:S01]  /*b360*/  IMAD R15, R3, 0x9, RZ ;  /* 0x00000009030f7824 */ /* 0x001fe200078e02ff */
[-C--:B------:R-:W-:Y:S02]  /*b370*/  IADD3 RZ, P5, R152, R0.reuse, RZ ;  /* 0x0000000098ff7210 */ /* 0x080fe40007fbe0ff */
[----:B------:R-:W-:Y:S01]  /*b380*/  STL.64 [R1+0xb18], R120 ;  /* 0x000b187801007387 */ /* 0x000fe20000100a00 */
[-C--:B-1----:R-:W-:Y:S02]  /*b390*/  IADD3 R8, P1, R7, R0.reuse, RZ ;  /* 0x0000000007087210 */ /* 0x082fe40007f3e0ff */
[----:B------:R-:W-:Y:S01]  /*b3a0*/  IADD3 R20, P2, R15, R0, RZ ;  /* 0x000000000f147210 */ /* 0x000fe20007f5e0ff */
[----:B------:R-:W-:Y:S01]  /*b3b0*/  IMAD R19, R3, 0xb, RZ ;  /* 0x0000000b03137824 */ /* 0x000fe200078e02ff */
[----:B------:R-:W-:Y:S01]  /*b3c0*/  LEA.HI.X.SX32 R7, R7, R5, 0x1, P1 ;  /* 0x0000000507077211 */ /* 0x000fe200008f0eff */
[----:B------:R-:W-:Y:S01]  /*b3d0*/  STL.64 [R1+0xb10], R118 ;  /* 0x000b107601007387 */ /* 0x000fe20000100a00 */
[----:B------:R-:W-:-:S02]  /*b3e0*/  IADD3 R8, P1, R2, R8, RZ ;  /* 0x0000000802087210 */ /* 0x000fc40007f3e0ff */
[----:B------:R-:W-:Y:S01]  /*b3f0*/  IADD3 R14, P3, R16, R0, RZ ;  /* 0x00000000100e7210 */ /* 0x000fe20007f7e0ff */
[----:B------:R-:W-:Y:S01]  /*b400*/  STL.64 [R1+0xb08], R116 ;  /* 0x000b087401007387 */ /* 0x000fe20000100a00 */
[-C--:B------:R-:W-:Y:S01]  /*b410*/  LEA.HI.X.SX32 R15, R15, R5.reuse, 0x1, P2 ;  /* 0x000000050f0f7211 */ /* 0x080fe200010f0eff */
[----:B------:R-:W-:Y:S01]  /*b420*/  IMAD.X R9, R6, 0x1, R7, P1 ;  /* 0x0000000106097824 */ /* 0x000fe200008e0607 */
[----:B------:R-:W-:Y:S01]  /*b430*/  IADD3 R20, P2, R2, R20, RZ ;  /* 0x0000001402147210 */ /* 0x000fe20007f5e0ff */
[----:B------:R-:W-:Y:S01]  /*b440*/  STL.64 [R1+0xb00], R114 ;  /* 0x000b007201007387 */ /* 0x000fe20000100a00 */
[-C--:B------:R-:W-:Y:S02]  /*b450*/  LEA.HI.X.SX32 R7, R16, R5.reuse, 0x1, P3 ;  /* 0x0000000510077211 */ /* 0x080fe400018f0eff */
[----:B------:R-:W-:Y:S02]  /*b460*/  IADD3 R14, P1, R2, R14, RZ ;  /* 0x0000000e020e7210 */ /* 0x000fe40007f3e0ff */
[C---:B------:R-:W-:Y:S01]  /*b470*/  IADD3 R13, P4, R19.reuse, R0, RZ ;  /* 0x00000000130d7210 */ /* 0x040fe20007f9e0ff */
[C---:B------:R-:W-:Y:S01]  /*b480*/  IMAD.X R21, R6.reuse, 0x1, R15, P2 ;  /* 0x0000000106157824 */ /* 0x040fe200010e060f */
[----:B------:R0:W4:Y:S01]  /*b490*/  LDG.E.U8 R134, desc[UR48][R8.64] ;  /* 0x0000003008867981 */ /* 0x000122000c1e1100 */
[----:B------:R-:W-:Y:S01]  /*b4a0*/  IMAD.X R15, R6, 0x1, R7, P1 ;  /* 0x00000001060f7824 */ /* 0x000fe200008e0607 */
[----:B------:R-:W-:Y:S01]  /*b4b0*/  LEA.HI.X.SX32 R7, R19, R5, 0x1, P4 ;  /* 0x0000000513077211 */ /* 0x000fe200020f0eff */
[----:B------:R-:W-:Y:S01]  /*b4c0*/  IMAD R16, R3, 0xe, RZ ;  /* 0x0000000e03107824 */ /* 0x000fe200078e02ff */
[----:B------:R-:W4:Y:S04]  /*b4d0*/  LDG.E.U8 R137, desc[UR48][R20.64] ;  /* 0x0000003014897981 */ /* 0x000f28000c1e1100 */
[----:B------:R1:W4:Y:S01]  /*b4e0*/  LDG.E.U8 R139, desc[UR48][R14.64] ;  /* 0x000000300e8b7981 */ /* 0x000322000c1e1100 */
[----:B0-----:R-:W-:-:S02]  /*b4f0*/  IADD3 R8, P1, R2, R13, RZ ;  /* 0x0000000d02087210 */ /* 0x001fc40007f3e0ff */
[-C--:B------:R-:W-:Y:S01]  /*b500*/  LEA.HI.X.SX32 R152, R152, R5.reuse, 0x1, P5 ;  /* 0x0000000598987211 */ /* 0x080fe200028f0eff */
[----:B------:R-:W-:Y:S02]  /*b510*/  STL.64 [R1+0xaf8], R112 ;  /* 0x000af87001007387 */ /* 0x000fe40000100a00 */
[----:B------:R-:W-:Y:S02]  /*b520*/  IMAD.X R9, R6, 0x1, R7, P1 ;  /* 0x0000000106097824 */ /* 0x000fe400008e0607 */
[C---:B------:R-:W-:Y:S02]  /*b530*/  IMAD R7, R3.reuse, 0xc, RZ ;  /* 0x0000000c03077824 */ /* 0x040fe400078e02ff */
[----:B-1----:R-:W-:Y:S01]  /*b540*/  IMAD R15, R3, 0xd, RZ ;  /* 0x0000000d030f7824 */ /* 0x002fe200078e02ff */
[----:B------:R0:W4:Y:S02]  /*b550*/  LDG.E.U8 R143, desc[UR48][R8.64] ;  /* 0x00000030088f7981 */ /* 0x000124000c1e1100 */
[-C--:B------:R-:W-:Y:S01]  /*b560*/  IADD3 R22, P2, R7, R0.reuse, RZ ;  /* 0x0000000007167210 */ /* 0x080fe20007f5e0ff */
[----:B------:R-:W-:Y:S01]  /*b570*/  IMAD R19, R3, 0xf, RZ ;  /* 0x0000000f03137824 */ /* 0x000fe200078e02ff */
[----:B------:R-:W-:Y:S01]  /*b580*/  IADD3 R20, P3, R15, R0, RZ ;  /* 0x000000000f147210 */ /* 0x000fe20007f7e0ff */
[----:B------:R-:W-:Y:S01]  /*b590*/  STL.64 [R1+0xaf0], R110 ;  /* 0x000af06e01007387 */ /* 0x000fe20000100a00 */
[----:B------:R-:W-:-:S02]  /*b5a0*/  LEA.HI.X.SX32 R7, R7, R5, 0x1, P2 ;  /* 0x0000000507077211 */ /* 0x000fc400010f0eff */
[----:B------:R-:W-:Y:S01]  /*b5b0*/  IADD3 R22, P2, R2, R22, RZ ;  /* 0x0000001602167210 */ /* 0x000fe20007f5e0ff */
[----:B------:R-:W-:Y:S01]  /*b5c0*/  STL.64 [R1+0xae8], R108 ;  /* 0x000ae86c01007387 */ /* 0x000fe20000100a00 */
[-C--:B0-----:R-:W-:Y:S02]  /*b5d0*/  LEA.HI.X.SX32 R8, R15, R5.reuse, 0x1, P3 ;  /* 0x000000050f087211 */ /* 0x081fe400018f0eff */
[-C--:B------:R-:W-:Y:S02]  /*b5e0*/  IADD3 R14, P4, R16, R0.reuse, RZ ;  /* 0x00000000100e7210 */ /* 0x080fe40007f9e0ff */
[----:B------:R-:W-:Y:S01]  /*b5f0*/  IADD3 R13, P1, R19, R0, RZ ;  /* 0x00000000130d7210 */ /* 0x000fe20007f3e0ff */
[----:B------:R-:W-:Y:S01]  /*b600*/  IMAD.X R23, R6, 0x1, R7, P2 ;  /* 0x0000000106177824 */ /* 0x000fe200010e0607 */
[----:B------:R-:W-:Y:S01]  /*b610*/  IADD3 R20, P3, R2, R20, RZ ;  /* 0x0000001402147210 */ /* 0x000fe20007f7e0ff */
[----:B------:R-:W-:Y:S01]  /*b620*/  STL.64 [R1+0xae0], R106 ;  /* 0x000ae06a01007387 */ /* 0x000fe20000100a00 */
[----:B------:R-:W-:-:S02]  /*b630*/  LEA.HI.X.SX32 R9, R16, R5, 0x1, P4 ;  /* 0x0000000510097211 */ /* 0x000fc400020f0eff */
[----:B------:R-:W-:Y:S01]  /*b640*/  IADD3 R14, P4, R2, R14, RZ ;  /* 0x0000000e020e7210 */ /* 0x000fe20007f9e0ff */
[----:B------:R-:W-:Y:S01]  /*b650*/  IMAD.X R21, R6, 0x1, R8, P3 ;  /* 0x0000000106157824 */ /* 0x000fe200018e0608 */
[----:B------:R-:W-:Y:S01]  /*b660*/  LEA.HI.X.SX32 R7, R19, R5, 0x1, P1 ;  /* 0x0000000513077211 */ /* 0x000fe200008f0eff */
[----:B------:R-:W4:Y:S01]  /*b670*/  LDG.E.U8 R145, desc[UR48][R22.64] ;  /* 0x0000003016917981 */ /* 0x000f22000c1e1100 */
[----:B------:R-:W-:Y:S01]  /*b680*/  IADD3 R8, P1, R2, R13, RZ ;  /* 0x0000000d02087210 */ /* 0x000fe20007f3e0ff */
[C---:B------:R-:W-:Y:S02]  /*b690*/  IMAD.X R15, R6.reuse, 0x1, R9, P4 ;  /* 0x00000001060f7824 */ /* 0x040fe400020e0609 */
[----:B------:R-:W4:Y:S02]  /*b6a0*/  LDG.E.U8 R150, desc[UR48][R20.64] ;  /* 0x0000003014967981 */ /* 0x000f24000c1e1100 */
[----:B------:R-:W-:Y:S02]  /*b6b0*/  IMAD.X R9, R6, 0x1, R7, P1 ;  /* 0x0000000106097824 */ /* 0x000fe400008e0607 */
[----:B------:R-:W-:Y:S01]  /*b6c0*/  IMAD.SHL.U32 R7, R3, 0x10, RZ ;  /* 0x0000001003077824 */ /* 0x000fe200078e00ff */
[----:B------:R0:W4:Y:S04]  /*b6d0*/  LDG.E.U8 R149, desc[UR48][R14.64] ;  /* 0x000000300e957981 */ /* 0x000128000c1e1100 */
[----:B------:R1:W4:Y:S01]  /*b6e0*/  LDG.E.U8 R17, desc[UR48][R8.64] ;  /* 0x0000003008117981 */ /* 0x000322000c1e1100 */
[----:B------:R-:W-:-:S03]  /*b6f0*/  IADD3 RZ, P6, R153, R0, RZ ;  /* 0x0000000099ff7210 */ /* 0x000fc60007fde0ff */
[----:B------:R-:W-:Y:S01]  /*b700*/  STL.64 [R1+0xad8], R104 ;  /* 0x000ad86801007387 */ /* 0x000fe20000100a00 */
[----:B0-----:R-:W-:Y:S01]  /*b710*/  IMAD R15, R3, 0x11, RZ ;  /* 0x00000011030f7824 */ /* 0x001fe200078e02ff */
[----:B-1----:R-:W-:Y:S01]  /*b720*/  IADD3 R8, P1, R7, R0, RZ ;  /* 0x0000000007087210 */ /* 0x002fe20007f3e0ff */
[----:B------:R-:W-:-:S03]  /*b730*/  IMAD R16, R3, 0x12, RZ ;  /* 0x0000001203107824 */ /* 0x000fc600078e02ff */
[----:B------:R-:W-:Y:S01]  /*b740*/  IADD3 R20, P2, R15, R0, RZ ;  /* 0x000000000f147210 */ /* 0x000fe20007f5e0ff */
[----:B------:R-:W-:Y:S01]  /*b750*/  IMAD R19, R3, 0x13, RZ ;  /* 0x0000001303137824 */ /* 0x000fe200078e02ff */
[-C--:B------:R-:W-:Y:S01]  /*b760*/  LEA.HI.X.SX32 R7, R7, R5.reuse, 0x1, P1 ;  /* 0x0000000507077211 */ /* 0x080fe200008f0eff */
[----:B------:R-:W-:Y:S01]  /*b770*/  STL.64 [R1+0xad0], R102 ;  /* 0x000ad06601007387 */ /* 0x000fe20000100a00 */
[C---:B------:R-:W-:Y:S02]  /*b780*/  IADD3 R8, P1, R2.reuse, R8, RZ ;  /* 0x0000000802087210 */ /* 0x040fe40007f3e0ff */
[-C--:B------:R-:W-:Y:S01]  /*b790*/  LEA.HI.X.SX32 R15, R15, R5.reuse, 0x1, P2 ;  /* 0x000000050f0f7211 */ /* 0x080fe200010f0eff */
[----:B------:R-:W-:Y:S01]  /*b7a0*/  STL.64 [R1+0xac8], R100 ;  /* 0x000ac86401007387 */ /* 0x000fe20000100a00 */
[----:B------:R-:W-:Y:S01]  /*b7b0*/  IADD3 R20, P2, R2, R20, RZ ;  /* 0x0000001402147210 */ /* 0x000fe20007f5e0ff */
[----:B------:R-:W-:Y:S01]  /*b7c0*/  IMAD.X R9, R6, 0x1, R7, P1 ;  /* 0x0000000106097824 */ /* 0x000fe200008e0607 */
[-C--:B------:R-:W-:Y:S01]  /*b7d0*/  IADD3 R14, P3, R16, R0.reuse, RZ ;  /* 0x00000000100e7210 */ /* 0x080fe20007f7e0ff */
[----:B------:R-:W-:Y:S01]  /*b7e0*/  STL.64 [R1+0xac0], R98 ;  /* 0x000ac06201007387 */ /* 0x000fe20000100a00 */
[----:B------:R-:W-:Y:S01]  /*b7f0*/  IADD3 R13, P4, R19, R0, RZ ;  /* 0x00000000130d7210 */ /* 0x000fe20007f9e0ff */
[----:B------:R-:W-:Y:S01]  /*b800*/  IMAD.X R21, R6, 0x1, R15, P2 ;  /* 0x0000000106157824 */ /* 0x000fe200010e060f */
[----:B------:R-:W-:Y:S01]  /*b810*/  LEA.HI.X.SX32 R16, R16, R5, 0x1, P3 ;  /* 0x0000000510107211 */ /* 0x000fe200018f0eff */
[----:B------:R0:W4:Y:S01]  /*b820*/  LDG.E.U8 R135, desc[UR48][R8.64] ;  /* 0x0000003008877981 */ /* 0x000122000c1e1100 */
[----:B------:R-:W-:-:S02]  /*b830*/  IADD3 R14, P1, R2, R14, RZ ;  /* 0x0000000e020e7210 */ /* 0x000fc40007f3e0ff */
[-C--:B------:R-:W-:Y:S01]  /*b840*/  LEA.HI.X.SX32 R7, R19, R5.reuse, 0x1, P4 ;  /* 0x0000000513077211 */ /* 0x080fe200020f0eff */
[----:B------:R-:W4:Y:S01]  /*b850*/  LDG.E.U8 R141, desc[UR48][R20.64] ;  /* 0x00000030148d7981 */ /* 0x000f22000c1e1100 */
[----:B------:R-:W-:-:S03]  /*b860*/  LEA.HI.X.SX32 R153, R153, R5, 0x1, P6 ;  /* 0x0000000599997211 */ /* 0x000fc600030f0eff */
[----:B------:R-:W-:Y:S01]  /*b870*/  STL.64 [R1+0xab8], R96 ;  /* 0x000ab86001007387 */ /* 0x000fe20000100a00 */
[----:B0-----:R-:W-:Y:S01]  /*b880*/  IADD3 R8, P2, R2, R13, RZ ;  /* 0x0000000d02087210 */ /* 0x001fe20007f5e0ff */
[C---:B------:R-:W-:Y:S02]  /*b890*/  IMAD.X R15, R6.reuse, 0x1, R16, P1 ;  /* 0x00000001060f7824 */ /* 0x040fe400008e0610 */
[----:B------:R-:W-:Y:S02]  /*b8a0*/  STL.64 [R1+0xab0], R94 ;  /* 0x000ab05e01007387 */ /* 0x000fe40000100a00 */
[----:B------:R-:W-:Y:S02]  /*b8b0*/  IMAD.X R9, R6, 0x1, R7, P2 ;  /* 0x0000000106097824 */ /* 0x000fe400010e0607 */
[----:B------:R0:W4:Y:S01]  /*b8c0*/  LDG.E.U8 R140, desc[UR48][R14.64] ;  /* 0x000000300e8c7981 */ /* 0x000122000c1e1100 */
[----:B------:R-:W-:-:S03]  /*b8d0*/  IMAD R7, R3, 0x14, RZ ;  /* 0x0000001403077824 */ /* 0x000fc600078e02ff */
[----:B------:R1:W4:Y:S01]  /*b8e0*/  LDG.E.U8 R146, desc[UR48][R8.64] ;  /* 0x0000003008927981 */ /* 0x000322000c1e1100 */
[C---:B------:R-:W-:Y:S02]  /*b8f0*/  IMAD R16, R3.reuse, 0x16, RZ ;  /* 0x0000001603107824 */ /* 0x040fe400078e02ff */
[C---:B------:R-:W-:Y:S01]  /*b900*/  IMAD R19, R3.reuse, 0x17, RZ ;  /* 0x0000001703137824 */ /* 0x040fe200078e02ff */
[----:B------:R-:W-:Y:S01]  /*b910*/  STL.64 [R1+0xaa8], R92 ;  /* 0x000aa85c01007387 */ /* 0x000fe20000100a00 */
[----:B0-----:R-:W-:Y:S01]  /*b920*/  IMAD R15, R3, 0x15, RZ ;  /* 0x00000015030f7824 */ /* 0x001fe200078e02ff */
[-C--:B-1----:R-:W-:Y:S02]  /*b930*/  IADD3 R8, P1, R7, R0.reuse, RZ ;  /* 0x0000000007087210 */ /* 0x082fe40007f3e0ff */
[----:B------:R-:W-:Y:S02]  /*b940*/  STL.64 [R1+0xaa0], R90 ;  /* 0x000aa05a01007387 */ /* 0x000fe40000100a00 */
[----:B------:R-:W-:-:S02]  /*b950*/  IADD3 R20, P2, R15, R0, RZ ;  /* 0x000000000f147210 */ /* 0x000fc40007f5e0ff */
        /* <DEDUP_REMOVED lines=14> */
[----:B------:R-:W-:Y:S01]  /*ba40*/  LEA.HI.X.SX32 R7, R19, R5, 0x1, P4 ;  /* 0x0000000513077211 */ /* 0x000fe200020f0eff */
[----:B------:R-:W4:Y:S04]  /*ba50*/  LDG.E.U8 R251, desc[UR48][R20.64] ;  /* 0x0000003014fb7981 */ /* 0x000f28000c1e1100 */
[----:B------:R-:W-:Y:S01]  /*ba60*/  STL.64 [R1+0xa80], R82 ;  /* 0x000a805201007387 */ /* 0x000fe20000100a00 */
[----:B0-----:R-:W-:Y:S01]  /*ba70*/  IADD3 R8, P2, R2, R13, RZ ;  /* 0x0000000d02087210 */ /* 0x001fe20007f5e0ff */
[C---:B------:R-:W-:Y:S02]  /*ba80*/  IMAD.X R15, R6.reuse, 0x1, R16, P1 ;  /* 0x00000001060f7824 */ /* 0x040fe400008e0610 */
[----:B------:R-:W-:Y:S02]  /*ba90*/  STL.64 [R1+0xa78], R80 ;  /* 0x000a785001007387 */ /* 0x000fe40000100a00 */
[----:B------:R-:W-:-:S02]  /*baa0*/  IMAD.X R9, R6, 0x1, R7, P2 ;  /* 0x0000000106097824 */ /* 0x000fc400010e0607 */
        /* <DEDUP_REMOVED lines=12> */
[----:B------:R-:W-:Y:S02]  /*bb70*/  IADD3 R8, P1, R2, R8, RZ ;  /* 0x0000000802087210 */ /* 0x000fe40007f3e0ff */
[----:B------:R-:W-:Y:S01]  /*bb80*/  IADD3 R14, P3, R16, R0, RZ ;  /* 0x00000000100e7210 */ /* 0x000fe20007f7e0ff */
[----:B------:R-:W-:Y:S01]  /*bb90*/  STL.64 [R1+0xa58], R72 ;  /* 0x000a584801007387 */ /* 0x000fe20000100a00 */
[-C--:B------:R-:W-:Y:S01]  /*bba0*/  LEA.HI.X.SX32 R15, R15, R5.reuse, 0x1, P2 ;  /* 0x000000050f0f7211 */ /* 0x080fe200010f0eff */
[----:B------:R-:W-:Y:S01]  /*bbb0*/  IMAD.X R9, R6, 0x1, R7, P1 ;  /* 0x0000000106097824 */ /* 0x000fe200008e0607 */
[----:B------:R-:W-:Y:S01]  /*bbc0*/  IADD3 R20, P2, R2, R20, RZ ;  /* 0x0000001402147210 */ /* 0x000fe20007f5e0ff */
[----:B------:R-:W-:Y:S01]  /*bbd0*/  STL.64 [R1+0xa50], R70 ;  /* 0x000a504601007387 */ /* 0x000fe20000100a00 */
[----:B------:R-:W-:-:S02]  /*bbe0*/  LEA.HI.X.SX32 R7, R16, R5, 0x1, P3 ;  /* 0x0000000510077211 */ /* 0x000fc400018f0eff */
        /* <DEDUP_REMOVED lines=9> */
[----:B0-----:R-:W-:-:S03]  /*bc80*/  IADD3 R8, P1, R2, R13, RZ ;  /* 0x0000000d02087210 */ /* 0x001fc60007f3e0ff */
[----:B------:R-:W-:Y:S02]  /*bc90*/  STL.64 [R1+0xa48], R68 ;  /* 0x000a484401007387 */ /* 0x000fe40000100a00 */
[----:B------:R-:W-:Y:S02]  /*bca0*/  IMAD.X R9, R6, 0x1, R7, P1 ;  /* 0x0000000106097824 */ /* 0x000fe400008e0607 */
[----:B------:R-:W-:Y:S01]  /*bcb0*/  STL.64 [R1+0xa40], R66 ;  /* 0x000a404201007387 */ /* 0x000fe20000100a00 */
        /* <DEDUP_REMOVED lines=25> */
[C---:B------:R-:W-:Y:S01]  /*be50*/  IMAD.SHL.U32 R7, R3.reuse, 0x20, RZ ;  /* 0x0000002003077824 */ /* 0x040fe200078e00ff */
[----:B------:R0:W4:Y:S04]  /*be60*/  LDG.E.U8 R242, desc[UR48][R14.64] ;  /* 0x000000300ef27981 */ /* 0x000128000c1e1100 */
[----:B------:R1:W4:Y:S04]  /*be70*/  LDG.E.U8 R241, desc[UR48][R8.64] ;  /* 0x0000003008f17981 */ /* 0x000328000c1e1100 */
[----:B------:R-:W-:Y:S01]  /*be80*/  STL.64 [R1+0xa20], R58 ;  /* 0x000a203a01007387 */ /* 0x000fe20000100a00 */
[----:B0-----:R-:W-:-:S02]  /*be90*/  IMAD R15, R3, 0x21, RZ ;  /* 0x00000021030f7824 */ /* 0x001fc400078e02ff */
[----:B------:R-:W-:Y:S01]  /*bea0*/  IMAD R16, R3, 0x22, RZ ;  /* 0x0000002203107824 */ /* 0x000fe200078e02ff */
[----:B------:R-:W-:Y:S01]  /*beb0*/  STL.64 [R1+0xa18], R56 ;  /* 0x000a183801007387 */ /* 0x000fe20000100a00 */
[-C--:B-1----:R-:W-:Y:S02]  /*bec0*/  IADD3 R8, P1, R7, R0.reuse, RZ ;  /* 0x0000000007087210 */ /* 0x082fe40007f3e0ff */
        /* <DEDUP_REMOVED lines=65> */
[----:B------:R0:W-:Y:S01]  /*c2e0*/  STL.64 [R1+0x9a0], R26 ;  /* 0x0009a01a01007387 */ /* 0x0001e20000100a00 */
[----:B------:R-:W-:Y:S02]  /*c2f0*/  IADD3 R8, P1, R2, R8, RZ ;  /* 0x0000000802087210 */ /* 0x000fe40007f3e0ff */
[----:B------:R-:W-:Y:S01]  /*c300*/  IADD3 R14, P3, R16, R0, RZ ;  /* 0x00000000100e7210 */ /* 0x000fe20007f7e0ff */
[----:B------:R1:W-:Y:S01]  /*c310*/  STL.64 [R1+0x998], R24 ;  /* 0x0009981801007387 */ /* 0x0003e20000100a00 */
[-C--:B------:R-:W-:Y:S01]  /*c320*/  LEA.HI.X.SX32 R15, R15, R5.reuse, 0x1, P2 ;  /* 0x000000050f0f7211 */ /* 0x080fe200010f0eff */
[----:B------:R-:W-:Y:S01]  /*c330*/  IMAD.X R9, R6, 0x1, R7, P1 ;  /* 0x0000000106097824 */ /* 0x000fe200008e0607 */
[----:B------:R-:W-:Y:S02]  /*c340*/  IADD3 R20, P2, R2, R20, RZ ;  /* 0x0000001402147210 */ /* 0x000fe40007f5e0ff */
        /* <DEDUP_REMOVED lines=10> */
[----:B--2---:R-:W-:-:S03]  /*c3f0*/  IADD3 R8, P1, R2, R13, RZ ;  /* 0x0000000d02087210 */ /* 0x004fc60007f3e0ff */
[----:B0-----:R-:W2:Y:S02]  /*c400*/  LDL R26, [R1+0x500] ;  /* 0x00050000011a7983 */ /* 0x001ea40000100800 */
[----:B------:R-:W-:Y:S02]  /*c410*/  IMAD.X R9, R6, 0x1, R7, P1 ;  /* 0x0000000106097824 */ /* 0x000fe400008e0607 */
[----:B-1----:R-:W4:Y:S01]  /*c420*/  LDL R25, [R1+0x4e4] ;  /* 0x0004e40001197983 */ /* 0x002f220000100800 */
[C---:B------:R-:W-:Y:S02]  /*c430*/  IMAD R7, R3.reuse, 0x2c, RZ ;  /* 0x0000002c03077824 */ /* 0x040fe400078e02ff */
[----:B---3--:R-:W-:Y:S01]  /*c440*/  IMAD R15, R3, 0x2e, RZ ;  /* 0x0000002e030f7824 */ /* 0x008fe200078e02ff */
[----:B------:R0:W3:Y:S02]  /*c450*/  LDG.E.U8 R229, desc[UR48][R8.64] ;  /* 0x0000003008e57981 */ /* 0x0000e4000c1e1100 */
[-C--:B------:R-:W-:Y:S01]  /*c460*/  IADD3 R22, P2, R7, R0.reuse, RZ ;  /* 0x0000000007167210 */ /* 0x080fe20007f5e0ff */
[----:B------:R-:W-:Y:S01]  /*c470*/  IMAD R13, R3, 0x2d, RZ ;  /* 0x0000002d030d7824 */ /* 0x000fe200078e02ff */
[----:B------:R-:W-:-:S02]  /*c480*/  IADD3 R14, P4, R15, R0, RZ ;  /* 0x000000000f0e7210 */ /* 0x000fc40007f9e0ff */
[-C--:B------:R-:W-:Y:S02]  /*c490*/  LEA.HI.X.SX32 R7, R7, R5.reuse, 0x1, P2 ;  /* 0x0000000507077211 */ /* 0x080fe400010f0eff */
[----:B------:R-:W-:Y:S02]  /*c4a0*/  IADD3 R22, P2, R2, R22, RZ ;  /* 0x0000001602167210 */ /* 0x000fe40007f5e0ff */
[----:B0-----:R-:W-:Y:S02]  /*c4b0*/  IADD3 R8, P1, R16, R0, RZ ;  /* 0x0000000010087210 */ /* 0x001fe40007f3e0ff */
[-C--:B------:R-:W-:Y:S01]  /*c4c0*/  LEA.HI.X.SX32 R9, R15, R5.reuse, 0x1, P4 ;  /* 0x000000050f097211 */ /* 0x080fe200020f0eff */
[----:B------:R-:W-:Y:S01]  /*c4d0*/  IMAD.X R23, R6, 0x1, R7, P2 ;  /* 0x0000000106177824 */ /* 0x000fe200010e0607 */
[----:B------:R-:W-:Y:S02]  /*c4e0*/  IADD3 R14, P4, R2, R14, RZ ;  /* 0x0000000e020e7210 */ /* 0x000fe40007f9e0ff */
[----:B------:R-:W-:-:S02]  /*c4f0*/  LEA.HI.X.SX32 R7, R16, R5, 0x1, P1 ;  /* 0x0000000510077211 */ /* 0x000fc400008f0eff */
[C---:B------:R-:W-:Y:S01]  /*c500*/  IADD3 R20, P3, R13.reuse, R0, RZ ;  /* 0x000000000d147210 */ /* 0x040fe20007f7e0ff */
[----:B------:R-:W3:Y:S01]  /*c510*/  LDG.E.U8 R228, desc[UR48][R22.64] ;  /* 0x0000003016e47981 */ /* 0x000ee2000c1e1100 */
[----:B------:R-:W-:Y:S01]  /*c520*/  IADD3 R8, P1, R2, R8, RZ ;  /* 0x0000000802087210 */ /* 0x000fe20007f3e0ff */
[----:B------:R-:W-:Y:S01]  /*c530*/  IMAD.X R15, R6, 0x1, R9, P4 ;  /* 0x00000001060f7824 */ /* 0x000fe200020e0609 */
[----:B------:R-:W-:Y:S02]  /*c540*/  LEA.HI.X.SX32 R13, R13, R5, 0x1, P3 ;  /* 0x000000050d0d7211 */ /* 0x000fe400018f0eff */
[----:B------:R-:W-:Y:S01]  /*c550*/  IADD3 R20, P3, R2, R20, RZ ;  /* 0x0000001402147210 */ /* 0x000fe20007f7e0ff */
[C---:B------:R-:W-:Y:S01]  /*c560*/  IMAD.X R9, R6.reuse, 0x1, R7, P1 ;  /* 0x0000000106097824 */ /* 0x040fe200008e0607 */
[----:B------:R-:W3:Y:S01]  /*c570*/  LDG.E.U8 R226, desc[UR48][R14.64] ;  /* 0x000000300ee27981 */ /* 0x000ee2000c1e1100 */
[C---:B------:R-:W-:Y:S02]  /*c580*/  IMAD R7, R3.reuse, 0x30, RZ ;  /* 0x0000003003077824 */ /* 0x040fe400078e02ff */
[----:B------:R-:W-:Y:S01]  /*c590*/  IMAD.X R21, R6, 0x1, R13, P3 ;  /* 0x0000000106157824 */ /* 0x000fe200018e060d */
[----:B------:R0:W3:Y:S01]  /*c5a0*/  LDG.E.U8 R225, desc[UR48][R8.64] ;  /* 0x0000003008e17981 */ /* 0x0000e2000c1e1100 */
[----:B------:R-:W-:-:S02]  /*c5b0*/  IMAD R13, R3, 0x31, RZ ;  /* 0x00000031030d7824 */ /* 0x000fc400078e02ff */
[----:B------:R-:W-:Y:S01]  /*c5c0*/  IMAD R16, R3, 0x35, RZ ;  /* 0x0000003503107824 */ /* 0x000fe200078e02ff */
[----:B------:R1:W3:Y:S01]  /*c5d0*/  LDG.E.U8 R227, desc[UR48][R20.64] ;  /* 0x0000003014e37981 */ /* 0x0002e2000c1e1100 */
[-C--:B0-----:R-:W-:Y:S02]  /*c5e0*/  IADD3 R8, P2, R7, R0.reuse, RZ ;  /* 0x0000000007087210 */ /* 0x081fe40007f5e0ff */
[----:B------:R-:W-:Y:S02]  /*c5f0*/  IADD3 R22, P3, R13, R0, RZ ;  /* 0x000000000d167210 */ /* 0x000fe40007f7e0ff */
[-C--:B------:R-:W-:Y:S02]  /*c600*/  LEA.HI.X.SX32 R7, R7, R5.reuse, 0x1, P2 ;  /* 0x0000000507077211 */ /* 0x080fe400010f0eff */
[----:B------:R-:W-:Y:S01]  /*c610*/  IADD3 R8, P2, R2, R8, RZ ;  /* 0x0000000802087210 */ /* 0x000fe20007f5e0ff */
[C---:B------:R-:W-:Y:S02]  /*c620*/  IMAD R15, R3.reuse, 0x32, RZ ;  /* 0x00000032030f7824 */ /* 0x040fe400078e02ff */
[----:B------:R-:W-:Y:S01]  /*c630*/  IMAD R19, R3, 0x33, RZ ;  /* 0x0000003303137824 */ /* 0x000fe200078e02ff */
[----:B------:R-:W-:Y:S01]  /*c640*/  LEA.HI.X.SX32 R13, R13, R5, 0x1, P3 ;  /* 0x000000050d0d7211 */ /* 0x000fe200018f0eff */
[----:B------:R-:W-:Y:S01]  /*c650*/  IMAD.X R9, R6, 0x1, R7, P2 ;  /* 0x0000000106097824 */ /* 0x000fe200010e0607 */
[----:B------:R-:W-:Y:S01]  /*c660*/  IADD3 R22, P3, R2, R22, RZ ;  /* 0x0000001602167210 */ /* 0x000fe20007f7e0ff */
[----:B------:R-:W-:Y:S01]  /*c670*/  IMAD.IADD R16, R16, 0x1, R0 ;  /* 0x0000000110107824 */ /* 0x000fe200078e0200 */
[----:B-1----:R-:W-:-:S02]  /*c680*/  IADD3 R20, P4, R15, R0, RZ ;  /* 0x000000000f147210 */ /* 0x002fc40007f9e0ff */
[----:B------:R-:W-:Y:S01]  /*c690*/  IADD3 R14, P1, R19, R0, RZ ;  /* 0x00000000130e7210 */ /* 0x000fe20007f3e0ff */
[----:B------:R-:W-:Y:S01]  /*c6a0*/  IMAD.X R23, R6, 0x1, R13, P3 ;  /* 0x0000000106177824 */ /* 0x000fe200018e060d */
[----:B------:R0:W3:Y:S01]  /*c6b0*/  LDG.E.U8 R224, desc[UR48][R8.64] ;  /* 0x0000003008e07981 */ /* 0x0000e2000c1e1100 */
[-C--:B------:R-:W-:Y:S02]  /*c6c0*/  LEA.HI.X.SX32 R15, R15, R5.reuse, 0x1, P4 ;  /* 0x000000050f0f7211 */ /* 0x080fe400020f0eff */
[C---:B------:R-:W-:Y:S01]  /*c6d0*/  IADD3 R20, P2, R2.reuse, R20, RZ ;  /* 0x0000001402147210 */ /* 0x040fe20007f5e0ff */
[----:B------:R1:W3:Y:S01]  /*c6e0*/  LDG.E.U8 R223, desc[UR48][R22.64] ;  /* 0x0000003016df7981 */ /* 0x0002e2000c1e1100 */
[----:B------:R-:W-:Y:S02]  /*c6f0*/  LEA.HI.X.SX32 R7, R19, R5, 0x1, P1 ;  /* 0x0000000513077211 */ /* 0x000fe400008f0eff */
[C---:B------:R-:W-:Y:S02]  /*c700*/  IADD3 R14, P1, R2.reuse, R14, RZ ;  /* 0x0000000e020e7210 */ /* 0x040fe40007f3e0ff */
[----:B0-----:R-:W-:Y:S01]  /*c710*/  IADD3 R8, P3, R2, R16, RZ ;  /* 0x0000001002087210 */ /* 0x001fe20007f7e0ff */
[----:B------:R-:W-:-:S02]  /*c720*/  IMAD.X R21, R6, 0x1, R15, P2 ;  /* 0x0000000106157824 */ /* 0x000fc400010e060f */
[C---:B------:R-:W-:Y:S02]  /*c730*/  IMAD.X R15, R6.reuse, 0x1, R7, P1 ;  /* 0x00000001060f7824 */ /* 0x040fe400008e0607 */
[----:B------:R-:W-:Y:S01]  /*c740*/  IMAD.X R9, R6, 0x1, R152, P3 ;  /* 0x0000000106097824 */ /* 0x000fe200018e0698 */
[----:B------:R-:W3:Y:S01]  /*c750*/  LDG.E.U8 R222, desc[UR48][R20.64] ;  /* 0x0000003014de7981 */ /* 0x000ee2000c1e1100 */
[C---:B------:R-:W-:Y:S02]  /*c760*/  IMAD R7, R3.reuse, 0x36, RZ ;  /* 0x0000003603077824 */ /* 0x040fe400078e02ff */
[C---:B------:R-:W-:Y:S01]  /*c770*/  IMAD R152, R3.reuse, 0x36, RZ ;  /* 0x0000003603987824 */ /* 0x040fe200078e02ff */
[----:B------:R0:W3:Y:S04]  /*c780*/  LDG.E.U8 R220, desc[UR48][R8.64] ;  /* 0x0000003008dc7981 */ /* 0x0000e8000c1e1100 */
[C---:B------:R-:W-:Y:S01]  /*c790*/  IADD3 RZ, P5, R152.reuse, R0, RZ ;  /* 0x0000000098ff7210 */ /* 0x040fe20007fbe0ff */
[----:B-1----:R-:W-:Y:S01]  /*c7a0*/  IMAD R22, R3, 0x37, RZ ;  /* 0x0000003703167824 */ /* 0x002fe200078e02ff */
[----:B------:R-:W3:Y:S01]  /*c7b0*/  LDG.E.U8 R221, desc[UR48][R14.64] ;  /* 0x000000300edd7981 */ /* 0x000ee2000c1e1100 */
[----:B0-----:R-:W-:Y:S01]  /*c7c0*/  IMAD.IADD R8, R7, 0x1, R0 ;  /* 0x0000000107087824 */ /* 0x001fe200078e0200 */
[----:B------:R-:W-:-:S04]  /*c7d0*/  LEA.HI.X.SX32 R152, R152, R5, 0x1, P5 ;  /* 0x0000000598987211 */ /* 0x000fc800028f0eff */
[----:B------:R-:W-:-:S05]  /*c7e0*/  IADD3 R8, P1, R2, R8, RZ ;  /* 0x0000000802087210 */ /* 0x000fca0007f3e0ff */
[----:B------:R-:W-:Y:S02]  /*c7f0*/  IMAD.X R9, R6, 0x1, R152, P1 ;  /* 0x0000000106097824 */ /* 0x000fe400008e0698 */
[C---:B------:R-:W-:Y:S02]  /*c800*/  IMAD R152, R3.reuse, 0x37, RZ ;  /* 0x0000003703987824 */ /* 0x040fe400078e02ff */
[----:B------:R-:W-:Y:S01]  /*c810*/  IMAD.IADD R22, R22, 0x1, R0 ;  /* 0x0000000116167824 */ /* 0x000fe200078e0200 */
[----:B------:R0:W3:Y:S02]  /*c820*/  LDG.E.U8 R219, desc[UR48][R8.64] ;  /* 0x0000003008db7981 */ /* 0x0000e4000c1e1100 */
[----:B------:R-:W-:Y:S02]  /*c830*/  IADD3 RZ, P5, R152, R0, RZ ;  /* 0x0000000098ff7210 */ /* 0x000fe40007fbe0ff */
[----:B------:R-:W-:Y:S02]  /*c840*/  IADD3 R22, P2, R2, R22, RZ ;  /* 0x0000001602167210 */ /* 0x000fe40007f5e0ff */
[----:B------:R-:W-:Y:S01]  /*c850*/  LEA.HI.X.SX32 R152, R152, R5, 0x1, P5 ;  /* 0x0000000598987211 */ /* 0x000fe200028f0eff */
[----:B------:R-:W-:-:S04]  /*c860*/  IMAD R7, R3, 0x3a, RZ ;  /* 0x0000003a03077824 */ /* 0x000fc800078e02ff */
[----:B------:R-:W-:Y:S02]  /*c870*/  IMAD.X R23, R6, 0x1, R152, P2 ;  /* 0x0000000106177824 */ /* 0x000fe400010e0698 */
[----:B------:R-:W-:Y:S02]  /*c880*/  IMAD R152, R3, 0x3a, RZ ;  /* 0x0000003a03987824 */ /* 0x000fe400078e02ff */
[--C-:B------:R-:W-:Y:S01]  /*c890*/  IMAD.IADD R7, R7, 0x1, R0.reuse ;  /* 0x0000000107077824 */ /* 0x100fe200078e0200 */
[----:B------:R-:W3:Y:S02]  /*c8a0*/  LDG.E.U8 R218, desc[UR48][R22.64] ;  /* 0x0000003016da7981 */ /* 0x000ee4000c1e1100 */
[----:B------:R-:W-:Y:S01]  /*c8b0*/  IADD3 RZ, P5, R152, R0, RZ ;  /* 0x0000000098ff7210 */ /* 0x000fe20007fbe0ff */
[----:B------:R-:W-:Y:S01]  /*c8c0*/  IMAD R20, R3, 0x38, RZ ;  /* 0x0000003803147824 */ /* 0x000fe200078e02ff */
[----:B0-----:R-:W-:Y:S02]  /*c8d0*/  IADD3 R8, P2, R2, R7, RZ ;  /* 0x0000000702087210 */ /* 0x001fe40007f5e0ff */
[----:B------:R-:W-:Y:S01]  /*c8e0*/  LEA.HI.X.SX32 R152, R152, R5, 0x1, P5 ;  /* 0x0000000598987211 */ /* 0x000fe200028f0eff */
[----:B------:R-:W-:-:S02]  /*c8f0*/  IMAD.IADD R20, R20, 0x1, R0 ;  /* 0x0000000114147824 */ /* 0x000fc400078e0200 */
[C---:B------:R-:W-:Y:S02]  /*c900*/  IMAD R7, R3.reuse, 0x3b, RZ ;  /* 0x0000003b03077824 */ /* 0x040fe400078e02ff */
[----:B------:R-:W-:Y:S02]  /*c910*/  IMAD.X R9, R6, 0x1, R152, P2 ;  /* 0x0000000106097824 */ /* 0x000fe400010e0698 */
[----:B------:R-:W-:Y:S01]  /*c920*/  IMAD R13, R3, 0x3b, RZ ;  /* 0x0000003b030d7824 */ /* 0x000fe200078e02ff */
[----:B------:R-:W-:Y:S02]  /*c930*/  IADD3 R20, P1, R2, R20, RZ ;  /* 0x0000001402147210 */ /* 0x000fe40007f3e0ff */
[----:B------:R0:W3:Y:S02]  /*c940*/  LDG.E.U8 R215, desc[UR48][R8.64] ;  /* 0x0000003008d77981 */ /* 0x0000e4000c1e1100 */
[----:B------:R-:W-:Y:S01]  /*c950*/  IADD3 RZ, P4, R13, R0, RZ ;  /* 0x000000000dff7210 */ /* 0x000fe20007f9e0ff */
[----:B------:R-:W-:-:S02]  /*c960*/  IMAD.X R21, R6, 0x1, R154, P1 ;  /* 0x0000000106157824 */ /* 0x000fc400008e069a */
[----:B0-----:R-:W-:Y:S01]  /*c970*/  IMAD.IADD R8, R7, 0x1, R0 ;  /* 0x0000000107087824 */ /* 0x001fe200078e0200 */
[----:B------:R-:W-:Y:S01]  /*c980*/  LEA.HI.X.SX32 R13, R13, R5, 0x1, P4 ;  /* 0x000000050d0d7211 */ /* 0x000fe200020f0eff */
[----:B------:R-:W-:Y:S01]  /*c990*/  IMAD R22, R3, 0x3c, RZ ;  /* 0x0000003c03167824 */ /* 0x000fe200078e02ff */
[----:B------:R0:W3:Y:S02]  /*c9a0*/  LDG.E.U8 R217, desc[UR48][R20.64] ;  /* 0x0000003014d97981 */ /* 0x0000e4000c1e1100 */
[----:B------:R-:W-:-:S05]  /*c9b0*/  IADD3 R8, P1, R2, R8, RZ ;  /* 0x0000000802087210 */ /* 0x000fca0007f3e0ff */
[----:B------:R-:W-:Y:S02]  /*c9c0*/  IMAD.X R9, R6, 0x1, R13, P1 ;  /* 0x0000000106097824 */ /* 0x000fe400008e060d */
[----:B------:R-:W-:Y:S02]  /*c9d0*/  IMAD R13, R3, 0x3c, RZ ;  /* 0x0000003c030d7824 */ /* 0x000fe400078e02ff */
[----:B------:R-:W-:Y:S01]  /*c9e0*/  IMAD.IADD R22, R22, 0x1, R0 ;  /* 0x0000000116167824 */ /* 0x000fe200078e0200 */
[----:B------:R1:W3:Y:S02]  /*c9f0*/  LDG.E.U8 R214, desc[UR48][R8.64] ;  /* 0x0000003008d67981 */ /* 0x0002e4000c1e1100 */
[C---:B------:R-:W-:Y:S02]  /*ca00*/  IADD3 RZ, P4, R13.reuse, R0, RZ ;  /* 0x000000000dff7210 */ /* 0x040fe40007f9e0ff */
        /* <DEDUP_REMOVED lines=8> */
[C---:B0-----:R-:W-:Y:S01]  /*ca90*/  IMAD R20, R3.reuse, 0x3d, RZ ;  /* 0x0000003d03147824 */ /* 0x041fe200078e02ff */
[----:B-1----:R-:W-:Y:S01]  /*caa0*/  IADD3 R8, P2, R2, R7, RZ ;  /* 0x0000000702087210 */ /* 0x002fe20007f5e0ff */
[----:B------:R-:W-:Y:S01]  /*cab0*/  IMAD R19, R3, 0x3d, RZ ;  /* 0x0000003d03137824 */ /* 0x000fe200078e02ff */
[----:B------:R-:W-:Y:S01]  /*cac0*/  LEA.HI.X.SX32 R13, R13, R5, 0x1, P4 ;  /* 0x000000050d0d7211 */ /* 0x000fe200020f0eff */
[----:B------:R-:W-:-:S02]  /*cad0*/  IMAD.IADD R20, R20, 0x1, R0 ;  /* 0x0000000114147824 */ /* 0x000fc400078e0200 */
[----:B------:R-:W-:Y:S01]  /*cae0*/  IMAD.SHL.U32 R7, R3, 0x40, RZ ;  /* 0x0000004003077824 */ /* 0x000fe200078e00ff */
[----:B------:R-:W-:Y:S01]  /*caf0*/  IADD3 RZ, P6, R19, R0, RZ ;  /* 0x0000000013ff7210 */ /* 0x000fe20007fde0ff */
[----:B------:R-:W-:Y:S02]  /*cb00*/  IMAD.X R9, R6, 0x1, R13, P2 ;  /* 0x0000000106097824 */ /* 0x000fe400010e060d */
[----:B------:R-:W-:Y:S01]  /*cb10*/  IMAD.SHL.U32 R13, R3, 0x40, RZ ;  /* 0x00000040030d7824 */ /* 0x000fe200078e00ff */
[----:B------:R-:W-:Y:S02]  /*cb20*/  IADD3 R20, P1, R2, R20, RZ ;  /* 0x0000001402147210 */ /* 0x000fe40007f3e0ff */
[----:B------:R-:W-:Y:S01]  /*cb30*/  LEA.HI.X.SX32 R19, R19, R5, 0x1, P6 ;  /* 0x0000000513137211 */ /* 0x000fe200030f0eff */
[----:B------:R0:W3:Y:S01]  /*cb40*/  LDG.E.U8 R210, desc[UR48][R8.64] ;  /* 0x0000003008d27981 */ /* 0x0000e2000c1e1100 */
[----:B------:R-:W-:-:S03]  /*cb50*/  IADD3 RZ, P4, R13, R0, RZ ;  /* 0x000000000dff7210 */ /* 0x000fc60007f9e0ff */
[----:B------:R-:W-:Y:S01]  /*cb60*/  IMAD.X R21, R6, 0x1, R19, P1 ;  /* 0x0000000106157824 */ /* 0x000fe200008e0613 */
[----:B------:R-:W-:Y:S01]  /*cb70*/  LEA.HI.X.SX32 R13, R13, R5, 0x1, P4 ;  /* 0x000000050d0d7211 */ /* 0x000fe200020f0eff */
[----:B0-----:R-:W-:-:S03]  /*cb80*/  IMAD.IADD R8, R7, 0x1, R0 ;  /* 0x0000000107087824 */ /* 0x001fc600078e0200 */
[----:B------:R0:W3:Y:S02]  /*cb90*/  LDG.E.U8 R212, desc[UR48][R20.64] ;  /* 0x0000003014d47981 */ /* 0x0000e4000c1e1100 */
[----:B------:R-:W-:Y:S01]  /*cba0*/  IADD3 R8, P1, R2, R8, RZ ;  /* 0x0000000802087210 */ /* 0x000fe20007f3e0ff */
[----:B------:R-:W-:-:S04]  /*cbb0*/  IMAD R22, R3, 0x41, RZ ;  /* 0x0000004103167824 */ /* 0x000fc800078e02ff */
        /* <DEDUP_REMOVED lines=18> */
[----:B------:R-:W-:Y:S01]  /*cce0*/  IMAD R7, R3, 0x45, RZ ;  /* 0x0000004503077824 */ /* 0x000fe200078e02ff */
[----:B------:R-:W-:Y:S01]  /*ccf0*/  IADD3 RZ, P6, R19, R0, RZ ;  /* 0x0000000013ff7210 */ /* 0x000fe20007fde0ff */
[----:B------:R-:W-:Y:S02]  /*cd00*/  IMAD.X R9, R6, 0x1, R13, P2 ;  /* 0x0000000106097824 */ /* 0x000fe400010e060d */
[----:B------:R-:W-:Y:S01]  /*cd10*/  IMAD R13, R3, 0x45, RZ ;  /* 0x00000045030d7824 */ /* 0x000fe200078e02ff */
        /* <DEDUP_REMOVED lines=116> */
[----:B------:R-:W-:Y:S01]  /*d460*/  IMAD.IADD R7, R7, 0x1, R0 ;  /* 0x0000000107077824 */ /* 0x000fe200078e0200 */
[----:B------:R-:W3:Y:S02]  /*d470*/  LDG.E.U8 R188, desc[UR48][R22.64] ;  /* 0x0000003016bc7981 */ /* 0x000ee4000c1e1100 */
[----:B------:R-:W-:Y:S01]  /*d480*/  IADD3 RZ, P4, R13, R0, RZ ;  /* 0x000000000dff7210 */ /* 0x000fe20007f9e0ff */
[C---:B0-----:R-:W-:Y:S01]  /*d490*/  IMAD R20, R3.reuse, 0x56, RZ ;  /* 0x0000005603147824 */ /* 0x041fe200078e02ff */
[----:B-1----:R-:W-:Y:S01]  /*d4a0*/  IADD3 R8, P2, R2, R7, RZ ;  /* 0x0000000702087210 */ /* 0x002fe20007f5e0ff */
[----:B------:R-:W-:Y:S01]  /*d4b0*/  IMAD R19, R3, 0x56, RZ ;  /* 0x0000005603137824 */ /* 0x000fe200078e02ff */
[----:B------:R-:W-:Y:S01]  /*d4c0*/  LEA.HI.X.SX32 R13, R13, R5, 0x1, P4 ;  /* 0x000000050d0d7211 */ /* 0x000fe200020f0eff */
[----:B------:R-:W-:-:S02]  /*d4d0*/  IMAD R14, R3, 0x39, RZ ;  /* 0x00000039030e7824 */ /* 0x000fc400078e02ff */
[--C-:B------:R-:W-:Y:S01]  /*d4e0*/  IMAD.IADD R20, R20, 0x1, R0.reuse ;  /* 0x0000000114147824 */ /* 0x100fe200078e0200 */
[----:B------:R-:W-:Y:S01]  /*d4f0*/  IADD3 RZ, P6, R19, R0, RZ ;  /* 0x0000000013ff7210 */ /* 0x000fe20007fde0ff */
[----:B------:R-:W-:Y:S02]  /*d500*/  IMAD.X R9, R6, 0x1, R13, P2 ;  /* 0x0000000106097824 */ /* 0x000fe400010e060d */
[----:B------:R-:W-:Y:S02]  /*d510*/  IMAD.IADD R14, R14, 0x1, R0 ;  /* 0x000000010e0e7824 */ /* 0x000fe400078e0200 */
[C---:B------:R-:W-:Y:S01]  /*d520*/  IMAD R7, R3.reuse, 0x59, RZ ;  /* 0x0000005903077824 */ /* 0x040fe200078e02ff */
[C---:B------:R-:W-:Y:S01]  /*d530*/  IADD3 R20, P1, R2.reuse, R20, RZ ;  /* 0x0000001402147210 */ /* 0x040fe20007f3e0ff */
[----:B------:R-:W-:Y:S01]  /*d540*/  IMAD R13, R3, 0x59, RZ ;  /* 0x00000059030d7824 */ /* 0x000fe200078e02ff */
[----:B------:R-:W-:Y:S01]  /*d550*/  LEA.HI.X.SX32 R19, R19, R5, 0x1, P6 ;  /* 0x0000000513137211 */ /* 0x000fe200030f0eff */
[----:B------:R0:W3:Y:S01]  /*d560*/  LDG.E.U8 R185, desc[UR48][R8.64] ;  /* 0x0000003008b97981 */ /* 0x0000e2000c1e1100 */
[----:B------:R-:W-:-:S02]  /*d570*/  IADD3 R14, P3, R2, R14, RZ ;  /* 0x0000000e020e7210 */ /* 0x000fc40007f7e0ff */
[----:B------:R-:W-:Y:S01]  /*d580*/  IADD3 RZ, P4, R13, R0, RZ ;  /* 0x000000000dff7210 */ /* 0x000fe20007f9e0ff */
[C---:B------:R-:W-:Y:S02]  /*d590*/  IMAD.X R21, R6.reuse, 0x1, R19, P1 ;  /* 0x0000000106157824 */ /* 0x040fe400008e0613 */
[----:B0-----:R-:W-:Y:S01]  /*d5a0*/  IMAD.IADD R8, R7, 0x1, R0 ;  /* 0x0000000107087824 */ /* 0x001fe200078e0200 */
[----:B------:R-:W-:Y:S01]  /*d5b0*/  LEA.HI.X.SX32 R13, R13, R5, 0x1, P4 ;  /* 0x000000050d0d7211 */ /* 0x000fe200020f0eff */
[----:B------:R-:W-:Y:S01]  /*d5c0*/  IMAD.X R15, R6, 0x1, R153, P3 ;  /* 0x00000001060f7824 */ /* 0x000fe200018e0699 */
[----:B------:R-:W3:Y:S02]  /*d5d0*/  LDG.E.U8 R187, desc[UR48][R20.64] ;  /* 0x0000003014bb7981 */ /* 0x000ee4000c1e1100 */
[----:B------:R-:W-:Y:S01]  /*d5e0*/  IADD3 R8, P1, R2, R8, RZ ;  /* 0x0000000802087210 */ /* 0x000fe20007f3e0ff */
[C---:B------:R-:W-:Y:S01]  /*d5f0*/  IMAD R16, R3.reuse, 0x3e, RZ ;  /* 0x0000003e03107824 */ /* 0x040fe200078e02ff */
[----:B------:R0:W3:Y:S01]  /*d600*/  LDG.E.U8 R216, desc[UR48][R14.64] ;  /* 0x000000300ed87981 */ /* 0x0000e2000c1e1100 */
[----:B------:R-:W-:-:S02]  /*d610*/  IMAD R22, R3, 0x5a, RZ ;  /* 0x0000005a03167824 */ /* 0x000fc400078e02ff */
[----:B------:R-:W-:Y:S02]  /*d620*/  IMAD.X R9, R6, 0x1, R13, P1 ;  /* 0x0000000106097824 */ /* 0x000fe400008e060d */
[C---:B------:R-:W-:Y:S02]  /*d630*/  IMAD R13, R3.reuse, 0x5a, RZ ;  /* 0x0000005a030d7824 */ /* 0x040fe400078e02ff */
[----:B0-----:R-:W-:Y:S01]  /*d640*/  IMAD R14, R3, 0x3e, RZ ;  /* 0x0000003e030e7824 */ /* 0x001fe200078e02ff */
[-C--:B------:R-:W-:Y:S01]  /*d650*/  IADD3 RZ, P5, R16, R0.reuse, RZ ;  /* 0x0000000010ff7210 */ /* 0x080fe20007fbe0ff */
[--C-:B------:R-:W-:Y:S01]  /*d660*/  IMAD.IADD R22, R22, 0x1, R0.reuse ;  /* 0x0000000116167824 */ /* 0x100fe200078e0200 */
[----:B------:R-:W-:Y:S01]  /*d670*/  IADD3 RZ, P4, R13, R0, RZ ;  /* 0x000000000dff7210 */ /* 0x000fe20007f9e0ff */
[----:B------:R-:W-:Y:S01]  /*d680*/  IMAD.IADD R14, R14, 0x1, R0 ;  /* 0x000000010e0e7824 */ /* 0x000fe200078e0200 */
[----:B------:R-:W-:Y:S01]  /*d690*/  LEA.HI.X.SX32 R16, R16, R5, 0x1, P5 ;  /* 0x0000000510107211 */ /* 0x000fe200028f0eff */
[----:B------:R-:W-:Y:S01]  /*d6a0*/  IMAD R7, R3, 0x5d, RZ ;  /* 0x0000005d03077824 */ /* 0x000fe200078e02ff */
[C---:B------:R-:W-:Y:S01]  /*d6b0*/  IADD3 R22, P2, R2.reuse, R22, RZ ;  /* 0x0000001602167210 */ /* 0x040fe20007f5e0ff */
[----:B------:R0:W3:Y:S01]  /*d6c0*/  LDG.E.U8 R184, desc[UR48][R8.64] ;  /* 0x0000003008b87981 */ /* 0x0000e2000c1e1100 */
[----:B------:R-:W-:-:S02]  /*d6d0*/  IADD3 R14, P3, R2, R14, RZ ;  /* 0x0000000e020e7210 */ /* 0x000fc40007f7e0ff */
[----:B------:R-:W-:-:S03]  /*d6e0*/  LEA.HI.X.SX32 R13, R13, R5, 0x1, P4 ;  /* 0x000000050d0d7211 */ /* 0x000fc600020f0eff */
[C---:B------:R-:W-:Y:S02]  /*d6f0*/  IMAD.X R15, R6.reuse, 0x1, R16, P3 ;  /* 0x00000001060f7824 */ /* 0x040fe400018e0610 */
[----:B------:R-:W-:Y:S02]  /*d700*/  IMAD.X R23, R6, 0x1, R13, P2 ;  /* 0x0000000106177824 */ /* 0x000fe400010e060d */
[----:B------:R-:W-:Y:S01]  /*d710*/  IMAD R13, R3, 0x5d, RZ ;  /* 0x0000005d030d7824 */ /* 0x000fe200078e02ff */
[----:B------:R1:W3:Y:S01]  /*d720*/  LDG.E.U8 R211, desc[UR48][R14.64] ;  /* 0x000000300ed37981 */ /* 0x0002e2000c1e1100 */
[----:B------:R-:W-:Y:S02]  /*d730*/  IMAD.IADD R7, R7, 0x1, R0 ;  /* 0x0000000107077824 */ /* 0x000fe400078e0200 */
[----:B------:R-:W-:Y:S01]  /*d740*/  IMAD R16, R3, 0x43, RZ ;  /* 0x0000004303107824 */ /* 0x000fe200078e02ff */
[----:B------:R-:W-:Y:S01]  /*d750*/  IADD3 RZ, P4, R13, R0, RZ ;  /* 0x000000000dff7210 */ /* 0x000fe20007f9e0ff */
[C---:B------:R-:W-:Y:S01]  /*d760*/  IMAD R20, R3.reuse, 0x5b, RZ ;  /* 0x0000005b03147824 */ /* 0x040fe200078e02ff */
[----:B0-----:R-:W-:Y:S01]  /*d770*/  IADD3 R8, P2, R2, R7, RZ ;  /* 0x0000000702087210 */ /* 0x001fe20007f5e0ff */
[C---:B------:R-:W-:Y:S01]  /*d780*/  IMAD R19, R3.reuse, 0x5b, RZ ;  /* 0x0000005b03137824 */ /* 0x040fe200078e02ff */
[----:B------:R-:W3:Y:S01]  /*d790*/  LDG.E.U8 R183, desc[UR48][R22.64] ;  /* 0x0000003016b77981 */ /* 0x000ee2000c1e1100 */
[----:B-1----:R-:W-:Y:S01]  /*d7a0*/  IMAD R14, R3, 0x43, RZ ;  /* 0x00000043030e7824 */ /* 0x002fe200078e02ff */
[----:B------:R-:W-:-:S02]  /*d7b0*/  LEA.HI.X.SX32 R13, R13, R5, 0x1, P4 ;  /* 0x000000050d0d7211 */ /* 0x000fc400020f0eff */
[-C--:B------:R-:W-:Y:S01]  /*d7c0*/  IADD3 RZ, P5, R16, R0.reuse, RZ ;  /* 0x0000000010ff7210 */ /* 0x080fe20007fbe0ff */
[--C-:B------:R-:W-:Y:S01]  /*d7d0*/  IMAD.IADD R14, R14, 0x1, R0.reuse ;  /* 0x000000010e0e7824 */ /* 0x100fe200078e0200 */
[----:B------:R-:W-:Y:S01]  /*d7e0*/  IADD3 RZ, P6, R19, R0, RZ ;  /* 0x0000000013ff7210 */ /* 0x000fe20007fde0ff */
[----:B------:R-:W-:Y:S01]  /*d7f0*/  IMAD.IADD R20, R20, 0x1, R0 ;  /* 0x0000000114147824 */ /* 0x000fe200078e0200 */
[-C--:B------:R-:W-:Y:S01]  /*d800*/  LEA.HI.X.SX32 R16, R16, R5.reuse, 0x1, P5 ;  /* 0x0000000510107211 */ /* 0x080fe200028f0eff */
[----:B------:R-:W-:Y:S01]  /*d810*/  IMAD.X R9, R6, 0x1, R13, P2 ;  /* 0x0000000106097824 */ /* 0x000fe200010e060d */
[C---:B------:R-:W-:Y:S01]  /*d820*/  IADD3 R14, P3, R2.reuse, R14, RZ ;  /* 0x0000000e020e7210 */ /* 0x040fe20007f7e0ff */
[C---:B------:R-:W-:Y:S02]  /*d830*/  IMAD R7, R3.reuse, 0x5e, RZ ;  /* 0x0000005e03077824 */ /* 0x040fe400078e02ff */
[----:B------:R-:W-:Y:S01]  /*d840*/  IMAD R13, R3, 0x5e, RZ ;  /* 0x0000005e030d7824 */ /* 0x000fe200078e02ff */
[----:B------:R-:W-:Y:S01]  /*d850*/  IADD3 R20, P1, R2, R20, RZ ;  /* 0x0000001402147210 */ /* 0x000fe20007f3e0ff */
[----:B------:R-:W-:Y:S01]  /*d860*/  IMAD.X R15, R6, 0x1, R16, P3 ;  /* 0x00000001060f7824 */ /* 0x000fe200018e0610 */
[----:B------:R-:W-:Y:S01]  /*d870*/  LEA.HI.X.SX32 R19, R19, R5, 0x1, P6 ;  /* 0x0000000513137211 */ /* 0x000fe200030f0eff */
[----:B------:R0:W3:Y:S01]  /*d880*/  LDG.E.U8 R180, desc[UR48][R8.64] ;  /* 0x0000003008b47981 */ /* 0x0000e2000c1e1100 */
[----:B------:R-:W-:Y:S01]  /*d890*/  IADD3 RZ, P4, R13, R0, RZ ;  /* 0x000000000dff7210 */ /* 0x000fe20007f9e0ff */
[----:B------:R-:W-:-:S02]  /*d8a0*/  IMAD R16, R3, 0x48, RZ ;  /* 0x0000004803107824 */ /* 0x000fc400078e02ff */
[----:B------:R1:W3:Y:S01]  /*d8b0*/  LDG.E.U8 R206, desc[UR48][R14.64] ;  /* 0x000000300ece7981 */ /* 0x0002e2000c1e1100 */
[----:B------:R-:W-:Y:S02]  /*d8c0*/  IMAD.X R21, R6, 0x1, R19, P1 ;  /* 0x0000000106157824 */ /* 0x000fe400008e0613 */
[--C-:B0-----:R-:W-:Y:S01]  /*d8d0*/  IMAD.IADD R8, R7, 0x1, R0.reuse ;  /* 0x0000000107087824 */ /* 0x101fe200078e0200 */
[----:B------:R-:W-:Y:S01]  /*d8e0*/  LEA.HI.X.SX32 R13, R13, R5, 0x1, P4 ;  /* 0x000000050d0d7211 */ /* 0x000fe200020f0eff */
[C---:B------:R-:W-:Y:S01]  /*d8f0*/  IMAD R22, R3.reuse, 0x60, RZ ;  /* 0x0000006003167824 */ /* 0x040fe200078e02ff */
[----:B------:R-:W-:Y:S01]  /*d900*/  IADD3 RZ, P5, R16, R0, RZ ;  /* 0x0000000010ff7210 */ /* 0x000fe20007fbe0ff */
[----:B-1----:R-:W-:Y:S01]  /*d910*/  IMAD R14, R3, 0x48, RZ ;  /* 0x00000048030e7824 */ /* 0x002fe200078e02ff */
[----:B------:R-:W-:Y:S01]  /*d920*/  IADD3 R8, P1, R2, R8, RZ ;  /* 0x0000000802087210 */ /* 0x000fe20007f3e0ff */
[----:B------:R-:W3:Y:S02]  /*d930*/  LDG.E.U8 R182, desc[UR48][R20.64] ;  /* 0x0000003014b67981 */ /* 0x000ee4000c1e1100 */
[----:B------:R-:W-:-:S02]  /*d940*/  IMAD.IADD R14, R14, 0x1, R0 ;  /* 0x000000010e0e7824 */ /* 0x000fc400078e0200 */
[----:B------:R-:W-:Y:S02]  /*d950*/  IMAD.X R9, R6, 0x1, R13, P1 ;  /* 0x0000000106097824 */ /* 0x000fe400008e060d */
[C---:B------:R-:W-:Y:S01]  /*d960*/  IMAD R13, R3.reuse, 0x60, RZ ;  /* 0x00000060030d7824 */ /* 0x040fe200078e02ff */
[----:B------:R-:W-:Y:S01]  /*d970*/  IADD3 R14, P3, R2, R14, RZ ;  /* 0x0000000e020e7210 */ /* 0x000fe20007f7e0ff */
[----:B------:R-:W-:Y:S01]  /*d980*/  IMAD.IADD R22, R22, 0x1, R0 ;  /* 0x0000000116167824 */ /* 0x000fe200078e0200 */
[-C--:B------:R-:W-:Y:S01]  /*d990*/  LEA.HI.X.SX32 R16, R16, R5.reuse, 0x1, P5 ;  /* 0x0000000510107211 */ /* 0x080fe200028f0eff */
[----:B------:R-:W-:Y:S01]  /*d9a0*/  IMAD R7, R3, 0x63, RZ ;  /* 0x0000006303077824 */ /* 0x000fe200078e02ff */
[C---:B------:R-:W-:Y:S01]  /*d9b0*/  IADD3 RZ, P4, R13.reuse, R0, RZ ;  /* 0x000000000dff7210 */ /* 0x040fe20007f9e0ff */
[----:B------:R-:W3:Y:S01]  /*d9c0*/  LDG.E.U8 R179, desc[UR48][R8.64] ;  /* 0x0000003008b37981 */ /* 0x000ee2000c1e1100 */
[----:B------:R-:W-:Y:S01]  /*d9d0*/  IADD3 R22, P2, R2, R22, RZ ;  /* 0x0000001602167210 */ /* 0x000fe20007f5e0ff */
[----:B------:R-:W-:Y:S01]  /*d9e0*/  IMAD.X R15, R6, 0x1, R16, P3 ;  /* 0x00000001060f7824 */ /* 0x000fe200018e0610 */
[----:B------:R-:W-:Y:S01]  /*d9f0*/  LEA.HI.X.SX32 R13, R13, R5, 0x1, P4 ;  /* 0x000000050d0d7211 */ /* 0x000fe200020f0eff */
[----:B------:R-:W-:-:S03]  /*da00*/  IMAD R16, R3, 0x4d, RZ ;  /* 0x0000004d03107824 */ /* 0x000fc600078e02ff */
[----:B------:R0:W3:Y:S01]  /*da10*/  LDG.E.U8 R201, desc[UR48][R14.64] ;  /* 0x000000300ec97981 */ /* 0x0000e2000c1e1100 */
[----:B------:R-:W-:Y:S02]  /*da20*/  IMAD.X R23, R6, 0x1, R13, P2 ;  /* 0x0000000106177824 */ /* 0x000fe400010e060d */
[----:B------:R-:W-:Y:S01]  /*da30*/  IMAD R13, R3, 0x63, RZ ;  /* 0x00000063030d7824 */ /* 0x000fe200078e02ff */
[-C--:B------:R-:W-:Y:S01]  /*da40*/  IADD3 RZ, P5, R16, R0.reuse, RZ ;  /* 0x0000000010ff7210 */ /* 0x080fe20007fbe0ff */
[----:B------:R-:W-:Y:S01]  /*da50*/  IMAD.IADD R7, R7, 0x1, R0 ;  /* 0x0000000107077824 */ /* 0x000fe200078e0200 */
[----:B------:R-:W3:Y:S01]  /*da60*/  LDG.E.U8 R178, desc[UR48][R22.64] ;  /* 0x0000003016b27981 */ /* 0x000ee2000c1e1100 */
[----:B0-----:R-:W-:Y:S01]  /*da70*/  IMAD R14, R3, 0x4d, RZ ;  /* 0x0000004d030e7824 */ /* 0x001fe200078e02ff */
[----:B------:R-:W-:-:S03]  /*da80*/  IADD3 RZ, P4, R13, R0, RZ ;  /* 0x000000000dff7210 */ /* 0x000fc60007f9e0ff */
[--C-:B------:R-:W-:Y:S01]  /*da90*/  IMAD.IADD R14, R14, 0x1, R0.reuse ;  /* 0x000000010e0e7824 */ /* 0x100fe200078e0200 */
[----:B------:R-:W-:Y:S01]  /*daa0*/  LEA.HI.X.SX32 R16, R16, R5, 0x1, P5 ;  /* 0x0000000510107211 */ /* 0x000fe200028f0eff */
[C---:B------:R-:W-:Y:S01]  /*dab0*/  IMAD R20, R3.reuse, 0x61, RZ ;  /* 0x0000006103147824 */ /* 0x040fe200078e02ff */
[C---:B------:R-:W-:Y:S02]  /*dac0*/  IADD3 R8, P2, R2.reuse, R7, RZ ;  /* 0x0000000702087210 */ /* 0x040fe40007f5e0ff */
[----:B------:R-:W-:Y:S01]  /*dad0*/  IADD3 R14, P3, R2, R14, RZ ;  /* 0x0000000e020e7210 */ /* 0x000fe20007f7e0ff */
[----:B------:R-:W-:Y:S01]  /*dae0*/  IMAD R19, R3, 0x61, RZ ;  /* 0x0000006103137824 */ /* 0x000fe200078e02ff */
[----:B------:R-:W-:Y:S01]  /*daf0*/  LEA.HI.X.SX32 R13, R13, R5, 0x1, P4 ;  /* 0x000000050d0d7211 */ /* 0x000fe200020f0eff */
[----:B------:R-:W-:Y:S02]  /*db00*/  IMAD.IADD R20, R20, 0x1, R0 ;  /* 0x0000000114147824 */ /* 0x000fe400078e0200 */
[C---:B------:R-:W-:Y:S01]  /*db10*/  IMAD.X R15, R6.reuse, 0x1, R16, P3 ;  /* 0x00000001060f7824 */ /* 0x040fe200018e0610 */
[----:B------:R-:W-:Y:S01]  /*db20*/  IADD3 RZ, P6, R19, R0, RZ ;  /* 0x0000000013ff7210 */ /* 0x000fe20007fde0ff */
[----:B------:R-:W-:-:S02]  /*db30*/  IMAD.X R9, R6, 0x1, R13, P2 ;  /* 0x0000000106097824 */ /* 0x000fc400010e060d */
[C---:B------:R-:W-:Y:S01]  /*db40*/  IMAD R7, R3.reuse, 0x64, RZ ;  /* 0x0000006403077824 */ /* 0x040fe200078e02ff */
[----:B------:R0:W3:Y:S01]  /*db50*/  LDG.E.U8 R196, desc[UR48][R14.64] ;  /* 0x000000300ec47981 */ /* 0x0000e2000c1e1100 */
[C---:B------:R-:W-:Y:S01]  /*db60*/  IMAD R13, R3.reuse, 0x64, RZ ;  /* 0x00000064030d7824 */ /* 0x040fe200078e02ff */
[----:B------:R-:W-:Y:S01]  /*db70*/  IADD3 R20, P1, R2, R20, RZ ;  /* 0x0000001402147210 */ /* 0x000fe20007f3e0ff */
[----:B------:R-:W-:Y:S01]  /*db80*/  IMAD R16, R3, 0x52, RZ ;  /* 0x0000005203107824 */ /* 0x000fe200078e02ff */
[----:B------:R-:W-:Y:S01]  /*db90*/  LEA.HI.X.SX32 R19, R19, R5, 0x1, P6 ;  /* 0x0000000513137211 */ /* 0x000fe200030f0eff */
[----:B------:R1:W3:Y:S01]  /*dba0*/  LDG.E.U8 R175, desc[UR48][R8.64] ;  /* 0x0000003008af7981 */ /* 0x0002e2000c1e1100 */
[-C--:B------:R-:W-:Y:S01]  /*dbb0*/  IADD3 RZ, P4, R13, R0.reuse, RZ ;  /* 0x000000000dff7210 */ /* 0x080fe20007f9e0ff */
[----:B0-----:R-:W-:Y:S01]  /*dbc0*/  IMAD R14, R3, 0x52, RZ ;  /* 0x00000052030e7824 */ /* 0x001fe200078e02ff */
[----:B------:R-:W-:Y:S01]  /*dbd0*/  IADD3 RZ, P5, R16, R0, RZ ;  /* 0x0000000010ff7210 */ /* 0x000fe20007fbe0ff */
[----:B-1----:R-:W-:-:S02]  /*dbe0*/  IMAD.IADD R8, R7, 0x1, R0 ;  /* 0x0000000107087824 */ /* 0x002fc400078e0200 */
[----:B------:R-:W-:Y:S01]  /*dbf0*/  IMAD.IADD R14, R14, 0x1, R0 ;  /* 0x000000010e0e7824 */ /* 0x000fe200078e0200 */
[-C--:B------:R-:W-:Y:S01]  /*dc00*/  LEA.HI.X.SX32 R13, R13, R5.reuse, 0x1, P4 ;  /* 0x000000050d0d7211 */ /* 0x080fe200020f0eff */
[----:B------:R-:W-:Y:S01]  /*dc10*/  IMAD.X R21, R6, 0x1, R19, P1 ;  /* 0x0000000106157824 */ /* 0x000fe200008e0613 */
[C---:B------:R-:W-:Y:S02]  /*dc20*/  IADD3 R8, P1, R2.reuse, R8, RZ ;  /* 0x0000000802087210 */ /* 0x040fe40007f3e0ff */
[----:B------:R-:W-:Y:S02]  /*dc30*/  IADD3 R14, P3, R2, R14, RZ ;  /* 0x0000000e020e7210 */ /* 0x000fe40007f7e0ff */
[----:B------:R-:W-:Y:S01]  /*dc40*/  LEA.HI.X.SX32 R16, R16, R5, 0x1, P5 ;  /* 0x0000000510107211 */ /* 0x000fe200028f0eff */
[----:B------:R-:W-:Y:S01]  /*dc50*/  IMAD.X R9, R6, 0x1, R13, P1 ;  /* 0x0000000106097824 */ /* 0x000fe200008e060d */
[----:B------:R-:W3:Y:S01]  /*dc60*/  LDG.E.U8 R177, desc[UR48][R20.64] ;  /* 0x0000003014b17981 */ /* 0x000ee2000c1e1100 */
[----:B------:R-:W-:-:S02]  /*dc70*/  IMAD R22, R3, 0x65, RZ ;  /* 0x0000006503167824 */ /* 0x000fc400078e02ff */
[----:B------:R-:W-:Y:S01]  /*dc80*/  IMAD R13, R3, 0x65, RZ ;  /* 0x00000065030d7824 */ /* 0x000fe200078e02ff */
[----:B------:R-:W3:Y:S01]  /*dc90*/  LDG.E.U8 R174, desc[UR48][R8.64] ;  /* 0x0000003008ae7981 */ /* 0x000ee2000c1e1100 */
[----:B------:R-:W-:Y:S02]  /*dca0*/  IMAD.X R15, R6, 0x1, R16, P3 ;  /* 0x00000001060f7824 */ /* 0x000fe400018e0610 */
[----:B------:R-:W-:Y:S01]  /*dcb0*/  IMAD.IADD R22, R22, 0x1, R0 ;  /* 0x0000000116167824 */ /* 0x000fe200078e0200 */
[----:B------:R-:W-:Y:S01]  /*dcc0*/  IADD3 RZ, P4, R13, R0, RZ ;  /* 0x000000000dff7210 */ /* 0x000fe20007f9e0ff */
[----:B------:R-:W-:Y:S01]  /*dcd0*/  IMAD R16, R3, 0x57, RZ ;  /* 0x0000005703107824 */ /* 0x000fe200078e02ff */
[----:B------:R0:W3:Y:S02]  /*dce0*/  LDG.E.U8 R191, desc[UR48][R14.64] ;  /* 0x000000300ebf7981 */ /* 0x0000e4000c1e1100 */
[----:B------:R-:W-:Y:S02]  /*dcf0*/  IADD3 R22, P2, R2, R22, RZ ;  /* 0x0000001602167210 */ /* 0x000fe40007f5e0ff */
[----:B------:R-:W-:Y:S01]  /*dd00*/  LEA.HI.X.SX32 R13, R13, R5, 0x1, P4 ;  /* 0x000000050d0d7211 */ /* 0x000fe200020f0eff */
[----:B0-----:R-:W-:Y:S01]  /*dd10*/  IMAD R14, R3, 0x57, RZ ;  /* 0x00000057030e7824 */ /* 0x001fe200078e02ff */
[----:B------:R-:W-:-:S03]  /*dd20*/  IADD3 RZ, P5, R16, R0, RZ ;  /* 0x0000000010ff7210 */ /* 0x000fc60007fbe0ff */
[----:B------:R-:W-:Y:S02]  /*dd30*/  IMAD.X R23, R6, 0x1, R13, P2 ;  /* 0x0000000106177824 */ /* 0x000fe400010e060d */
[--C-:B------:R-:W-:Y:S02]  /*dd40*/  IMAD.IADD R14, R14, 0x1, R0.reuse ;  /* 0x000000010e0e7824 */ /* 0x100fe400078e0200 */
[C---:B------:R-:W-:Y:S01]  /*dd50*/  IMAD R7, R3.reuse, 0x69, RZ ;  /* 0x0000006903077824 */ /* 0x040fe200078e02ff */
[----:B------:R-:W-:Y:S01]  /*dd60*/  LEA.HI.X.SX32 R16, R16, R5, 0x1, P5 ;  /* 0x0000000510107211 */ /* 0x000fe200028f0eff */
[----:B------:R-:W-:Y:S01]  /*dd70*/  IMAD R13, R3, 0x69, RZ ;  /* 0x00000069030d7824 */ /* 0x000fe200078e02ff */
[----:B------:R-:W-:Y:S01]  /*dd80*/  IADD3 R14, P3, R2, R14, RZ ;  /* 0x0000000e020e7210 */ /* 0x000fe20007f7e0ff */
[----:B------:R-:W-:Y:S01]  /*dd90*/  IMAD.IADD R7, R7, 0x1, R0 ;  /* 0x0000000107077824 */ /* 0x000fe200078e0200 */
[----:B------:R-:W3:Y:S02]  /*dda0*/  LDG.E.U8 R173, desc[UR48][R22.64] ;  /* 0x0000003016ad7981 */ /* 0x000ee4000c1e1100 */
[----:B------:R-:W-:Y:S01]  /*ddb0*/  IADD3 RZ, P4, R13, R0, RZ ;  /* 0x000000000dff7210 */ /* 0x000fe20007f9e0ff */
[----:B------:R-:W-:Y:S01]  /*ddc0*/  IMAD.X R15, R6, 0x1, R16, P3 ;  /* 0x00000001060f7824 */ /* 0x000fe200018e0610 */
[----:B------:R-:W-:Y:S01]  /*ddd0*/  IADD3 R8, P2, R2, R7, RZ ;  /* 0x0000000702087210 */ /* 0x000fe20007f5e0ff */
[----:B------:R-:W-:Y:S01]  /*dde0*/  IMAD R20, R3, 0x66, RZ ;  /* 0x0000006603147824 */ /* 0x000fe200078e02ff */
[----:B------:R-:W-:Y:S01]  /*ddf0*/  LEA.HI.X.SX32 R13, R13, R5, 0x1, P4 ;  /* 0x000000050d0d7211 */ /* 0x000fe200020f0eff */
[C---:B------:R-:W-:Y:S01]  /*de00*/  IMAD R19, R3.reuse, 0x66, RZ ;  /* 0x0000006603137824 */ /* 0x040fe200078e02ff */
[----:B------:R0:W3:Y:S01]  /*de10*/  LDG.E.U8 R186, desc[UR48][R14.64] ;  /* 0x000000300eba7981 */ /* 0x0000e2000c1e1100 */
[----:B------:R-:W-:-:S02]  /*de20*/  IMAD R16, R3, 0x5c, RZ ;  /* 0x0000005c03107824 */ /* 0x000fc400078e02ff */
[--C-:B------:R-:W-:Y:S01]  /*de30*/  IMAD.IADD R20, R20, 0x1, R0.reuse ;  /* 0x0000000114147824 */ /* 0x100fe200078e0200 */
[-C--:B------:R-:W-:Y:S01]  /*de40*/  IADD3 RZ, P6, R19, R0.reuse, RZ ;  /* 0x0000000013ff7210 */ /* 0x080fe20007fde0ff */
[----:B------:R-:W-:Y:S02]  /*de50*/  IMAD.X R9, R6, 0x1, R13, P2 ;  /* 0x0000000106097824 */ /* 0x000fe400010e060d */
[C---:B------:R-:W-:Y:S02]  /*de60*/  IMAD R7, R3.reuse, 0x6a, RZ ;  /* 0x0000006a03077824 */ /* 0x040fe400078e02ff */
[C---:B0-----:R-:W-:Y:S01]  /*de70*/  IMAD R14, R3.reuse, 0x5c, RZ ;  /* 0x0000005c030e7824 */ /* 0x041fe200078e02ff */
[----:B------:R-:W-:Y:S01]  /*de80*/  IADD3 RZ, P5, R16, R0, RZ ;  /* 0x0000000010ff7210 */ /* 0x000fe20007fbe0ff */
[----:B------:R-:W-:Y:S01]  /*de90*/  IMAD R13, R3, 0x6a, RZ ;  /* 0x0000006a030d7824 */ /* 0x000fe200078e02ff */
[----:B------:R-:W-:Y:S01]  /*dea0*/  IADD3 R20, P1, R2, R20, RZ ;  /* 0x0000001402147210 */ /* 0x000fe20007f3e0ff */
[----:B------:R-:W-:Y:S01]  /*deb0*/  IMAD.IADD R14, R14, 0x1, R0 ;  /* 0x000000010e0e7824 */ /* 0x000fe200078e0200 */
[----:B------:R-:W-:Y:S01]  /*dec0*/  LEA.HI.X.SX32 R19, R19, R5, 0x1, P6 ;  /* 0x0000000513137211 */ /* 0x000fe200030f0eff */
[----:B------:R0:W3:Y:S01]  /*ded0*/  LDG.E.U8 R170, desc[UR48][R8.64] ;  /* 0x0000003008aa7981 */ /* 0x0000e2000c1e1100 */
[----:B------:R-:W-:-:S02]  /*dee0*/  IADD3 RZ, P4, R13, R0, RZ ;  /* 0x000000000dff7210 */ /* 0x000fc40007f9e0ff */
[----:B------:R-:W-:Y:S02]  /*def0*/  IADD3 R14, P3, R2, R14, RZ ;  /* 0x0000000e020e7210 */ /* 0x000fe40007f7e0ff */
[-C--:B------:R-:W-:Y:S01]  /*df00*/  LEA.HI.X.SX32 R16, R16, R5.reuse, 0x1, P5 ;  /* 0x0000000510107211 */ /* 0x080fe200028f0eff */
[C---:B------:R-:W-:Y:S02]  /*df10*/  IMAD.X R21, R6.reuse, 0x1, R19, P1 ;  /* 0x0000000106157824 */ /* 0x040fe400008e0613 */
[----:B0-----:R-:W-:Y:S01]  /*df20*/  IMAD.IADD R8, R7, 0x1, R0 ;  /* 0x0000000107087824 */ /* 0x001fe200078e0200 */
[----:B------:R-:W-:Y:S01]  /*df30*/  LEA.HI.X.SX32 R13, R13, R5, 0x1, P4 ;  /* 0x000000050d0d7211 */ /* 0x000fe200020f0eff */
[----:B------:R-:W-:Y:S01]  /*df40*/  IMAD.X R15, R6, 0x1, R16, P3 ;  /* 0x00000001060f7824 */ /* 0x000fe200018e0610 */
[----:B------:R-:W3:Y:S02]  /*df50*/  LDG.E.U8 R172, desc[UR48][R20.64] ;  /* 0x0000003014ac7981 */ /* 0x000ee4000c1e1100 */
[----:B------:R-:W-:Y:S01]  /*df60*/  IADD3 R8, P1, R2, R8, RZ ;  /* 0x0000000802087210 */ /* 0x000fe20007f3e0ff */
[----:B------:R-:W-:Y:S01]  /*df70*/  IMAD R22, R3, 0x6b, RZ ;  /* 0x0000006b03167824 */ /* 0x000fe200078e02ff */
[----:B------:R0:W3:Y:S03]  /*df80*/  LDG.E.U8 R181, desc[UR48][R14.64] ;  /* 0x000000300eb57981 */ /* 0x0000e6000c1e1100 */
[----:B------:R-:W-:-:S02]  /*df90*/  IMAD.X R9, R6, 0x1, R13, P1 ;  /* 0x0000000106097824 */ /* 0x000fc400008e060d */
[C---:B------:R-:W-:Y:S02]  /*dfa0*/  IMAD R13, R3.reuse, 0x6b, RZ ;  /* 0x0000006b030d7824 */ /* 0x040fe400078e02ff */
[C---:B------:R-:W-:Y:S01]  /*dfb0*/  IMAD R16, R3.reuse, 0x62, RZ ;  /* 0x0000006203107824 */ /* 0x040fe200078e02ff */
[----:B------:R1:W3:Y:S01]  /*dfc0*/  LDG.E.U8 R169, desc[UR48][R8.64] ;  /* 0x0000003008a97981 */ /* 0x0002e2000c1e1100 */
[----:B0-----:R-:W-:Y:S01]  /*dfd0*/  IMAD R14, R3, 0x62, RZ ;  /* 0x00000062030e7824 */ /* 0x001fe200078e02ff */
[CC--:B------:R-:W-:Y:S01]  /*dfe0*/  IADD3 RZ, P4, R13.reuse, R0.reuse, RZ ;  /* 0x000000000dff7210 */ /* 0x0c0fe20007f9e0ff */
[--C-:B------:R-:W-:Y:S01]  /*dff0*/  IMAD.IADD R22, R22, 0x1, R0.reuse ;  /* 0x0000000116167824 */ /* 0x100fe200078e0200 */
[----:B------:R-:W-:Y:S01]  /*e000*/  IADD3 RZ, P5, R16, R0, RZ ;  /* 0x0000000010ff7210 */ /* 0x000fe20007fbe0ff */
[----:B------:R-:W-:Y:S01]  /*e010*/  IMAD.IADD R14, R14, 0x1, R0 ;  /* 0x000000010e0e7824 */ /* 0x000fe200078e0200 */
[----:B------:R-:W-:Y:S02]  /*e020*/  LEA.HI.X.SX32 R13, R13, R5, 0x1, P4 ;  /* 0x000000050d0d7211 */ /* 0x000fe400020f0eff */
[----:B------:R-:W-:-:S02]  /*e030*/  IADD3 R22, P2, R2, R22, RZ ;  /* 0x0000001602167210 */ /* 0x000fc40007f5e0ff */
[----:B------:R-:W-:Y:S02]  /*e040*/  IADD3 R14, P3, R2, R14, RZ ;  /* 0x0000000e020e7210 */ /* 0x000fe40007f7e0ff */
[----:B------:R-:W-:Y:S01]  /*e050*/  LEA.HI.X.SX32 R16, R16, R5, 0x1, P5 ;  /* 0x0000000510107211 */ /* 0x000fe200028f0eff */
[C---:B------:R-:W-:Y:S02]  /*e060*/  IMAD.X R23, R6.reuse, 0x1, R13, P2 ;  /* 0x0000000106177824 */ /* 0x040fe400010e060d */
[C---:B------:R-:W-:Y:S02]  /*e070*/  IMAD R7, R3.reuse, 0x78, RZ ;  /* 0x0000007803077824 */ /* 0x040fe400078e02ff */
[----:B------:R-:W-:Y:S01]  /*e080*/  IMAD R13, R3, 0x78, RZ ;  /* 0x00000078030d7824 */ /* 0x000fe200078e02ff */
[----:B------:R-:W3:Y:S01]  /*e090*/  LDG.E.U8 R168, desc[UR48][R22.64] ;  /* 0x0000003016a87981 */ /* 0x000ee2000c1e1100 */
[----:B------:R-:W-:Y:S02]  /*e0a0*/  IMAD.X R15, R6, 0x1, R16, P3 ;  /* 0x00000001060f7824 */ /* 0x000fe400018e0610 */
[----:B------:R-:W-:Y:S01]  /*e0b0*/  IMAD.IADD R7, R7, 0x1, R0 ;  /* 0x0000000107077824 */ /* 0x000fe200078e0200 */
[----:B------:R-:W-:Y:S01]  /*e0c0*/  IADD3 RZ, P4, R13, R0, RZ ;  /* 0x000000000dff7210 */ /* 0x000fe20007f9e0ff */
[----:B------:R-:W-:Y:S01]  /*e0d0*/  IMAD R16, R3, 0x68, RZ ;  /* 0x0000006803107824 */ /* 0x000fe200078e02ff */
[----:B------:R0:W3:Y:S02]  /*e0e0*/  LDG.E.U8 R176, desc[UR48][R14.64] ;  /* 0x000000300eb07981 */ /* 0x0000e4000c1e1100 */
[----:B-1----:R-:W-:-:S02]  /*e0f0*/  IADD3 R8, P2, R2, R7, RZ ;  /* 0x0000000702087210 */ /* 0x002fc40007f5e0ff */
[----:B------:R-:W-:Y:S01]  /*e100*/  LEA.HI.X.SX32 R13, R13, R5, 0x1, P4 ;  /* 0x000000050d0d7211 */ /* 0x000fe200020f0eff */
[----:B0-----:R-:W-:Y:S01]  /*e110*/  IMAD R14, R3, 0x68, RZ ;  /* 0x00000068030e7824 */ /* 0x001fe200078e02ff */
[----:B------:R-:W-:-:S03]  /*e120*/  IADD3 RZ, P5, R16, R0, RZ ;  /* 0x0000000010ff7210 */ /* 0x000fc60007fbe0ff */
[----:B------:R-:W-:Y:S02]  /*e130*/  IMAD.IADD R14, R14, 0x1, R0 ;  /* 0x000000010e0e7824 */ /* 0x000fe400078e0200 */
[----:B------:R-:W-:Y:S01]  /*e140*/  IMAD.X R9, R6, 0x1, R13, P2 ;  /* 0x0000000106097824 */ /* 0x000fe200010e060d */
[----:B------:R-:W-:Y:S01]  /*e150*/  LEA.HI.X.SX32 R16, R16, R5, 0x1, P5 ;  /* 0x0000000510107211 */ /* 0x000fe200028f0eff */
[C---:B------:R-:W-:Y:S01]  /*e160*/  IMAD R7, R3.reuse, 0x79, RZ ;  /* 0x0000007903077824 */ /* 0x040fe200078e02ff */
[----:B------:R-:W-:Y:S01]  /*e170*/  IADD3 R14, P3, R2, R14, RZ ;  /* 0x0000000e020e7210 */ /* 0x000fe20007f7e0ff */
[----:B------:R-:W-:Y:S01]  /*e180*/  IMAD R13, R3, 0x79, RZ ;  /* 0x00000079030d7824 */ /* 0x000fe200078e02ff */
[----:B------:R0:W3:Y:S03]  /*e190*/  LDG.E.U8 R165, desc[UR48][R8.64] ;  /* 0x0000003008a57981 */ /* 0x0000e6000c1e1100 */
[----:B------:R-:W-:Y:S01]  /*e1a0*/  IMAD.X R15, R6, 0x1, R16, P3 ;  /* 0x00000001060f7824 */ /* 0x000fe200018e0610 */
[----:B------:R-:W-:Y:S01]  /*e1b0*/  IADD3 RZ, P4, R13, R0, RZ ;  /* 0x000000000dff7210 */ /* 0x000fe20007f9e0ff */
[----:B------:R-:W-:-:S02]  /*e1c0*/  IMAD R20, R3, 0x70, RZ ;  /* 0x0000007003147824 */ /* 0x000fc400078e02ff */
[--C-:B0-----:R-:W-:Y:S01]  /*e1d0*/  IMAD.IADD R8, R7, 0x1, R0.reuse ;  /* 0x0000000107087824 */ /* 0x101fe200078e0200 */
[----:B------:R-:W-:Y:S01]  /*e1e0*/  LEA.HI.X.SX32 R13, R13, R5, 0x1, P4 ;  /* 0x000000050d0d7211 */ /* 0x000fe200020f0eff */
[C---:B------:R-:W-:Y:S01]  /*e1f0*/  IMAD R19, R3.reuse, 0x70, RZ ;  /* 0x0000007003137824 */ /* 0x040fe200078e02ff */
[----:B------:R0:W3:Y:S02]  /*e200*/  LDG.E.U8 R171, desc[UR48][R14.64] ;  /* 0x000000300eab7981 */ /* 0x0000e4000c1e1100 */
[----:B------:R-:W-:Y:S01]  /*e210*/  IADD3 R8, P2, R2, R8, RZ ;  /* 0x0000000802087210 */ /* 0x000fe20007f5e0ff */
[----:B------:R-:W-:Y:S01]  /*e220*/  IMAD R16, R3, 0x71, RZ ;  /* 0x0000007103107824 */ /* 0x000fe200078e02ff */
[----:B------:R-:W-:Y:S01]  /*e230*/  IADD3 RZ, P6, R19, R0, RZ ;  /* 0x0000000013ff7210 */ /* 0x000fe20007fde0ff */
[----:B------:R-:W-:Y:S02]  /*e240*/  IMAD.IADD R20, R20, 0x1, R0 ;  /* 0x0000000114147824 */ /* 0x000fe400078e0200 */
[----:B------:R-:W-:-:S02]  /*e250*/  IMAD.X R9, R6, 0x1, R13, P2 ;  /* 0x0000000106097824 */ /* 0x000fc400010e060d */
[C---:B0-----:R-:W-:Y:S01]  /*e260*/  IMAD R14, R3.reuse, 0x71, RZ ;  /* 0x00000071030e7824 */ /* 0x041fe200078e02ff */
[----:B------:R-:W-:Y:S01]  /*e270*/  IADD3 RZ, P5, R16, R0, RZ ;  /* 0x0000000010ff7210 */ /* 0x000fe20007fbe0ff */
[C---:B------:R-:W-:Y:S01]  /*e280*/  IMAD R22, R3.reuse, 0x6c, RZ ;  /* 0x0000006c03167824 */ /* 0x040fe200078e02ff */
[----:B------:R-:W-:Y:S01]  /*e290*/  IADD3 R20, P1, R2, R20, RZ ;  /* 0x0000001402147210 */ /* 0x000fe20007f3e0ff */
[--C-:B------:R-:W-:Y:S02]  /*e2a0*/  IMAD.IADD R14, R14, 0x1, R0.reuse ;  /* 0x000000010e0e7824 */ /* 0x100fe400078e0200 */
[----:B------:R-:W-:Y:S01]  /*e2b0*/  IMAD R13, R3, 0x6c, RZ ;  /* 0x0000006c030d7824 */ /* 0x000fe200078e02ff */
[-C--:B------:R-:W-:Y:S01]  /*e2c0*/  LEA.HI.X.SX32 R19, R19, R5.reuse, 0x1, P6 ;  /* 0x0000000513137211 */ /* 0x080fe200030f0eff */
[----:B------:R-:W-:Y:S01]  /*e2d0*/  IMAD.IADD R22, R22, 0x1, R0 ;  /* 0x0000000116167824 */ /* 0x000fe200078e0200 */
[----:B------:R-:W-:Y:S01]  /*e2e0*/  IADD3 R14, P3, R2, R14, RZ ;  /* 0x0000000e020e7210 */ /* 0x000fe20007f7e0ff */
[----:B------:R-:W-:Y:S01]  /*e2f0*/  IMAD R7, R3, 0x7a, RZ ;  /* 0x0000007a03077824 */ /* 0x000fe200078e02ff */
[-C--:B------:R-:W-:Y:S01]  /*e300*/  LEA.HI.X.SX32 R16, R16, R5.reuse, 0x1, P5 ;  /* 0x0000000510107211 */ /* 0x080fe200028f0eff */
[----:B------:R-:W3:Y:S01]  /*e310*/  LDG.E.U8 R164, desc[UR48][R8.64] ;  /* 0x0000003008a47981 */ /* 0x000ee2000c1e1100 */
[C---:B------:R-:W-:Y:S01]  /*e320*/  IADD3 RZ, P4, R13.reuse, R0, RZ ;  /* 0x000000000dff7210 */ /* 0x040fe20007f9e0ff */
[----:B------:R-:W-:Y:S01]  /*e330*/  IMAD.X R21, R6, 0x1, R19, P1 ;  /* 0x0000000106157824 */ /* 0x000fe200008e0613 */
[----:B------:R-:W-:Y:S01]  /*e340*/  IADD3 R22, P1, R2, R22, RZ ;  /* 0x0000001602167210 */ /* 0x000fe20007f3e0ff */
[C---:B------:R-:W-:Y:S01]  /*e350*/  IMAD.X R15, R6.reuse, 0x1, R16, P3 ;  /* 0x00000001060f7824 */ /* 0x040fe200018e0610 */
[----:B------:R-:W-:Y:S01]  /*e360*/  LEA.HI.X.SX32 R13, R13, R5, 0x1, P4 ;  /* 0x000000050d0d7211 */ /* 0x000fe200020f0eff */
[C---:B------:R-:W-:Y:S01]  /*e370*/  IMAD R19, R3.reuse, 0x73, RZ ;  /* 0x0000007303137824 */ /* 0x040fe200078e02ff */
[----:B------:R-:W3:Y:S03]  /*e380*/  LDL R16, [R1+0x4e0] ;  /* 0x0004e00001107983 */ /* 0x000ee60000100800 */
[----:B------:R-:W-:Y:S01]  /*e390*/  IMAD.X R23, R6, 0x1, R13, P1 ;  /* 0x0000000106177824 */ /* 0x000fe200008e060d */
[----:B------:R0:W3:Y:S01]  /*e3a0*/  LDG.E.U8 R166, desc[UR48][R14.64] ;  /* 0x000000300ea67981 */ /* 0x0000e2000c1e1100 */
[----:B------:R-:W-:-:S02]  /*e3b0*/  IMAD R13, R3, 0x7a, RZ ;  /* 0x0000007a030d7824 */ /* 0x000fc400078e02ff */
[----:B------:R-:W-:Y:S01]  /*e3c0*/  IMAD.IADD R7, R7, 0x1, R0 ;  /* 0x0000000107077824 */ /* 0x000fe200078e0200 */
[-C--:B------:R-:W-:Y:S01]  /*e3d0*/  IADD3 RZ, P5, R19, R0.reuse, RZ ;  /* 0x0000000013ff7210 */ /* 0x080fe20007fbe0ff */
[----:B------:R1:W3:Y:S01]  /*e3e0*/  LDG.E.U8 R167, desc[UR48][R20.64] ;  /* 0x0000003014a77981 */ /* 0x0002e2000c1e1100 */
[----:B------:R-:W-:Y:S01]  /*e3f0*/  IADD3 RZ, P4, R13, R0, RZ ;  /* 0x000000000dff7210 */ /* 0x000fe20007f9e0ff */
[C---:B------:R-:W-:Y:S02]  /*e400*/  IMAD R24, R3.reuse, 0x72, RZ ;  /* 0x0000007203187824 */ /* 0x040fe400078e02ff */
[----:B------:R-:W3:Y:S01]  /*e410*/  LDG.E.U8 R163, desc[UR48][R22.64] ;  /* 0x0000003016a37981 */ /* 0x000ee2000c1e1100 */
[----:B0-----:R-:W-:-:S04]  /*e420*/  IMAD R14, R3, 0x73, RZ ;  /* 0x00000073030e7824 */ /* 0x001fc800078e02ff */
[----:B------:R-:W-:Y:S01]  /*e430*/  IMAD.IADD R14, R14, 0x1, R0 ;  /* 0x000000010e0e7824 */ /* 0x000fe200078e0200 */
[C---:B------:R-:W-:Y:S02]  /*e440*/  IADD3 R8, P1, R2.reuse, R7, RZ ;  /* 0x0000000702087210 */ /* 0x040fe40007f3e0ff */
[-C--:B------:R-:W-:Y:S02]  /*e450*/  LEA.HI.X.SX32 R13, R13, R5.reuse, 0x1, P4 ;  /* 0x000000050d0d7211 */ /* 0x080fe400020f0eff */
[----:B------:R-:W-:Y:S02]  /*e460*/  IADD3 R14, P3, R2, R14, RZ ;  /* 0x0000000e020e7210 */ /* 0x000fe40007f7e0ff */
[----:B------:R-:W-:Y:S01]  /*e470*/  LEA.HI.X.SX32 R19, R19, R5, 0x1, P5 ;  /* 0x0000000513137211 */ /* 0x000fe200028f0eff */
[----:B------:R-:W-:Y:S02]  /*e480*/  IMAD.X R9, R6, 0x1, R13, P1 ;  /* 0x0000000106097824 */ /* 0x000fe400008e060d */
[----:B------:R-:W-:-:S02]  /*e490*/  IMAD R7, R3, 0x7b, RZ ;  /* 0x0000007b03077824 */ /* 0x000fc400078e02ff */
[----:B------:R-:W-:Y:S01]  /*e4a0*/  IMAD.X R15, R6, 0x1, R19, P3 ;  /* 0x00000001060f7824 */ /* 0x000fe200018e0613 */
[----:B------:R0:W3:Y:S01]  /*e4b0*/  LDG.E.U8 R160, desc[UR48][R8.64] ;  /* 0x0000003008a07981 */ /* 0x0000e2000c1e1100 */
[C---:B------:R-:W-:Y:S02]  /*e4c0*/  IMAD R19, R3.reuse, 0x7b, RZ ;  /* 0x0000007b03137824 */ /* 0x040fe400078e02ff */
[C---:B-1----:R-:W-:Y:S01]  /*e4d0*/  IMAD R20, R3.reuse, 0x72, RZ ;  /* 0x0000007203147824 */ /* 0x042fe200078e02ff */
[-C--:B------:R-:W-:Y:S01]  /*e4e0*/  IADD3 RZ, P6, R24, R0.reuse, RZ ;  /* 0x0000000018ff7210 */ /* 0x080fe20007fde0ff */
[----:B------:R-:W-:Y:S01]  /*e4f0*/  IMAD R13, R3, 0x34, RZ ;  /* 0x00000034030d7824 */ /* 0x000fe200078e02ff */
[----:B------:R-:W-:Y:S01]  /*e500*/  IADD3 RZ, P5, R19, R0, RZ ;  /* 0x0000000013ff7210 */ /* 0x000fe20007fbe0ff */
[----:B------:R1:W3:Y:S01]  /*e510*/  LDG.E.U8 R161, desc[UR48][R14.64] ;  /* 0x000000300ea17981 */ /* 0x0002e2000c1e1100 */
[----:B0-----:R-:W-:Y:S02]  /*e520*/  IMAD.IADD R8, R7, 0x1, R0 ;  /* 0x0000000107087824 */ /* 0x001fe400078e0200 */
[----:B------:R-:W-:Y:S01]  /*e530*/  LEA.HI.X.SX32 R19, R19, R5, 0x1, P5 ;  /* 0x0000000513137211 */ /* 0x000fe200028f0eff */
[----:B------:R-:W-:-:S02]  /*e540*/  IMAD R9, R3, 0x7c, RZ ;  /* 0x0000007c03097824 */ /* 0x000fc400078e02ff */
[----:B------:R-:W-:Y:S01]  /*e550*/  IADD3 R8, P1, R2, R8, RZ ;  /* 0x0000000802087210 */ /* 0x000fe20007f3e0ff */
[--C-:B------:R-:W-:Y:S02]  /*e560*/  IMAD.IADD R20, R20, 0x1, R0.reuse ;  /* 0x0000000114147824 */ /* 0x100fe400078e0200 */
[----:B------:R-:W-:Y:S02]  /*e570*/  IMAD.IADD R7, R9, 0x1, R0 ;  /* 0x0000000109077824 */ /* 0x000fe400078e0200 */
[----:B------:R-:W-:Y:S02]  /*e580*/  IMAD.X R9, R6, 0x1, R19, P1 ;  /* 0x0000000106097824 */ /* 0x000fe400008e0613 */
[----:B------:R-:W-:Y:S01]  /*e590*/  IMAD R19, R3, 0x6d, RZ ;  /* 0x0000006d03137824 */ /* 0x000fe200078e02ff */
[----:B------:R-:W-:Y:S02]  /*e5a0*/  IADD3 R20, P2, R2, R20, RZ ;  /* 0x0000001402147210 */ /* 0x000fe40007f5e0ff */
[----:B------:R-:W-:-:S02]  /*e5b0*/  LEA.HI.X.SX32 R24, R24, R5, 0x1, P6 ;  /* 0x0000000518187211 */ /* 0x000fc400030f0eff */
[-C--:B------:R-:W-:Y:S01]  /*e5c0*/  IADD3 R22, P4, R13, R0.reuse, RZ ;  /* 0x000000000d167210 */ /* 0x080fe20007f9e0ff */
[----:B-1----:R-:W-:Y:S01]  /*e5d0*/  IMAD R14, R3, 0x74, RZ ;  /* 0x00000074030e7824 */ /* 0x002fe200078e02ff */
[----:B------:R-:W-:Y:S01]  /*e5e0*/  IADD3 RZ, P5, R19, R0, RZ ;  /* 0x0000000013ff7210 */ /* 0x000fe20007fbe0ff */
[----:B------:R-:W-:Y:S01]  /*e5f0*/  IMAD.X R21, R6, 0x1, R24, P2 ;  /* 0x0000000106157824 */ /* 0x000fe200010e0618 */
[-C--:B------:R-:W-:Y:S01]  /*e600*/  LEA.HI.X.SX32 R13, R13, R5.reuse, 0x1, P4 ;  /* 0x000000050d0d7211 */ /* 0x080fe200020f0eff */
[----:B------:R-:W3:Y:S01]  /*e610*/  LDL R24, [R1+0x504] ;  /* 0x0005040001187983 */ /* 0x000ee20000100800 */
[----:B------:R-:W-:-:S03]  /*e620*/  LEA.HI.X.SX32 R19, R19, R5, 0x1, P5 ;  /* 0x0000000513137211 */ /* 0x000fc600028f0eff */
[----:B------:R0:W-:Y:S04]  /*e630*/  STL [R1+0x96c], R5 ;  /* 0x00096c0501007387 */ /* 0x0001e80000100800 */
[----:B------:R1:W3:Y:S04]  /*e640*/  LDG.E.U8 R162, desc[UR48][R20.64] ;  /* 0x0000003014a27981 */ /* 0x0002e8000c1e1100 */
[----:B------:R2:W3:Y:S04]  /*e650*/  LDG.E.U8 R159, desc[UR48][R8.64] ;  /* 0x00000030089f7981 */ /* 0x0004e8000c1e1100 */
[----:B0-----:R-:W3:Y:S01]  /*e660*/  LDL R5, [R1+0x4c8] ;  /* 0x0004c80001057983 */ /* 0x001ee20000100800 */
[----:B-1----:R-:W-:-:S02]  /*e670*/  IMAD R20, R3, 0x6d, RZ ;  /* 0x0000006d03147824 */ /* 0x002fc400078e02ff */
[--C-:B------:R-:W-:Y:S02]  /*e680*/  IMAD.IADD R14, R14, 0x1, R0.reuse ;  /* 0x000000010e0e7824 */ /* 0x100fe400078e0200 */
[----:B------:R-:W-:-:S03]  /*e690*/  IMAD.IADD R20, R20, 0x1, R0 ;  /* 0x0000000114147824 */ /* 0x000fc600078e0200 */
[C---:B------:R-:W-:Y:S02]  /*e6a0*/  IADD3 R14, P3, R2.reuse, R14, RZ ;  /* 0x0000000e020e7210 */ /* 0x040fe40007f7e0ff */
[C---:B------:R-:W-:Y:S02]  /*e6b0*/  IADD3 R20, P2, R2.reuse, R20, RZ ;  /* 0x0000001402147210 */ /* 0x040fe40007f5e0ff */
[----:B------:R-:W-:-:S03]  /*e6c0*/  IADD3 R22, P1, R2, R22, RZ ;  /* 0x0000001602167210 */ /* 0x000fc60007f3e0ff */
[----:B------:R-:W-:Y:S01]  /*e6d0*/  IMAD.X R21, R6, 0x1, R19, P2 ;  /* 0x0000000106157824 */ /* 0x000fe200010e0613 */
[----:B--2---:R-:W-:Y:S01]  /*e6e0*/  IADD3 R8, P2, R2, R7, RZ ;  /* 0x0000000702087210 */ /* 0x004fe20007f5e0ff */
[----:B------:R-:W2:Y:S01]  /*e6f0*/  LDL R19, [R1+0x4e8] ;  /* 0x0004e80001137983 */ /* 0x000ea20000100800 */
[----:B------:R-:W-:-:S03]  /*e700*/  IMAD.X R23, R6, 0x1, R13, P1 ;  /* 0x0000000106177824 */ /* 0x000fc600008e060d */
[----:B------:R-:W-:Y:S01]  /*e710*/  IMAD.X R9, R6, 0x1, R26, P2 ;  /* 0x0000000106097824 */ /* 0x000fe200010e061a */
[----:B------:R-:W2:Y:S01]  /*e720*/  LDL R13, [R1+0x4ac] ;  /* 0x0004ac00010d7983 */ /* 0x000ea20000100800 */
[----:B------:R-:W-:-:S03]  /*e730*/  IMAD R7, R3, 0x75, RZ ;  /* 0x0000007503077824 */ /* 0x000fc600078e02ff */
[----:B------:R0:W2:Y:S04]  /*e740*/  LDG.E.U8 R155, desc[UR48][R8.64] ;  /* 0x00000030089b7981 */ /* 0x0000a8000c1e1100 */
[----:B------:R1:W2:Y:S04]  /*e750*/  LDG.E.U8 R156, desc[UR48][R22.64] ;  /* 0x00000030169c7981 */ /* 0x0002a8000c1e1100 */
[----:B------:R-:W2:Y:S01]  /*e760*/  LDL R26, [R1+0x48c] ;  /* 0x00048c00011a7983 */ /* 0x000ea20000100800 */
[----:B0-----:R-:W-:-:S03]  /*e770*/  IMAD.IADD R8, R7, 0x1, R0 ;  /* 0x0000000107087824 */ /* 0x001fc600078e0200 */
[----:B------:R-:W2:Y:S01]  /*e780*/  LDG.E.U8 R158, desc[UR48][R20.64] ;  /* 0x00000030149e7981 */ /* 0x000ea2000c1e1100 */
[----:B-1----:R-:W-:Y:S01]  /*e790*/  IMAD R22, R3, 0x6e, RZ ;  /* 0x0000006e03167824 */ /* 0x002fe200078e02ff */
[----:B------:R-:W-:-:S03]  /*e7a0*/  IADD3 R8, P1, R2, R8, RZ ;  /* 0x0000000802087210 */ /* 0x000fc60007f3e0ff */
[----:B------:R-:W-:Y:S02]  /*e7b0*/  IMAD.IADD R22, R22, 0x1, R0 ;  /* 0x0000000116167824 */ /* 0x000fe400078e0200 */
[----:B----4-:R-:W-:Y:S02]  /*e7c0*/  IMAD.X R9, R6, 0x1, R25, P1 ;  /* 0x0000000106097824 */ /* 0x010fe400008e0619 */
[----:B------:R-:W4:Y:S01]  /*e7d0*/  LDL R25, [R1+0x4cc] ;  /* 0x0004cc0001197983 */ /* 0x000f220000100800 */
[----:B------:R-:W-:Y:S01]  /*e7e0*/  IADD3 R22, P1, R2, R22, RZ ;  /* 0x0000001602167210 */ /* 0x000fe20007f3e0ff */
[----:B---3--:R-:W-:Y:S02]  /*e7f0*/  IMAD.X R15, R6, 0x1, R16, P3 ;  /* 0x00000001060f7824 */ /* 0x008fe400018e0610 */
[----:B------:R-:W3:Y:S04]  /*e800*/  LDG.E.U8 R154, desc[UR48][R8.64] ;  /* 0x00000030089a7981 */ /* 0x000ee8000c1e1100 */
[----:B------:R-:W4:Y:S04]  /*e810*/  LDL R16, [R1+0x508] ;  /* 0x0005080001107983 */ /* 0x000f280000100800 */
[----:B------:R0:W3:Y:S02]  /*e820*/  LDG.E.U8 R157, desc[UR48][R14.64] ;  /* 0x000000300e9d7981 */ /* 0x0000e4000c1e1100 */
[----:B0-----:R-:W-:-:S04]  /*e830*/  IMAD R14, R3, 0x7d, RZ ;  /* 0x0000007d030e7824 */ /* 0x001fc800078e02ff */
[----:B------:R-:W-:-:S05]  /*e840*/  IMAD.IADD R14, R14, 0x1, R0 ;  /* 0x000000010e0e7824 */ /* 0x000fca00078e0200 */
[----:B------:R-:W-:-:S05]  /*e850*/  IADD3 R14, P3, R2, R14, RZ ;  /* 0x0000000e020e7210 */ /* 0x000fca0007f7e0ff */
[C---:B------:R-:W-:Y:S02]  /*e860*/  IMAD.X R15, R6.reuse, 0x1, R24, P3 ;  /* 0x00000001060f7824 */ /* 0x040fe400018e0618 */
[----:B------:R-:W3:Y:S01]  /*e870*/  LDL R24, [R1+0x4ec] ;  /* 0x0004ec0001187983 */ /* 0x000ee20000100800 */
[C---:B------:R-:W-:Y:S02]  /*e880*/  IMAD R7, R3.reuse, 0x7e, RZ ;  /* 0x0000007e03077824 */ /* 0x040fe400078e02ff */
[----:B------:R-:W-:Y:S01]  /*e890*/  IMAD R20, R3, 0x76, RZ ;  /* 0x0000007603147824 */ /* 0x000fe200078e02ff */
[----:B------:R-:W3:Y:S01]  /*e8a0*/  LDG.E.U8 R153, desc[UR48][R14.64] ;  /* 0x000000300e997981 */ /* 0x000ee2000c1e1100 */
[----:B------:R-:W-:-:S03]  /*e8b0*/  IMAD.X R23, R6, 0x1, R5, P1 ;  /* 0x0000000106177824 */ /* 0x000fc600008e0605 */
[----:B------:R-:W3:Y:S01]  /*e8c0*/  LDL R5, [R1+0x50c] ;  /* 0x00050c0001057983 */ /* 0x000ee20000100800 */
[--C-:B------:R-:W-:Y:S02]  /*e8d0*/  IMAD.IADD R7, R7, 0x1, R0.reuse ;  /* 0x0000000107077824 */ /* 0x100fe400078e0200 */
[----:B------:R-:W-:Y:S01]  /*e8e0*/  IMAD.IADD R20, R20, 0x1, R0 ;  /* 0x0000000114147824 */ /* 0x000fe200078e0200 */
[----:B------:R0:W3:Y:S02]  /*e8f0*/  LDG.E.U8 R152, desc[UR48][R22.64] ;  /* 0x0000003016987981 */ /* 0x0000e4000c1e1100 */
[C---:B------:R-:W-:Y:S02]  /*e900*/  IADD3 R8, P3, R2.reuse, R7, RZ ;  /* 0x0000000702087210 */ /* 0x040fe40007f7e0ff */
[----:B------:R-:W-:Y:S01]  /*e910*/  IADD3 R20, P2, R2, R20, RZ ;  /* 0x0000001402147210 */ /* 0x000fe20007f5e0ff */
[C---:B------:R-:W-:Y:S02]  /*e920*/  IMAD R7, R3.reuse, 0x5f, RZ ;  /* 0x0000005f03077824 */ /* 0x040fe400078e02ff */
[----:B0-----:R-:W-:-:S02]  /*e930*/  IMAD R22, R3, 0x67, RZ ;  /* 0x0000006703167824 */ /* 0x001fc400078e02ff */
[----:B--2---:R-:W-:Y:S02]  /*e940*/  IMAD.X R21, R6, 0x1, R19, P2 ;  /* 0x0000000106157824 */ /* 0x004fe400010e0613 */
[----:B------:R-:W-:-:S03]  /*e950*/  IMAD.IADD R22, R22, 0x1, R0 ;  /* 0x0000000116167824 */ /* 0x000fc600078e0200 */
[----:B------:R0:W2:Y:S01]  /*e960*/  LDG.E.U8 R19, desc[UR48][R20.64] ;  /* 0x0000003014137981 */ /* 0x0000a2000c1e1100 */
[----:B------:R-:W-:Y:S01]  /*e970*/  IMAD R14, R3, 0x77, RZ ;  /* 0x00000077030e7824 */ /* 0x000fe200078e02ff */
[----:B------:R-:W-:-:S03]  /*e980*/  IADD3 R22, P2, R2, R22, RZ ;  /* 0x0000001602167210 */ /* 0x000fc60007f5e0ff */
[----:B------:R-:W-:Y:S02]  /*e990*/  IMAD.IADD R14, R14, 0x1, R0 ;  /* 0x000000010e0e7824 */ /* 0x000fe400078e0200 */
[----:B0-----:R-:W-:-:S04]  /*e9a0*/  IMAD R20, R3, 0x6f, RZ ;  /* 0x0000006f03147824 */ /* 0x001fc800078e02ff */
[----:B------:R-:W-:Y:S02]  /*e9b0*/  IMAD.IADD R20, R20, 0x1, R0 ;  /* 0x0000000114147824 */ /* 0x000fe400078e0200 */
[----:B------:R-:W-:-:S05]  /*e9c0*/  IMAD.X R23, R6, 0x1, R13, P2 ;  /* 0x0000000106177824 */ /* 0x000fca00010e060d */
[----:B------:R-:W2:Y:S04]  /*e9d0*/  LDG.E.U8 R22, desc[UR48][R22.64] ;  /* 0x0000003016167981 */ /* 0x000ea8000c1e1100 */
[----:B------:R-:W-:Y:S04]  /*e9e0*/  STL [R1+0x970], R3 ;  /* 0x0009700301007387 */ /* 0x000fe80000100800 */
[----:B------:R-:W-:Y:S04]  /*e9f0*/  STL [R1+0x974], R0 ;  /* 0x0009740001007387 */ /* 0x000fe80000100800 */
[----:B------:R-:W-:Y:S01]  /*ea00*/  STL [R1+0x978], R2 ;  /* 0x0009780201007387 */ /* 0x000fe20000100800 */
[----:B----4-:R-:W-:-:S05]  /*ea10*/  IMAD.X R9, R6, 0x1, R16, P3 ;  /* 0x0000000106097824 */ /* 0x010fca00018e0610 */
[----:B------:R0:W4:Y:S02]  /*ea20*/  LDG.E.U8 R16, desc[UR48][R8.64] ;  /* 0x0000003008107981 */ /* 0x000124000c1e1100 */
[----:B0-----:R-:W-:Y:S02]  /*ea30*/  IMAD.IADD R8, R7, 0x1, R0 ;  /* 0x0000000107087824 */ /* 0x001fe400078e0200 */
[----:B------:R-:W-:-:S03]  /*ea40*/  IMAD R7, R3, 0x7f, RZ ;  /* 0x0000007f03077824 */ /* 0x000fc600078e02ff */
[----:B------:R-:W-:Y:S01]  /*ea50*/  IADD3 R8, P1, R2, R8, RZ ;  /* 0x0000000802087210 */ /* 0x000fe20007f3e0ff */
[----:B------:R-:W-:-:S04]  /*ea60*/  IMAD.IADD R7, R7, 0x1, R0 ;  /* 0x0000000107077824 */ /* 0x000fc800078e0200 */
[----:B------:R-:W-:Y:S01]  /*ea70*/  IMAD.X R9, R6, 0x1, R26, P1 ;  /* 0x0000000106097824 */ /* 0x000fe200008e061a */
[C---:B------:R-:W-:Y:S02]  /*ea80*/  IADD3 R20, P1, R2.reuse, R20, RZ ;  /* 0x0000001402147210 */ /* 0x040fe40007f3e0ff */
[----:B------:R-:W-:Y:S02]  /*ea90*/  IADD3 R14, P3, R2, R14, RZ ;  /* 0x0000000e020e7210 */ /* 0x000fe40007f7e0ff */
[----:B------:R0:W4:Y:S01]  /*eaa0*/  LDG.E.U8 R13, desc[UR48][R8.64] ;  /* 0x00000030080d7981 */ /* 0x000122000c1e1100 */
[----:B------:R-:W-:-:S05]  /*eab0*/  IMAD.X R21, R6, 0x1, R25, P1 ;  /* 0x0000000106157824 */ /* 0x000fca00008e0619 */
[----:B------:R-:W4:Y:S01]  /*eac0*/  LDG.E.U8 R20, desc[UR48][R20.64] ;  /* 0x0000003014147981 */ /* 0x000f22000c1e1100 */
[----:B0-----:R-:W-:Y:S01]  /*ead0*/  IADD3 R8, P2, R2, R7, RZ ;  /* 0x0000000702087210 */ /* 0x001fe20007f5e0ff */
[----:B---3--:R-:W-:-:S05]  /*eae0*/  IMAD.X R15, R6, 0x1, R24, P3 ;  /* 0x00000001060f7824 */ /* 0x008fca00018e0618 */
[----:B------:R-:W3:Y:S01]  /*eaf0*/  LDG.E.U8 R14, desc[UR48][R14.64] ;  /* 0x000000300e0e7981 */ /* 0x000ee2000c1e1100 */
[----:B------:R-:W-:-:S05]  /*eb00*/  IMAD.X R9, R6, 0x1, R5, P2 ;  /* 0x0000000106097824 */ /* 0x000fca00010e0605 */
[----:B------:R-:W3:Y:S01]  /*eb10*/  LDG.E.U8 R8, desc[UR48][R8.64] ;  /* 0x0000003008087981 */ /* 0x000ee2000c1e1100 */
[----:B------:R-:W-:Y:S01]  /*eb20*/  BAR.SYNC.DEFER_BLOCKING 0x0 ;  /* 0x0000000000007b1d */ /* 0x000fe20000010000 */
[----:B------:R-:W-:-:S05]  /*eb30*/  LOP3.LUT R24, R11, 0x10, RZ, 0x3c, !PT ;  /* 0x000000100b187812 */ /* 0x000fca00078e3cff */
[----:B------:R-:W-:Y:S04]  /*eb40*/  STS.U8 [R11+UR6+0x10000], R133 ;  /* 0x010000850b007988 */ /* 0x000fe80008000006 */
        /* <DEDUP_REMOVED lines=17> */
[----:B------:R0:W-:Y:S02]  /*ec60*/  STS.U8 [R24+UR6+0x10880], R141 ;  /* 0x0108808d18007988 */ /* 0x0001e40008000006 */
[----:B0-----:R-:W0:Y:S02]  /*ec70*/  S2R R141, SR_TID.X ;  /* 0x00000000008d7919 */ /* 0x001e240000002100 */
[----:B------:R-:W-:Y:S04]  /*ec80*/  STS.U8 [R24+UR6+0x10c80], R247 ;  /* 0x010c80f718007988 */ /* 0x000fe80008000006 */
[----:B------:R-:W-:Y:S04]  /*ec90*/  STS.U8 [R24+UR6+0x11080], R239 ;  /* 0x011080ef18007988 */ /* 0x000fe80008000006 */
[----:B------:R-:W-:Y:S04]  /*eca0*/  STS.U8 [R24+UR6+0x11480], R231 ;  /* 0x011480e718007988 */ /* 0x000fe80008000006 */
[----:B------:R-:W-:Y:S04]  /*ecb0*/  STS.U8 [R24+UR6+0x11880], R223 ;  /* 0x011880df18007988 */ /* 0x000fe80008000006 */
[----:B------:R-:W-:Y:S04]  /*ecc0*/  STS.U8 [R24+UR6+0x11c80], R216 ;  /* 0x011c80d818007988 */ /* 0x000fe80008000006 */
[----:B------:R-:W-:Y:S01]  /*ecd0*/  STS.U8 [R24+UR6+0x12080], R208 ;  /* 0x012080d018007988 */ /* 0x000fe20008000006 */
[----:B0-----:R-:W-:-:S02]  /*ece0*/  LOP3.LUT R5, R141, 0x7f, RZ, 0xc0, !PT ;  /* 0x0000007f8d057812 */ /* 0x001fc400078ec0ff */
[----:B------:R-:W-:Y:S01]  /*ecf0*/  LOP3.LUT R3, R141, 0x80, RZ, 0xc0, !PT ;  /* 0x000000808d037812 */ /* 0x000fe200078ec0ff */
[----:B------:R-:W-:Y:S04]  /*ed00*/  STS.U8 [R24+UR6+0x12480], R200 ;  /* 0x012480c818007988 */ /* 0x000fe80008000006 */
[----:B------:R-:W-:Y:S01]  /*ed10*/  IMAD R3, R3, 0x80, R5 ;  /* 0x0000008003037824 */ /* 0x000fe200078e0205 */
[----:B------:R-:W-:Y:S04]  /*ed20*/  STS.U8 [R24+UR6+0x12880], R192 ;  /* 0x012880c018007988 */ /* 0x000fe80008000006 */
[----:B------:R-:W-:Y:S01]  /*ed30*/  STS.U8 [R24+UR6+0x12c80], R184 ;  /* 0x012c80b818007988 */ /* 0x000fe20008000006 */
[----:B------:R-:W-:-:S03]  /*ed40*/  LOP3.LUT R3, R3, 0x20, RZ, 0x3c, !PT ;  /* 0x0000002003037812 */ /* 0x000fc600078e3cff */
[----:B------:R-:W-:Y:S04]  /*ed50*/  STS.U8 [R24+UR6+0x13080], R177 ;  /* 0x013080b118007988 */ /* 0x000fe80008000006 */
[----:B------:R-:W-:Y:S01]  /*ed60*/  STS.U8 [R24+UR6+0x13480], R170 ;  /* 0x013480aa18007988 */ /* 0x000fe20008000006 */
[----:B------:R-:W-:-:S03]  /*ed70*/  LOP3.LUT R2, R141, 0x7f, RZ, 0xc0, !PT ;  /* 0x0000007f8d027812 */ /* 0x000fc600078ec0ff */
[----:B------:R-:W-:Y:S01]  /*ed80*/  STS.U8 [R24+UR6+0x13880], R166 ;  /* 0x013880a618007988 */ /* 0x000fe20008000006 */
[----:B------:R-:W-:-:S03]  /*ed90*/  LOP3.LUT R0, R141, 0x80, RZ, 0xc0, !PT ;  /* 0x000000808d007812 */ /* 0x000fc600078ec0ff */
[----:B------:R-:W-:Y:S04]  /*eda0*/  STS.U8 [R24+UR6+0x13c80], R164 ;  /* 0x013c80a418007988 */ /* 0x000fe80008000006 */
[----:B------:R-:W-:Y:S04]  /*edb0*/  STS.U8 [R3+UR6+0x10100], R138 ;  /* 0x0101008a03007988 */ /* 0x000fe80008000006 */
[----:B------:R-:W-:Y:S04]  /*edc0*/  STS.U8 [R3+UR6+0x10500], R139 ;  /* 0x0105008b03007988 */ /* 0x000fe80008000006 */
[----:B------:R-:W-:Y:S01]  /*edd0*/  STS.U8 [R3+UR6+0x10900], R140 ;  /* 0x0109008c03007988 */ /* 0x000fe20008000006 */
[----:B------:R-:W-:-:S03]  /*ede0*/  IMAD R0, R0, 0x80, R2 ;  /* 0x0000008000007824 */ /* 0x000fc600078e0202 */
[----:B------:R-:W-:Y:S04]  /*edf0*/  STS.U8 [R3+UR6+0x10d00], R246 ;  /* 0x010d00f603007988 */ /* 0x000fe80008000006 */
[----:B------:R-:W-:Y:S04]  /*ee00*/  STS.U8 [R3+UR6+0x11100], R238 ;  /* 0x011100ee03007988 */ /* 0x000fe80008000006 */
[----:B------:R-:W-:Y:S04]  /*ee10*/  STS.U8 [R3+UR6+0x11500], R230 ;  /* 0x011500e603007988 */ /* 0x000fe80008000006 */
[----:B------:R-:W-:Y:S04]  /*ee20*/  STS.U8 [R3+UR6+0x11900], R222 ;  /* 0x011900de03007988 */ /* 0x000fe80008000006 */
[----:B------:R-:W-:Y:S01]  /*ee30*/  STS.U8 [R3+UR6+0x11d00], R215 ;  /* 0x011d00d703007988 */ /* 0x000fe20008000006 */
[----:B------:R-:W-:-:S03]  /*ee40*/  LOP3.LUT R0, R0, 0x30, RZ, 0x3c, !PT ;  /* 0x0000003000007812 */ /* 0x000fc600078e3cff */
        /* <DEDUP_REMOVED lines=28> */
[----:B------:R-:W-:Y:S04]  /*f010*/  STS.U8 [R0+UR6+0x13980], R161 ;  /* 0x013980a100007988 */ /* 0x000fe80008000006 */
[----:B------:R0:W-:Y:S04]  /*f020*/  STS.U8 [R0+UR6+0x13d80], R159 ;  /* 0x013d809f00007988 */ /* 0x0001e80008000006 */
[----:B------:R-:W-:Y:S04]  /*f030*/  STS.U8 [R3+UR6+0x10200], R144 ;  /* 0x0102009003007988 */ /* 0x000fe80008000006 */
[----:B------:R-:W-:Y:S01]  /*f040*/  STS.U8 [R3+UR6+0x10600], R145 ;  /* 0x0106009103007988 */ /* 0x000fe20008000006 */
[----:B0-----:R-:W-:-:S03]  /*f050*/  LOP3.LUT R0, R146, 0x80, RZ, 0xc0, !PT ;  /* 0x0000008092007812 */ /* 0x001fc600078ec0ff */
[----:B------:R-:W-:Y:S04]  /*f060*/  STS.U8 [R3+UR6+0x10a00], R252 ;  /* 0x010a00fc03007988 */ /* 0x000fe80008000006 */
[----:B------:R-:W-:Y:S01]  /*f070*/  STS.U8 [R3+UR6+0x10e00], R244 ;  /* 0x010e00f403007988 */ /* 0x000fe20008000006 */
[----:B------:R-:W-:-:S03]  /*f080*/  IMAD R0, R0, 0x80, R2 ;  /* 0x0000008000007824 */ /* 0x000fc600078e0202 */
        /* <DEDUP_REMOVED lines=52> */
[----:B--2---:R-:W-:Y:S04]  /*f3d0*/  STS.U8 [R3+UR6+0x13b00], R19 ;  /* 0x013b001303007988 */ /* 0x004fe80008000006 */
[----:B----4-:R-:W-:Y:S04]  /*f3e0*/  STS.U8 [R3+UR6+0x13f00], R16 ;  /* 0x013f001003007988 */ /* 0x010fe80008000006 */
        /* <DEDUP_REMOVED lines=10> */
[----:B------:R0:W-:Y:S04]  /*f490*/  STS.U8 [R0+UR6+0x12b80], R186 ;  /* 0x012b80ba00007988 */ /* 0x0001e80008000006 */
[----:B------:R-:W-:Y:S04]  /*f4a0*/  STS.U8 [R0+UR6+0x12f80], R13 ;  /* 0x012f800d00007988 */ /* 0x000fe80008000006 */
[----:B------:R-:W-:Y:S04]  /*f4b0*/  STS.U8 [R0+UR6+0x13380], R22 ;  /* 0x0133801600007988 */ /* 0x000fe80008000006 */
[----:B------:R-:W-:Y:S04]  /*f4c0*/  STS.U8 [R0+UR6+0x13780], R20 ;  /* 0x0137801400007988 */ /* 0x000fe80008000006 */
[----:B---3--:R-:W-:Y:S04]  /*f4d0*/  STS.U8 [R0+UR6+0x13b80], R14 ;  /* 0x013b800e00007988 */ /* 0x008fe80008000006 */
[----:B------:R1:W-:Y:S01]  /*f4e0*/  STS.U8 [R0+UR6+0x13f80], R8 ;  /* 0x013f800800007988 */ /* 0x0003e20008000006 */
[----:B------:R2:W-:Y:S06]  /*f4f0*/  MEMBAR.ALL.CTA ;  /* 0x0000000000007992 */ /* 0x0005ec0000008000 */
[----:B--2---:R-:W2:Y:S01]  /*f500*/  FENCE.VIEW.ASYNC.S ;  /* 0x00000000000073c6 */ /* 0x004ea20000000000 */
[----:B------:R-:W-:-:S04]  /*f510*/  USHF.L.U32 UR12, UR7, 0x7, URZ ;  /* 0x00000007070c7899 */ /* 0x000fc8000800063f */
[----:B------:R-:W-:Y:S01]  /*f520*/  ULOP3.LUT UR12, UR12, 0x200, URZ, 0xc0, !UPT ;  /* 0x000002000c0c7892 */ /* 0x000fe2000f8ec03f */
[----:B--2---:R-:W-:Y:S03]  /*f530*/  BAR.SYNC.DEFER_BLOCKING 0x0 ;  /* 0x0000000000007b1d */ /* 0x004fe60000010000 */
[----:B------:R-:W-:-:S04]  /*f540*/  ULEA.HI UR12, UR6, UR12, URZ, 0x1c ;  /* 0x0000000c060c7291 */ /* 0x000fc8000f8fe03f */
[----:B------:R-:W-:Y:S01]  /*f550*/  ULOP3.LUT UR12, UR12, 0x3fff, URZ, 0xc0, !UPT ;  /* 0x00003fff0c0c7892 */ /* 0x000fe2000f8ec03f */
[----:B------:R-:W-:Y:S01]  /*f560*/  UMOV UR13, 0x40000040 ;  /* 0x40000040000d7882 */ /* 0x000fe20000000000 */
[----:B------:R-:W-:-:S07]  /*f570*/  WARPGROUP.ARRIVE ;  /* 0x00000000000079c5 */ /* 0x000fce0000000000 */
[----:B------:R-:W-:Y:S01]  /*f580*/  QGMMA.64x128x32.F32.E4M3.E4M3 R84, gdesc[UR12], RZ, !UPT, gsb0 ;  /* 0x01e000000c5479f3 */ /* 0x000fe2000c0008ff */
[----:B------:R-:W-:-:S03]  /*f590*/  UIADD3 UR36, UP0, UR12, 0x2, URZ ;  /* 0x000000020c247890 */ /* 0x000fc6000ff1e03f */
[----:B------:R-:W-:Y:S02]  /*f5a0*/  UMOV UR12, URZ ;  /* 0x0000003f000c7c82 */ /* 0x000fe40008000000 */
[----:B------:R-:W-:-:S04]  /*f5b0*/  UIADD3.X UR37, UR12, 0x40000040, URZ, UP0, !UPT ;  /* 0x400000400c257890 */ /* 0x000fc800087fe43f */
[----:B------:R-:W-:Y:S01]  /*f5c0*/  UIADD3.64 UR16, UR36, 0x2, URZ ;  /* 0x0000000224107897 */ /* 0x000fe2000fffe03f */
[----:B------:R-:W-:Y:S02]  /*f5d0*/  WARPGROUP.DEPBAR.LE gsb0, 0x0 ;  /* 0x00008000000079c5 */ /* 0x000fe40000010000 */
[----:B------:R-:W-:-:S06]  /*f5e0*/  WARPGROUP.ARRIVE ;  /* 0x00000000000079c5 */ /* 0x000fcc0000000000 */
[----:B------:R-:W-:Y:S01]  /*f5f0*/  QGMMA.64x128x32.F32.E4M3.E4M3 R84, gdesc[UR36], R84, gsb0 ;  /* 0x01e00000245479f3 */ /* 0x000fe20008000854 */
[----:B------:R-:W-:Y:S02]  /*f600*/  UIADD3.64 UR20, UR36, 0x4, URZ ;  /* 0x0000000424147897 */ /* 0x000fe4000fffe03f */
[----:B------:R-:W-:Y:S02]  /*f610*/  WARPGROUP.DEPBAR.LE gsb0, 0x0 ;  /* 0x00008000000079c5 */ /* 0x000fe40000010000 */
[----:B------:R-:W-:-:S07]  /*f620*/  WARPGROUP.ARRIVE ;  /* 0x00000000000079c5 */ /* 0x000fce0000000000 */
        /* <DEDUP_REMOVED lines=21> */
[----:B------:R-:W-:Y:S01]  /*f780*/  UIADD3.64 UR44, UR36, 0x400, URZ ;  /* 0x00000400242c7897 */ /* 0x000fe2000fffe03f */
[----:B------:R-:W-:Y:S01]  /*f790*/  UMOV UR46, UR38 ;  /* 0x00000026002e7c82 */ /* 0x000fe20008000000 */
[----:B------:R-:W-:Y:S01]  /*f7a0*/  UMOV UR47, UR39 ;  /* 0x00000027002f7c82 */ /* 0x000fe20008000000 */
[----:B------:R-:W-:Y:S02]  /*f7b0*/  WARPGROUP.DEPBAR.LE gsb0, 0x0 ;  /* 0x00008000000079c5 */ /* 0x000fe40000010000 */
[----:B0-----:R-:W-:-:S06]  /*f7c0*/  WARPGROUP.ARRIVE ;  /* 0x00000000000079c5 */ /* 0x001fcc0000000000 */
[----:B------:R-:W-:Y:S01]  /*f7d0*/  QGMMA.64x128x32.F32.E4M3.E4M3 R152, gdesc[UR12], RZ, !UPT, gsb0 ;  /* 0x01e000000c9879f3 */ /* 0x000fe2000c0008ff */
        /* <DEDUP_REMOVED lines=19> */
[----:B------:R-:W-:Y:S03]  /*f910*/  QGMMA.64x128x32.F32.E4M3.E4M3 R152, gdesc[UR40], R152, gsb0 ;  /* 0x01e00000289879f3 */ /* 0x000fe60008000898 */
[----:B------:R-:W0:Y:S01]  /*f920*/  S2R R6, SR_TID.X ;  /* 0x0000000000067919 */ /* 0x000e220000002100 */
[----:B------:R-:W-:Y:S01]  /*f930*/  LOP3.LUT R237, R4, 0x8, RZ, 0xfc, !PT ;  /* 0x0000000804ed7812 */ /* 0x000fe200078efcff */
[----:B------:R-:W-:Y:S01]  /*f940*/  IMAD.MOV.U32 R9, RZ, RZ, R86 ;  /* 0x000000ffff097224 */ /* 0x000fe200078e0056 */
[----:B------:R-:W-:Y:S01]  /*f950*/  UIADD3.64 UR32, UR36, 0xc04, URZ ;  /* 0x00000c0424207897 */ /* 0x000fe2000fffe03f */
[----:B-1----:R-:W-:Y:S02]  /*f960*/  IMAD.MOV.U32 R8, RZ, RZ, R87 ;  /* 0x000000ffff087224 */ /* 0x002fe400078e0057 */
[----:B------:R-:W-:Y:S01]  /*f970*/  FMUL R9, R9, UR8 ;  /* 0x0000000809097c20 */ /* 0x000fe20008400000 */
[----:B------:R-:W-:-:S02]  /*f980*/  IMAD.MOV.U32 R13, RZ, RZ, R91 ;  /* 0x000000ffff0d7224 */ /* 0x000fc400078e005b */
[----:B------:R-:W-:Y:S01]  /*f990*/  FMUL R8, R8, UR8 ;  /* 0x0000000808087c20 */ /* 0x000fe20008400000 */
[----:B------:R-:W-:Y:S02]  /*f9a0*/  IMAD.MOV.U32 R32, RZ, RZ, R94 ;  /* 0x000000ffff207224 */ /* 0x000fe400078e005e */
[----:B0-----:R-:W-:Y:S01]  /*f9b0*/  IMAD.SHL.U32 R6, R6, 0x2, RZ ;  /* 0x0000000206067824 */ /* 0x001fe200078e00ff */
[----:B------:R-:W-:Y:S02]  /*f9c0*/  WARPGROUP.DEPBAR.LE gsb0, 0x0 ;  /* 0x00008000000079c5 */ /* 0x000fe40000010000 */
[----:B------:R-:W-:-:S06]  /*f9d0*/  WARPGROUP.ARRIVE ;  /* 0x00000000000079c5 */ /* 0x000fcc0000000000 */
[----:B------:R-:W-:Y:S01]  /*f9e0*/  QGMMA.64x128x32.F32.E4M3.E4M3 R152, gdesc[UR28], R152, gsb0 ;  /* 0x01e000001c9879f3 */ /* 0x000fe20008000898 */
[----:B------:R-:W-:-:S04]  /*f9f0*/  LOP3.LUT R6, R6, 0x6, RZ, 0xc0, !PT ;  /* 0x0000000606067812 */ /* 0x000fc800078ec0ff */
[----:B------:R-:W-:-:S04]  /*fa00*/  IADD3 R6, P2, R6, UR10, RZ ;  /* 0x0000000a06067c10 */ /* 0x000fc8000ff5e0ff */
[CC--:B------:R-:W-:Y:S01]  /*fa10*/  ISETP.GT.U32.AND P1, PT, R6.reuse, R237.reuse, PT ;  /* 0x000000ed0600720c */ /* 0x0c0fe20003f24070 */
[----:B------:R-:W-:Y:S01]  /*fa20*/  IMAD.X R7, RZ, RZ, UR4, P2 ;  /* 0x00000004ff077e24 */ /* 0x000fe200090e06ff */
[C---:B------:R-:W-:Y:S02]  /*fa30*/  IADD3 R228, P4, R6.reuse, 0x9, RZ ;  /* 0x0000000906e47810 */ /* 0x040fe40007f9e0ff */
[C---:B------:R-:W-:Y:S02]  /*fa40*/  IADD3 R229, P5, R6.reuse, 0x10, RZ ;  /* 0x0000001006e57810 */ /* 0x040fe40007fbe0ff */
[CC--:B------:R-:W-:Y:S02]  /*fa50*/  ISETP.GE.U32.AND P3, PT, R6.reuse, R237.reuse, PT ;  /* 0x000000ed0600720c */ /* 0x0c0fe40003f66070 */
[C---:B------:R-:W-:Y:S01]  /*fa60*/  IADD3 R230, P2, R6.reuse, 0x11, RZ ;  /* 0x0000001106e67810 */ /* 0x040fe20007f5e0ff */
[--C-:B------:R-:W-:Y:S01]  /*fa70*/  IMAD.X R239, RZ, RZ, R7.reuse, P4 ;  /* 0x000000ffffef7224 */ /* 0x100fe200020e0607 */
[----:B------:R-:W-:Y:S01]  /*fa80*/  ISETP.GT.U32.AND.EX P1, PT, R7, RZ, PT, P1 ;  /* 0x000000ff0700720c */ /* 0x000fe20003f24110 */
[----:B------:R-:W-:Y:S01]  /*fa90*/  IMAD.X R251, RZ, RZ, R7, P5 ;  /* 0x000000fffffb7224 */ /* 0x000fe200028e0607 */
[----:B------:R-:W-:Y:S01]  /*faa0*/  IADD3 R225, P6, R6, 0x18, RZ ;  /* 0x0000001806e17810 */ /* 0x000fe20007fde0ff */
[----:B------:R-:W-:Y:S01]  /*fab0*/  IMAD.MOV.U32 R42, RZ, RZ, R112 ;  /* 0x000000ffff2a7224 */ /* 0x000fe200078e0070 */
[----:B------:R-:W-:-:S02]  /*fac0*/  ISETP.GT.U32.AND P4, PT, R228, R237, PT ;  /* 0x000000ede400720c */ /* 0x000fc40003f84070 */
[-C--:B------:R-:W-:Y:S01]  /*fad0*/  ISETP.GT.U32.AND P5, PT, R229, R237.reuse, PT ;  /* 0x000000ede500720c */ /* 0x080fe20003fa4070 */
[----:B------:R-:W-:Y:S01]  /*fae0*/  IMAD.MOV.U32 R0, RZ, RZ, R95 ;  /* 0x000000ffff007224 */ /* 0x000fe200078e005f */
[----:B------:R-:W-:Y:S01]  /*faf0*/  ISETP.GE.U32.AND.EX P3, PT, R7, RZ, PT, P3 ;  /* 0x000000ff0700720c */ /* 0x000fe20003f66130 */
[--C-:B------:R-:W-:Y:S01]  /*fb00*/  IMAD.X R27, RZ, RZ, R7.reuse, P2 ;  /* 0x000000ffff1b7224 */ /* 0x100fe200010e0607 */
[----:B------:R-:W-:Y:S01]  /*fb10*/  FSEL R112, R9, -INF , !P1 ;  /* 0xff80000009707808 */ /* 0x000fe20004800000 */
[----:B------:R-:W-:Y:S01]  /*fb20*/  FMUL R13, R13, UR8 ;  /* 0x000000080d0d7c20 */ /* 0x000fe20008400000 */
[----:B------:R-:W-:Y:S01]  /*fb30*/  IADD3 R226, P1, R6, 0x19, RZ ;  /* 0x0000001906e27810 */ /* 0x000fe20007f3e0ff */
[----:B------:R-:W-:Y:S01]  /*fb40*/  FMUL R9, R32, UR8 ;  /* 0x0000000820097c20 */ /* 0x000fe20008400000 */
[----:B------:R-:W-:Y:S01]  /*fb50*/  ISETP.GT.U32.AND P2, PT, R230, R237, PT ;  /* 0x000000ede600720c */ /* 0x000fe20003f44070 */
[----:B------:R-:W-:Y:S01]  /*fb60*/  IMAD.MOV.U32 R30, RZ, RZ, R98 ;  /* 0x000000ffff1e7224 */ /* 0x000fe200078e0062 */
[----:B------:R-:W-:Y:S01]  /*fb70*/  ISETP.GT.U32.AND.EX P4, PT, R239, RZ, PT, P4 ;  /* 0x000000ffef00720c */ /* 0x000fe20003f84140 */
[----:B------:R-:W-:Y:S01]  /*fb80*/  IMAD.X R243, RZ, RZ, R7, P6 ;  /* 0x000000fffff37224 */ /* 0x000fe200030e0607 */
[----:B------:R-:W-:-:S02]  /*fb90*/  ISETP.GT.U32.AND.EX P5, PT, R251, RZ, PT, P5 ;  /* 0x000000fffb00720c */ /* 0x000fc40003fa4150 */
[----:B------:R-:W-:Y:S01]  /*fba0*/  FSEL R17, R8, -INF , !P3 ;  /* 0xff80000008117808 */ /* 0x000fe20005800000 */
[----:B------:R-:W-:Y:S01]  /*fbb0*/  FMUL R8, R0, UR8 ;  /* 0x0000000800087c20 */ /* 0x000fe20008400000 */
[----:B------:R-:W-:Y:S01]  /*fbc0*/  IADD3 R227, P3, R6, 0x20, RZ ;  /* 0x0000002006e37810 */ /* 0x000fe20007f7e0ff */
[----:B------:R-:W-:Y:S01]  /*fbd0*/  IMAD.MOV.U32 R21, RZ, RZ, R110 ;  /* 0x000000ffff157224 */ /* 0x000fe200078e006e */
[----:B------:R-:W-:Y:S01]  /*fbe0*/  ISETP.GT.U32.AND P6, PT, R225, R237, PT ;  /* 0x000000ede100720c */ /* 0x000fe20003fc4070 */
[----:B------:R-:W-:Y:S01]  /*fbf0*/  IMAD.MOV.U32 R46, RZ, RZ, R109 ;  /* 0x000000ffff2e7224 */ /* 0x000fe200078e006d */
[----:B------:R-:W-:Y:S01]  /*fc00*/  ISETP.GT.U32.AND.EX P2, PT, R27, RZ, PT, P2 ;  /* 0x000000ff1b00720c */ /* 0x000fe20003f44120 */
[----:B------:R-:W-:Y:S01]  /*fc10*/  IMAD.MOV.U32 R29, RZ, RZ, R99 ;  /* 0x000000ffff1d7224 */ /* 0x000fe200078e0063 */
[----:B------:R-:W-:Y:S01]  /*fc20*/  FSEL R110, R13, -INF , !P4 ;  /* 0xff8000000d6e7808 */ /* 0x000fe20006000000 */
[----:B------:R-:W-:Y:S01]  /*fc30*/  IMAD.X R247, RZ, RZ, R7, P1 ;  /* 0x000000fffff77224 */ /* 0x000fe200008e0607 */
[----:B------:R-:W-:Y:S01]  /*fc40*/  FSEL R109, R9, -INF , !P5 ;  /* 0xff800000096d7808 */ /* 0x000fe20006800000 */
[----:B------:R-:W-:Y:S01]  /*fc50*/  FMUL R13, R30, UR8 ;  /* 0x000000081e0d7c20 */ /* 0x000fe20008400000 */
[C---:B------:R-:W-:Y:S01]  /*fc60*/  IADD3 R222, P4, R6.reuse, 0x21, RZ ;  /* 0x0000002106de7810 */ /* 0x040fe20007f9e0ff */
[----:B------:R-:W-:Y:S01]  /*fc70*/  IMAD.MOV.U32 R64, RZ, RZ, R108 ;  /* 0x000000ffff407224 */ /* 0x000fe200078e006c */
[----:B------:R-:W-:-:S02]  /*fc80*/  IADD3 R223, P5, R6, 0x28, RZ ;  /* 0x0000002806df7810 */ /* 0x000fc40007fbe0ff */
[-C--:B------:R-:W-:Y:S01]  /*fc90*/  ISETP.GT.U32.AND P1, PT, R226, R237.reuse, PT ;  /* 0x000000ede200720c */ /* 0x080fe20003f24070 */
[----:B------:R-:W-:Y:S01]  /*fca0*/  IMAD.MOV.U32 R26, RZ, RZ, R102 ;  /* 0x000000ffff1a7224 */ /* 0x000fe200078e0066 */
[----:B------:R-:W-:Y:S01]  /*fcb0*/  ISETP.GT.U32.AND.EX P6, PT, R243, RZ, PT, P6 ;  /* 0x000000fff300720c */ /* 0x000fe20003fc4160 */
[----:B------:R-:W-:Y:S01]  /*fcc0*/  IMAD.X R0, RZ, RZ, R7, P3 ;  /* 0x000000ffff007224 */ /* 0x000fe200018e0607 */
        /* <DEDUP_REMOVED lines=9> */
[----:B------:R-:W-:-:S02]  /*fd60*/  IMAD.X R240, RZ, RZ, R7, P4 ;  /* 0x000000fffff07224 */ /* 0x000fc400020e0607 */
[----:B------:R-:W-:Y:S01]  /*fd70*/  FMUL R8, R26, UR8 ;  /* 0x000000081a087c20 */ /* 0x000fe20008400000 */
[--C-:B------:R-:W-:Y:S01]  /*fd80*/  IMAD.X R252, RZ, RZ, R7.reuse, P5 ;  /* 0x000000fffffc7224 */ /* 0x100fe200028e0607 */
[----:B------:R-:W-:Y:S02]  /*fd90*/  IADD3 R219, P6, R6, 0x30, RZ ;  /* 0x0000003006db7810 */ /* 0x000fe40007fde0ff */
[-C--:B------:R-:W-:Y:S02]  /*fda0*/  ISETP.GT.U32.AND P4, PT, R222, R237.reuse, PT ;  /* 0x000000edde00720c */ /* 0x080fe40003f84070 */
[-C--:B------:R-:W-:Y:S01]  /*fdb0*/  ISETP.GT.U32.AND P5, PT, R223, R237.reuse, PT ;  /* 0x000000eddf00720c */ /* 0x080fe20003fa4070 */
[--C-:B------:R-:W-:Y:S01]  /*fdc0*/  IMAD.X R38, RZ, RZ, R7.reuse, P2 ;  /* 0x000000ffff267224 */ /* 0x100fe200010e0607 */
[----:B------:R-:W-:Y:S01]  /*fdd0*/  ISETP.GT.U32.AND.EX P3, PT, R0, RZ, PT, P3 ;  /* 0x000000ff0000720c */ /* 0x000fe20003f64130 */
[----:B------:R-:W-:Y:S01]  /*fde0*/  FMUL R13, R25, UR8 ;  /* 0x00000008190d7c20 */ /* 0x000fe20008400000 */
[----:B------:R-:W-:Y:S01]  /*fdf0*/  FSEL R106, R9, -INF , !P1 ;  /* 0xff800000096a7808 */ /* 0x000fe20004800000 */
[----:B------:R-:W-:Y:S01]  /*fe00*/  FMUL R9, R23, UR8 ;  /* 0x0000000817097c20 */ /* 0x000fe20008400000 */
[----:B------:R-:W-:Y:S01]  /*fe10*/  IADD3 R220, P1, R6, 0x31, RZ ;  /* 0x0000003106dc7810 */ /* 0x000fe20007f3e0ff */
[----:B------:R-:W-:Y:S01]  /*fe20*/  IMAD.MOV.U32 R49, RZ, RZ, R132 ;  /* 0x000000ffff317224 */ /* 0x000fe200078e0084 */
[----:B------:R-:W-:Y:S01]  /*fe30*/  ISETP.GT.U32.AND P2, PT, R224, R237, PT ;  /* 0x000000ede000720c */ /* 0x000fe20003f44070 */
[----:B------:R-:W-:Y:S01]  /*fe40*/  IMAD.X R244, RZ, RZ, R7, P6 ;  /* 0x000000fffff47224 */ /* 0x000fe200030e0607 */
[----:B------:R-:W-:-:S02]  /*fe50*/  ISETP.GT.U32.AND.EX P4, PT, R240, RZ, PT, P4 ;  /* 0x000000fff000720c */ /* 0x000fc40003f84140 */
[----:B------:R-:W-:Y:S02]  /*fe60*/  ISETP.GT.U32.AND.EX P5, PT, R252, RZ, PT, P5 ;  /* 0x000000fffc00720c */ /* 0x000fe40003fa4150 */
[----:B------:R-:W-:Y:S01]  /*fe70*/  FSEL R132, R8, -INF , !P3 ;  /* 0xff80000008847808 */ /* 0x000fe20005800000 */
[----:B------:R-:W-:Y:S01]  /*fe80*/  FMUL R8, R22, UR8 ;  /* 0x0000000816087c20 */ /* 0x000fe20008400000 */
[----:B------:R-:W-:Y:S02]  /*fe90*/  IADD3 R221, P3, R6, 0x38, RZ ;  /* 0x0000003806dd7810 */ /* 0x000fe40007f7e0ff */
[----:B------:R-:W-:Y:S01]  /*fea0*/  ISETP.GT.U32.AND P6, PT, R219, R237, PT ;  /* 0x000000eddb00720c */ /* 0x000fe20003fc4070 */
[----:B------:R-:W-:Y:S01]  /*feb0*/  IMAD.MOV.U32 R5, RZ, RZ, R111 ;  /* 0x000000ffff057224 */ /* 0x000fe200078e006f */
[----:B------:R-:W-:Y:S01]  /*fec0*/  ISETP.GT.U32.AND.EX P2, PT, R38, RZ, PT, P2 ;  /* 0x000000ff2600720c */ /* 0x000fe20003f44120 */
[----:B------:R-:W-:Y:S01]  /*fed0*/  IMAD.X R248, RZ, RZ, R7, P1 ;  /* 0x000000fffff87224 */ /* 0x000fe200008e0607 */
[----:B------:R-:W-:Y:S01]  /*fee0*/  FSEL R26, R13, -INF , !P4 ;  /* 0xff8000000d1a7808 */ /* 0x000fe20006000000 */
[----:B------:R-:W-:Y:S01]  /*fef0*/  FMUL R13, R21, UR8 ;  /* 0x00000008150d7c20 */ /* 0x000fe20008400000 */
[----:B------:R-:W-:-:S02]  /*ff00*/  FSEL R29, R9, -INF , !P5 ;  /* 0xff800000091d7808 */ /* 0x000fc40006800000 */
[----:B------:R-:W-:Y:S02]  /*ff10*/  IADD3 R217, P5, R6, 0x40, RZ ;  /* 0x0000004006d97810 */ /* 0x000fe40007fbe0ff */
[----:B------:R-:W-:Y:S01]  /*ff20*/  ISETP.GT.U32.AND P1, PT, R220, R237, PT ;  /* 0x000000eddc00720c */ /* 0x000fe20003f24070 */
[----:B------:R-:W-:Y:S01]  /*ff30*/  IMAD.MOV.U32 R3, RZ, RZ, R114 ;  /* 0x000000ffff037224 */ /* 0x000fe200078e0072 */
[----:B------:R-:W-:Y:S01]  /*ff40*/  ISETP.GT.U32.AND.EX P6, PT, R244, RZ, PT, P6 ;  /* 0x000000fff400720c */ /* 0x000fe20003fc4160 */
[----:B------:R-:W-:Y:S01]  /*ff50*/  IMAD.X R30, RZ, RZ, R7, P3 ;  /* 0x000000ffff1e7224 */ /* 0x000fe200018e0607 */
[----:B------:R-:W-:Y:S02]  /*ff60*/  WARPGROUP.DEPBAR.LE gsb0, 0x0 ;  /* 0x00008000000079c5 */ /* 0x000fe40000010000 */
[----:B------:R-:W-:-:S06]  /*ff70*/  WARPGROUP.ARRIVE ;  /* 0x00000000000079c5 */ /* 0x000fcc0000000000 */
[----:B------:R-:W-:Y:S01]  /*ff80*/  QGMMA.64x128x32.F32.E4M3.E4M3 R152, gdesc[UR32], R152, gsb0 ;  /* 0x01e00000209879f3 */ /* 0x000fe20008000898 */
[----:B------:R-:W-:Y:S01]  /*ff90*/  FSEL R33, R8, -INF , !P2 ;  /* 0xff80000008217808 */ /* 0x000fe20005000000 */
[----:B------:R-:W-:Y:S01]  /*ffa0*/  FMUL R9, R5, UR8 ;  /* 0x0000000805097c20 */ /* 0x000fe20008400000 */
[----:B------:R-:W-:Y:S02]  /*ffb0*/  IADD3 R218, P2, R6, 0x41, RZ ;  /* 0x0000004106da7810 */ /* 0x000fe40007f5e0ff */
[----:B------:R-:W-:Y:S01]  /*ffc0*/  ISETP.GT.U32.AND P3, PT, R221, R237, PT ;  /* 0x000000eddd00720c */ /* 0x000fe20003f64070 */
[----:B------:R-:W-:Y:S01]  /*ffd0*/  IMAD.MOV.U32 R19, RZ, RZ, R118 ;  /* 0x000000ffff137224 */ /* 0x000fe200078e0076 */
[----:B------:R-:W-:Y:S01]  /*ffe0*/  ISETP.GT.U32.AND.EX P1, PT, R248, RZ, PT, P1 ;  /* 0x000000fff800720c */ /* 0x000fe20003f24110 */
[----:B------:R-:W-:Y:S01]  /*fff0*/  IMAD.X R5, RZ, RZ, R7, P5 ;  /* 0x000000ffff057224 */ /* 0x000fe200028e0607 */
[----:B------:R-:W-:Y:S01]  /*10000*/  IADD3 R216, P4, R6, 0x39, RZ ;  /* 0x0000003906d87810 */ /* 0x000fe20007f9e0ff */
[----:B------:R-:W-:Y:S01]  /*10010*/  FMUL R8, R3, UR8 ;  /* 0x0000000803087c20 */ /* 0x000fe20008400000 */
[----:B------:R-:W-:-:S02]  /*10020*/  FSEL R37, R13, -INF , !P6 ;  /* 0xff8000000d257808 */ /* 0x000fc40007000000 */
[----:B------:R-:W-:Y:S02]  /*10030*/  IADD3 R21, P6, R6, 0x48, RZ ;  /* 0x0000004806157810 */ /* 0x000fe40007fde0ff */
        /* <DEDUP_REMOVED lines=8> */
[-C--:B------:R-:W-:Y:S01]  /*100c0*/  ISETP.GT.U32.AND P2, PT, R218, R237.reuse, PT ;  /* 0x000000edda00720c */ /* 0x080fe20003f44070 */
[--C-:B------:R-:W-:Y:S01]  /*100d0*/  IMAD.X R241, RZ, RZ, R7.reuse, P4 ;  /* 0x000000fffff17224 */ /* 0x100fe200020e0607 */
[----:B------:R-:W-:Y:S01]  /*100e0*/  ISETP.GT.U32.AND.EX P5, PT, R5, RZ, PT, P5 ;  /* 0x000000ff0500720c */ /* 0x000fe20003fa4150 */
[----:B------:R-:W-:Y:S01]  /*100f0*/  IMAD.MOV.U32 R15, RZ, RZ, R122 ;  /* 0x000000ffff0f7224 */ /* 0x000fe200078e007a */
[----:B------:R-:W-:Y:S01]  /*10100*/  FSEL R48, R8, -INF , !P3 ;  /* 0xff80000008307808 */ /* 0x000fe20005800000 */
[----:B------:R-:W-:Y:S01]  /*10110*/  IMAD.X R245, RZ, RZ, R7, P6 ;  /* 0x000000fffff57224 */ /* 0x000fe200030e0607 */
[-C--:B------:R-:W-:Y:S01]  /*10120*/  ISETP.GT.U32.AND P4, PT, R216, R237.reuse, PT ;  /* 0x000000edd800720c */ /* 0x080fe20003f84070 */
[----:B------:R-:W-:Y:S01]  /*10130*/  FMUL R8, R16, UR8 ;  /* 0x0000000810087c20 */ /* 0x000fe20008400000 */
[-C--:B------:R-:W-:Y:S01]  /*10140*/  ISETP.GT.U32.AND P6, PT, R21, R237.reuse, PT ;  /* 0x000000ed1500720c */ /* 0x080fe20003fc4070 */
[----:B------:R-:W-:Y:S01]  /*10150*/  IMAD.MOV.U32 R14, RZ, RZ, R123 ;  /* 0x000000ffff0e7224 */ /* 0x000fe200078e007b */
[----:B------:R-:W-:Y:S01]  /*10160*/  ISETP.GT.U32.AND.EX P2, PT, R3, RZ, PT, P2 ;  /* 0x000000ff0300720c */ /* 0x000fe20003f44120 */
[----:B------:R-:W-:Y:S01]  /*10170*/  FMUL R13, R20, UR8 ;  /* 0x00000008140d7c20 */ /* 0x000fe20008400000 */
[----:B------:R-:W-:Y:S01]  /*10180*/  FSEL R40, R9, -INF , !P5 ;  /* 0xff80000009287808 */ /* 0x000fe20006800000 */
[----:B------:R-:W-:Y:S01]  /*10190*/  IMAD.X R249, RZ, RZ, R7, P1 ;  /* 0x000000fffff97224 */ /* 0x000fe200008e0607 */
[----:B------:R-:W-:Y:S01]  /*101a0*/  ISETP.GT.U32.AND.EX P4, PT, R241, RZ, PT, P4 ;  /* 0x000000fff100720c */ /* 0x000fe20003f84140 */
[----:B------:R-:W-:Y:S01]  /*101b0*/  FMUL R9, R15, UR8 ;  /* 0x000000080f097c20 */ /* 0x000fe20008400000 */
[----:B------:R-:W-:-:S02]  /*101c0*/  ISETP.GT.U32.AND P1, PT, R22, R237, PT ;  /* 0x000000ed1600720c */ /* 0x000fc40003f24070 */
[----:B------:R-:W-:Y:S02]  /*101d0*/  ISETP.GT.U32.AND.EX P6, PT, R245, RZ, PT, P6 ;  /* 0x000000fff500720c */ /* 0x000fe40003fc4160 */
[----:B------:R-:W-:Y:S01]  /*101e0*/  FSEL R25, R8, -INF , !P2 ;  /* 0xff80000008197808 */ /* 0x000fe20005000000 */
[----:B------:R-:W-:Y:S01]  /*101f0*/  FMUL R8, R14, UR8 ;  /* 0x000000080e087c20 */ /* 0x000fe20008400000 */
[----:B------:R-:W-:Y:S02]  /*10200*/  FSEL R44, R13, -INF , !P4 ;  /* 0xff8000000d2c7808 */ /* 0x000fe40006000000 */
[----:B------:R-:W-:Y:S01]  /*10210*/  ISETP.GT.U32.AND.EX P1, PT, R249, RZ, PT, P1 ;  /* 0x000000fff900720c */ /* 0x000fe20003f24110 */
[----:B------:R-:W-:Y:S01]  /*10220*/  IMAD.MOV.U32 R56, RZ, RZ, R127 ;  /* 0x000000ffff387224 */ /* 0x000fe200078e007f */
[----:B------:R-:W-:Y:S02]  /*10230*/  IADD3 R16, P4, R6, 0x51, RZ ;  /* 0x0000005106107810 */ /* 0x000fe40007f9e0ff */
[----:B------:R-:W-:-:S02]  /*10240*/  FSEL R32, R9, -INF , !P6 ;  /* 0xff80000009207808 */ /* 0x000fc40007000000 */
[----:B------:R-:W-:Y:S01]  /*10250*/  IADD3 R14, P6, R6, 0x60, RZ ;  /* 0x00000060060e7810 */ /* 0x000fe20007fde0ff */
[----:B------:R-:W-:Y:S01]  /*10260*/  IMAD.MOV.U32 R55, RZ, RZ, R130 ;  /* 0x000000ffff377224 */ /* 0x000fe200078e0082 */
[----:B------:R-:W-:Y:S01]  /*10270*/  FSEL R8, R8, -INF , !P1 ;  /* 0xff80000008087808 */ /* 0x000fe20004800000 */
[----:B------:R0:W-:Y:S01]  /*10280*/  STL [R1+0x97c], R11 ;  /* 0x00097c0b01007387 */ /* 0x0001e20000100800 */
[C---:B------:R-:W-:Y:S01]  /*10290*/  IADD3 R19, P5, R6.reuse, 0x58, RZ ;  /* 0x0000005806137810 */ /* 0x040fe20007fbe0ff */
[--C-:B------:R-:W-:Y:S01]  /*102a0*/  IMAD.X R250, RZ, RZ, R7.reuse, P4 ;  /* 0x000000fffffa7224 */ /* 0x100fe200020e0607 */
[----:B------:R-:W-:Y:S01]  /*102b0*/  IADD3 R15, P1, R6, 0x61, RZ ;  /* 0x00000061060f7810 */ /* 0x000fe20007f3e0ff */
[----:B------:R-:W-:Y:S01]  /*102c0*/  FMUL R9, R56, UR8 ;  /* 0x0000000838097c20 */ /* 0x000fe20008400000 */
[-C--:B------:R-:W-:Y:S01]  /*102d0*/  ISETP.GT.U32.AND P4, PT, R16, R237.reuse, PT ;  /* 0x000000ed1000720c */ /* 0x080fe20003f84070 */
[----:B------:R-:W-:Y:S01]  /*102e0*/  IMAD.X R56, RZ, RZ, R7, P6 ;  /* 0x000000ffff387224 */ /* 0x000fe200030e0607 */
[-C--:B------:R-:W-:Y:S01]  /*102f0*/  ISETP.GT.U32.AND P6, PT, R14, R237.reuse, PT ;  /* 0x000000ed0e00720c */ /* 0x080fe20003fc4070 */
[----:B------:R-:W-:Y:S01]  /*10300*/  FMUL R13, R55, UR8 ;  /* 0x00000008370d7c20 */ /* 0x000fe20008400000 */
[----:B0-----:R-:W-:Y:S01]  /*10310*/  IMAD.MOV.U32 R11, RZ, RZ, R134 ;  /* 0x000000ffff0b7224 */ /* 0x001fe200078e0086 */
[----:B------:R-:W-:Y:S01]  /*10320*/  IADD3 R23, P3, R6, 0x50, RZ ;  /* 0x0000005006177810 */ /* 0x000fe20007f7e0ff */
[----:B------:R-:W-:Y:S01]  /*10330*/  IMAD.MOV.U32 R2, RZ, RZ, R135 ;  /* 0x000000ffff027224 */ /* 0x000fe200078e0087 */
[----:B------:R-:W-:Y:S01]  /*10340*/  ISETP.GT.U32.AND.EX P4, PT, R250, RZ, PT, P4 ;  /* 0x000000fffa00720c */ /* 0x000fe20003f84140 */
[--C-:B------:R-:W-:Y:S01]  /*10350*/  IMAD.X R43, RZ, RZ, R7.reuse, P5 ;  /* 0x000000ffff2b7224 */ /* 0x100fe200028e0607 */
[-C--:B------:R-:W-:Y:S01]  /*10360*/  ISETP.GT.U32.AND P5, PT, R19, R237.reuse, PT ;  /* 0x000000ed1300720c */ /* 0x080fe20003fa4070 */
[----:B------:R-:W-:Y:S01]  /*10370*/  IMAD.X R55, RZ, RZ, R7, P1 ;  /* 0x000000ffff377224 */ /* 0x000fe200008e0607 */
[----:B------:R-:W-:Y:S01]  /*10380*/  ISETP.GT.U32.AND P1, PT, R15, R237, PT ;  /* 0x000000ed0f00720c */ /* 0x000fe20003f24070 */
[----:B------:R-:W-:Y:S01]  /*10390*/  FMUL R232, R11, UR8 ;  /* 0x000000080be87c20 */ /* 0x000fe20008400000 */
[----:B------:R-:W-:Y:S01]  /*103a0*/  ISETP.GT.U32.AND.EX P6, PT, R56, RZ, PT, P6 ;  /* 0x000000ff3800720c */ /* 0x000fe20003fc4160 */
[----:B------:R-:W-:-:S02]  /*103b0*/  IMAD.MOV.U32 R36, RZ, RZ, R131 ;  /* 0x000000ffff247224 */ /* 0x000fc400078e0083 */
[----:B------:R-:W-:Y:S01]  /*103c0*/  FMUL R233, R2, UR8 ;  /* 0x0000000802e97c20 */ /* 0x000fe20008400000 */
[----:B------:R-:W-:Y:S01]  /*103d0*/  STL.64 [R1+0xbd8], R108 ;  /* 0x000bd86c01007387 */ /* 0x000fe20000100a00 */
[----:B------:R-:W-:Y:S01]  /*103e0*/  ISETP.GT.U32.AND.EX P5, PT, R43, RZ, PT, P5 ;  /* 0x000000ff2b00720c */ /* 0x000fe20003fa4150 */
[----:B------:R-:W-:Y:S01]  /*103f0*/  IMAD.MOV.U32 R80, RZ, RZ, R126 ;  /* 0x000000ffff507224 */ /* 0x000fe200078e007e */
[----:B------:R-:W-:Y:S01]  /*10400*/  FSEL R131, R9, -INF , !P4 ;  /* 0xff80000009837808 */ /* 0x000fe20006000000 */
[----:B------:R-:W-:Y:S01]  /*10410*/  STL.64 [R1+0xbe0], R106 ;  /* 0x000be06a01007387 */ /* 0x000fe20000100a00 */
[----:B------:R-:W-:Y:S01]  /*10420*/  ISETP.GT.U32.AND.EX P1, PT, R55, RZ, PT, P1 ;  /* 0x000000ff3700720c */ /* 0x000fe20003f24110 */
[----:B------:R-:W-:Y:S01]  /*10430*/  IMAD.X R246, RZ, RZ, R7, P3 ;  /* 0x000000fffff67224 */ /* 0x000fe200018e0607 */
[----:B------:R-:W-:Y:S01]  /*10440*/  FSEL R11, R232, -INF , !P6 ;  /* 0xff800000e80b7808 */ /* 0x000fe20007000000 */
[----:B------:R-:W-:Y:S01]  /*10450*/  STL [R1+0x264], R132 ;  /* 0x0002648401007387 */ /* 0x000fe20000100800 */
[----:B------:R-:W-:Y:S01]  /*10460*/  ISETP.GT.U32.AND P3, PT, R23, R237, PT ;  /* 0x000000ed1700720c */ /* 0x000fe20003f64070 */
[----:B------:R-:W-:Y:S01]  /*10470*/  IMAD.MOV.U32 R77, RZ, RZ, R139 ;  /* 0x000000ffff4d7224 */ /* 0x000fe200078e008b */
[----:B------:R-:W-:Y:S01]  /*10480*/  IADD3 R9, P4, R6, 0x69, RZ ;  /* 0x0000006906097810 */ /* 0x000fe20007f9e0ff */
[----:B------:R-:W-:Y:S01]  /*10490*/  STL.64 [R1+0xbe8], R32 ;  /* 0x000be82001007387 */ /* 0x000fe20000100a00 */
[----:B------:R-:W-:-:S02]  /*104a0*/  FSEL R139, R13, -INF , !P5 ;  /* 0xff8000000d8b7808 */ /* 0x000fc40006800000 */
[----:B------:R-:W-:Y:S01]  /*104b0*/  FSEL R2, R233, -INF , !P1 ;  /* 0xff800000e9027808 */ /* 0x000fe20004800000 */
[----:B------:R0:W-:Y:S01]  /*104c0*/  STL [R1+0x268], R8 ;  /* 0x0002680801007387 */ /* 0x0001e20000100800 */
[C---:B------:R-:W-:Y:S02]  /*104d0*/  IADD3 R20, P2, R6.reuse, 0x59, RZ ;  /* 0x0000005906147810 */ /* 0x040fe40007f5e0ff */
[----:B------:R-:W-:Y:S01]  /*104e0*/  IADD3 R13, P5, R6, 0x70, RZ ;  /* 0x00000070060d7810 */ /* 0x000fe20007fbe0ff */
[----:B------:R-:W-:Y:S01]  /*104f0*/  STL [R1+0x26c], R131 ;  /* 0x00026c8301007387 */ /* 0x000fe20000100800 */
[----:B------:R-:W-:-:S03]  /*10500*/  ISETP.GT.U32.AND.EX P3, PT, R246, RZ, PT, P3 ;  /* 0x000000fff600720c */ /* 0x000fc60003f64130 */
[----:B------:R1:W-:Y:S01]  /*10510*/  STL [R1+0x270], R11 ;  /* 0x0002700b01007387 */ /* 0x0003e20000100800 */
[----:B0-----:R-:W-:Y:S01]  /*10520*/  FMUL R8, R80, UR8 ;  /* 0x0000000850087c20 */ /* 0x001fe20008400000 */
[----:B------:R-:W-:Y:S02]  /*10530*/  IMAD.MOV.U32 R39, RZ, RZ, R140 ;  /* 0x000000ffff277224 */ /* 0x000fe400078e008c */
[----:B------:R0:W-:Y:S01]  /*10540*/  STL [R1+0x280], R2 ;  /* 0x0002800201007387 */ /* 0x0001e20000100800 */
[----:B------:R-:W-:Y:S01]  /*10550*/  IMAD.MOV.U32 R75, RZ, RZ, R142 ;  /* 0x000000ffff4b7224 */ /* 0x000fe200078e008e */
[----:B------:R-:W-:Y:S01]  /*10560*/  IADD3 R232, P6, R6, 0x78, RZ ;  /* 0x0000007806e87810 */ /* 0x000fe20007fde0ff */
[--C-:B------:R-:W-:Y:S02]  /*10570*/  IMAD.X R242, RZ, RZ, R7.reuse, P2 ;  /* 0x000000fffff27224 */ /* 0x100fe400010e0607 */
[--C-:B-1----:R-:W-:Y:S01]  /*10580*/  IMAD.X R11, RZ, RZ, R7.reuse, P4 ;  /* 0x000000ffff0b7224 */ /* 0x102fe200020e0607 */
[----:B------:R-:W-:Y:S01]  /*10590*/  ISETP.GT.U32.AND P4, PT, R9, R237, PT ;  /* 0x000000ed0900720c */ /* 0x000fe20003f84070 */
[----:B------:R-:W-:Y:S01]  /*105a0*/  FMUL R234, R77, UR8 ;  /* 0x000000084dea7c20 */ /* 0x000fe20008400000 */
[----:B------:R-:W-:Y:S01]  /*105b0*/  FSEL R140, R8, -INF , !P3 ;  /* 0xff800000088c7808 */ /* 0x000fe20005800000 */
[----:B0-----:R-:W-:Y:S01]  /*105c0*/  IMAD.X R2, RZ, RZ, R7, P5 ;  /* 0x000000ffff027224 */ /* 0x001fe200028e0607 */
[----:B------:R-:W-:-:S02]  /*105d0*/  IADD3 R8, P3, R6, 0x68, RZ ;  /* 0x0000006806087810 */ /* 0x000fc40007f7e0ff */
[-C--:B------:R-:W-:Y:S02]  /*105e0*/  ISETP.GT.U32.AND P2, PT, R20, R237.reuse, PT ;  /* 0x000000ed1400720c */ /* 0x080fe40003f44070 */
[-C--:B------:R-:W-:Y:S02]  /*105f0*/  ISETP.GT.U32.AND P5, PT, R13, R237.reuse, PT ;  /* 0x000000ed0d00720c */ /* 0x080fe40003fa4070 */
[----:B------:R-:W-:Y:S01]  /*10600*/  ISETP.GT.U32.AND.EX P4, PT, R11, RZ, PT, P4 ;  /* 0x000000ff0b00720c */ /* 0x000fe20003f84140 */
[----:B------:R-:W-:Y:S01]  /*10610*/  FMUL R231, R36, UR8 ;  /* 0x0000000824e77c20 */ /* 0x000fe20008400000 */
[----:B------:R-:W-:Y:S01]  /*10620*/  FMUL R233, R75, UR8 ;  /* 0x000000084be97c20 */ /* 0x000fe20008400000 */
[----:B------:R-:W-:Y:S01]  /*10630*/  ISETP.GT.U32.AND.EX P2, PT, R242, RZ, PT, P2 ;  /* 0x000000fff200720c */ /* 0x000fe20003f44120 */
[----:B------:R-:W-:Y:S01]  /*10640*/  IMAD.MOV.U32 R79, RZ, RZ, R138 ;  /* 0x000000ffff4f7224 */ /* 0x000fe200078e008a */
[----:B------:R-:W-:Y:S01]  /*10650*/  ISETP.GT.U32.AND.EX P5, PT, R2, RZ, PT, P5 ;  /* 0x000000ff0200720c */ /* 0x000fe20003fa4150 */
[----:B------:R-:W-:Y:S01]  /*10660*/  IMAD.MOV.U32 R76, RZ, RZ, R146 ;  /* 0x000000ffff4c7224 */ /* 0x000fe200078e0092 */
[----:B------:R-:W-:Y:S01]  /*10670*/  FSEL R135, R234, -INF , !P4 ;  /* 0xff800000ea877808 */ /* 0x000fe20006000000 */
[--C-:B------:R-:W-:Y:S01]  /*10680*/  IMAD.X R36, RZ, RZ, R7.reuse, P3 ;  /* 0x000000ffff247224 */ /* 0x100fe200018e0607 */
[-C--:B------:R-:W-:Y:S01]  /*10690*/  ISETP.GT.U32.AND P3, PT, R8, R237.reuse, PT ;  /* 0x000000ed0800720c */ /* 0x080fe20003f64070 */
[----:B------:R-:W-:Y:S01]  /*106a0*/  IMAD.X R77, RZ, RZ, R7, P6 ;  /* 0x000000ffff4d7224 */ /* 0x000fe200030e0607 */
[----:B------:R-:W-:Y:S01]  /*106b0*/  ISETP.GT.U32.AND P4, PT, R232, R237, PT ;  /* 0x000000ede800720c */ /* 0x000fe20003f84070 */
[----:B------:R-:W-:Y:S01]  /*106c0*/  IMAD.MOV.U32 R41, RZ, RZ, R137 ;  /* 0x000000ffff297224 */ /* 0x000fe200078e0089 */
[----:B------:R-:W-:Y:S01]  /*106d0*/  FSEL R137, R231, -INF , !P2 ;  /* 0xff800000e7897808 */ /* 0x000fe20005000000 */
[----:B------:R-:W-:Y:S01]  /*106e0*/  FMUL R235, R79, UR8 ;  /* 0x000000084feb7c20 */ /* 0x000fe20008400000 */
[----:B------:R-:W-:Y:S01]  /*106f0*/  FSEL R33, R233, -INF , !P5 ;  /* 0xff800000e9217808 */ /* 0x000fe20006800000 */
[----:B------:R-:W-:Y:S01]  /*10700*/  FMUL R233, R76, UR8 ;  /* 0x000000084ce97c20 */ /* 0x000fe20008400000 */
[----:B------:R-:W-:-:S02]  /*10710*/  IADD3 R231, P2, R6, 0x71, RZ ;  /* 0x0000007106e77810 */ /* 0x000fc40007f5e0ff */
[----:B------:R-:W-:Y:S02]  /*10720*/  IADD3 R236, P1, R6, 0x79, RZ ;  /* 0x0000007906ec7810 */ /* 0x000fe40007f3e0ff */
[----:B------:R-:W-:Y:S02]  /*10730*/  ISETP.GT.U32.AND.EX P3, PT, R36, RZ, PT, P3 ;  /* 0x000000ff2400720c */ /* 0x000fe40003f64130 */
[----:B------:R-:W-:Y:S01]  /*10740*/  ISETP.GT.U32.AND.EX P4, PT, R77, RZ, PT, P4 ;  /* 0x000000ff4d00720c */ /* 0x000fe20003f84140 */
[----:B------:R-:W-:Y:S01]  /*10750*/  IMAD.MOV.U32 R78, RZ, RZ, R143 ;  /* 0x000000ffff4e7224 */ /* 0x000fe200078e008f */
[----:B------:R-:W-:Y:S01]  /*10760*/  FSEL R32, R235, -INF , !P3 ;  /* 0xff800000eb207808 */ /* 0x000fe20005800000 */
[----:B------:R-:W-:Y:S01]  /*10770*/  IMAD.MOV.U32 R31, RZ, RZ, R147 ;  /* 0x000000ffff1f7224 */ /* 0x000fe200078e0093 */
[----:B------:R-:W-:Y:S01]  /*10780*/  FSEL R127, R233, -INF , !P4 ;  /* 0xff800000e97f7808 */ /* 0x000fe20006000000 */
[--C-:B------:R-:W-:Y:S01]  /*10790*/  IMAD.X R79, RZ, RZ, R7.reuse, P2 ;  /* 0x000000ffff4f7224 */ /* 0x100fe200010e0607 */
[-C--:B------:R-:W-:Y:S01]  /*107a0*/  ISETP.GT.U32.AND P3, PT, R231, R237.reuse, PT ;  /* 0x000000ede700720c */ /* 0x080fe20003f64070 */
[----:B------:R-:W-:Y:S01]  /*107b0*/  IMAD.X R75, RZ, RZ, R7, P1 ;  /* 0x000000ffff4b7224 */ /* 0x000fe200008e0607 */
[----:B------:R-:W-:-:S02]  /*107c0*/  ISETP.GT.U32.AND P5, PT, R236, R237, PT ;  /* 0x000000edec00720c */ /* 0x000fc40003fa4070 */
[----:B------:R-:W-:Y:S01]  /*107d0*/  IADD3 R233, P4, R6, 0x8, RZ ;  /* 0x0000000806e97810 */ /* 0x000fe20007f9e0ff */
[----:B------:R-:W-:Y:S01]  /*107e0*/  FMUL R235, R78, UR8 ;  /* 0x000000084eeb7c20 */ /* 0x000fe20008400000 */
[----:B------:R-:W-:Y:S01]  /*107f0*/  FMUL R234, R31, UR8 ;  /* 0x000000081fea7c20 */ /* 0x000fe20008400000 */
[----:B------:R-:W-:Y:S01]  /*10800*/  IMAD.MOV.U32 R74, RZ, RZ, R84 ;  /* 0x000000ffff4a7224 */ /* 0x000fe200078e0054 */
[----:B------:R-:W-:Y:S01]  /*10810*/  ISETP.GT.U32.AND.EX P3, PT, R79, RZ, PT, P3 ;  /* 0x000000ff4f00720c */ /* 0x000fe20003f64130 */
[----:B------:R-:W-:Y:S01]  /*10820*/  IMAD.MOV.U32 R73, RZ, RZ, R90 ;  /* 0x000000ffff497224 */ /* 0x000fe200078e005a */
[----:B------:R-:W-:Y:S01]  /*10830*/  ISETP.GT.U32.AND.EX P5, PT, R75, RZ, PT, P5 ;  /* 0x000000ff4b00720c */ /* 0x000fe20003fa4150 */
[----:B------:R-:W-:Y:S01]  /*10840*/  IMAD.MOV.U32 R72, RZ, RZ, R85 ;  /* 0x000000ffff487224 */ /* 0x000fe200078e0055 */
[CC--:B------:R-:W-:Y:S01]  /*10850*/  ISETP.GT.U32.AND P2, PT, R6.reuse, R4.reuse, PT ;  /* 0x000000040600720c */ /* 0x0c0fe20003f44070 */
[----:B------:R-:W-:Y:S01]  /*10860*/  IMAD.MOV.U32 R71, RZ, RZ, R88 ;  /* 0x000000ffff477224 */ /* 0x000fe200078e0058 */
[-C--:B------:R-:W-:Y:S01]  /*10870*/  ISETP.GE.U32.AND P6, PT, R6, R4.reuse, PT ;  /* 0x000000040600720c */ /* 0x080fe20003fc6070 */
[----:B------:R-:W-:Y:S01]  /*10880*/  IMAD.X R31, RZ, RZ, R7, P4 ;  /* 0x000000ffff1f7224 */ /* 0x000fe200020e0607 */
[----:B------:R-:W-:Y:S01]  /*10890*/  ISETP.GT.U32.AND P4, PT, R233, R4, PT ;  /* 0x00000004e900720c */ /* 0x000fe20003f84070 */
[----:B------:R-:W-:Y:S01]  /*108a0*/  IMAD.MOV.U32 R54, RZ, RZ, R128 ;  /* 0x000000ffff367224 */ /* 0x000fe200078e0080 */
[----:B------:R-:W-:Y:S01]  /*108b0*/  FSEL R128, R235, -INF , !P3 ;  /* 0xff800000eb807808 */ /* 0x000fe20005800000 */
[----:B------:R-:W-:Y:S01]  /*108c0*/  FMUL R238, R74, UR8 ;  /* 0x000000084aee7c20 */ /* 0x000fe20008400000 */
[----:B------:R-:W-:Y:S01]  /*108d0*/  FSEL R126, R234, -INF , !P5 ;  /* 0xff800000ea7e7808 */ /* 0x000fe20006800000 */
[----:B------:R-:W-:Y:S01]  /*108e0*/  FMUL R237, R73, UR8 ;  /* 0x0000000849ed7c20 */ /* 0x000fe20008400000 */
[----:B------:R-:W-:Y:S01]  /*108f0*/  ISETP.GT.U32.AND.EX P2, PT, R7, RZ, PT, P2 ;  /* 0x000000ff0700720c */ /* 0x000fe20003f44120 */
[----:B------:R-:W-:Y:S01]  /*10900*/  FMUL R235, R72, UR8 ;  /* 0x0000000848eb7c20 */ /* 0x000fe20008400000 */
[----:B------:R-:W-:Y:S01]  /*10910*/  FMUL R234, R71, UR8 ;  /* 0x0000000847ea7c20 */ /* 0x000fe20008400000 */
[----:B------:R-:W-:-:S02]  /*10920*/  ISETP.GE.U32.AND.EX P6, PT, R7, RZ, PT, P6 ;  /* 0x000000ff0700720c */ /* 0x000fc40003fc6160 */
[----:B------:R-:W-:Y:S01]  /*10930*/  ISETP.GT.U32.AND.EX P4, PT, R31, RZ, PT, P4 ;  /* 0x000000ff1f00720c */ /* 0x000fe20003f84140 */
[----:B------:R-:W-:Y:S01]  /*10940*/  IMAD.MOV.U32 R35, RZ, RZ, R105 ;  /* 0x000000ffff237224 */ /* 0x000fe200078e0069 */
[----:B------:R-:W-:Y:S01]  /*10950*/  FSEL R105, R238, -INF , !P2 ;  /* 0xff800000ee697808 */ /* 0x000fe20005000000 */
[----:B------:R-:W-:Y:S01]  /*10960*/  IMAD.MOV.U32 R70, RZ, RZ, R89 ;  /* 0x000000ffff467224 */ /* 0x000fe200078e0059 */
[----:B------:R-:W-:Y:S01]  /*10970*/  FSEL R118, R237, -INF , !P2 ;  /* 0xff800000ed767808 */ /* 0x000fe20005000000 */
[----:B------:R-:W-:Y:S01]  /*10980*/  IMAD.MOV.U32 R61, RZ, RZ, R117 ;  /* 0x000000ffff3d7224 */ /* 0x000fe200078e0075 */
[----:B------:R-:W-:Y:S01]  /*10990*/  STL [R1+0x3d4], R36 ;  /* 0x0003d42401007387 */ /* 0x000fe20000100800 */
[----:B------:R-:W-:Y:S01]  /*109a0*/  IMAD.MOV.U32 R69, RZ, RZ, R92 ;  /* 0x000000ffff457224 */ /* 0x000fe200078e005c */
[----:B------:R-:W-:Y:S01]  /*109b0*/  ISETP.GT.U32.AND P2, PT, R228, R4, PT ;  /* 0x00000004e400720c */ /* 0x000fe20003f44070 */
[----:B------:R-:W-:Y:S01]  /*109c0*/  IMAD.MOV.U32 R68, RZ, RZ, R93 ;  /* 0x000000ffff447224 */ /* 0x000fe200078e005d */
[----:B------:R-:W-:Y:S01]  /*109d0*/  FSEL R111, R235, -INF , !P6 ;  /* 0xff800000eb6f7808 */ /* 0x000fe20007000000 */
[----:B------:R-:W-:Y:S01]  /*109e0*/  STL [R1+0x3d8], R11 ;  /* 0x0003d80b01007387 */ /* 0x000fe20000100800 */
[----:B------:R-:W-:-:S02]  /*109f0*/  FSEL R117, R234, -INF , !P4 ;  /* 0xff800000ea757808 */ /* 0x000fc40006000000 */
[-C--:B------:R-:W-:Y:S01]  /*10a00*/  ISETP.GT.U32.AND P6, PT, R229, R4.reuse, PT ;  /* 0x00000004e500720c */ /* 0x080fe20003fc4070 */
[----:B------:R-:W-:Y:S01]  /*10a10*/  STL [R1+0x3dc], R2 ;  /* 0x0003dc0201007387 */ /* 0x000fe20000100800 */
[----:B------:R-:W-:Y:S01]  /*10a20*/  ISETP.GT.U32.AND P4, PT, R230, R4, PT ;  /* 0x00000004e600720c */ /* 0x000fe20003f84070 */
[----:B------:R-:W-:Y:S01]  /*10a30*/  FMUL R237, R70, UR8 ;  /* 0x0000000846ed7c20 */ /* 0x000fe20008400000 */
[----:B------:R-:W-:Y:S01]  /*10a40*/  ISETP.GT.U32.AND.EX P2, PT, R239, RZ, PT, P2 ;  /* 0x000000ffef00720c */ /* 0x000fe20003f44120 */
[----:B------:R-:W-:Y:S01]  /*10a50*/  STL [R1+0x284], R32 ;  /* 0x0002842001007387 */ /* 0x000fe20000100800 */
[----:B------:R-:W-:Y:S01]  /*10a60*/  FMUL R235, R69, UR8 ;  /* 0x0000000845eb7c20 */ /* 0x000fe20008400000 */
[----:B------:R-:W-:Y:S01]  /*10a70*/  FMUL R234, R68, UR8 ;  /* 0x0000000844ea7c20 */ /* 0x000fe20008400000 */
[----:B------:R-:W-:Y:S01]  /*10a80*/  ISETP.GT.U32.AND.EX P6, PT, R251, RZ, PT, P6 ;  /* 0x000000fffb00720c */ /* 0x000fe20003fc4160 */
[----:B------:R-:W-:Y:S01]  /*10a90*/  STL [R1+0x298], R33 ;  /* 0x0002982101007387 */ /* 0x000fe20000100800 */
[----:B------:R-:W-:Y:S01]  /*10aa0*/  ISETP.GT.U32.AND.EX P4, PT, R27, RZ, PT, P4 ;  /* 0x000000ff1b00720c */ /* 0x000fe20003f84140 */
[----:B------:R-:W-:-:S02]  /*10ab0*/  IMAD.MOV.U32 R52, RZ, RZ, R104 ;  /* 0x000000ffff347224 */ /* 0x000fc400078e0068 */
[----:B------:R-:W-:Y:S01]  /*10ac0*/  STL [R1+0x3e0], R79 ;  /* 0x0003e04f01007387 */ /* 0x000fe20000100800 */
[----:B------:R-:W-:-:S03]  /*10ad0*/  FSEL R104, R237, -INF , !P2 ;  /* 0xff800000ed687808 */ /* 0x000fc60005000000 */
[----:B------:R-:W-:Y:S01]  /*10ae0*/  STL [R1+0x3e4], R77 ;  /* 0x0003e44d01007387 */ /* 0x000fe20000100800 */
[----:B------:R-:W-:-:S03]  /*10af0*/  FSEL R103, R235, -INF , !P6 ;  /* 0xff800000eb677808 */ /* 0x000fc60007000000 */
[----:B------:R-:W-:Y:S01]  /*10b00*/  STL [R1+0x3e8], R75 ;  /* 0x0003e84b01007387 */ /* 0x000fe20000100800 */
[----:B------:R-:W-:-:S03]  /*10b10*/  FSEL R102, R234, -INF , !P4 ;  /* 0xff800000ea667808 */ /* 0x000fc60006000000 */
[----:B------:R-:W-:Y:S04]  /*10b20*/  STL [R1+0x2ec], R128 ;  /* 0x0002ec8001007387 */ /* 0x000fe80000100800 */
[----:B------:R-:W-:Y:S04]  /*10b30*/  STL [R1+0x304], R127 ;  /* 0x0003047f01007387 */ /* 0x000fe80000100800 */
[----:B------:R-:W-:Y:S04]  /*10b40*/  STL [R1+0x310], R126 ;  /* 0x0003107e01007387 */ /* 0x000fe80000100800 */
[----:B------:R-:W-:Y:S01]  /*10b50*/  STL.64 [R1+0xbf0], R126 ;  /* 0x000bf07e01007387 */ /* 0x000fe20000100a00 */
[----:B------:R-:W-:-:S03]  /*10b60*/  WARPGROUP.DEPBAR.LE gsb0, 0x0 ;  /* 0x00008000000079c5 */ /* 0x000fc60000010000 */
[----:B------:R-:W-:Y:S04]  /*10b70*/  STL.64 [R1+0xbf8], R110 ;  /* 0x000bf86e01007387 */ /* 0x000fe80000100a00 */
[----:B------:R-:W-:Y:S04]  /*10b80*/  STL.64 [R1+0xc00], R104 ;  /* 0x000c006801007387 */ /* 0x000fe80000100a00 */
[----:B------:R-:W-:Y:S04]  /*10b90*/  STL.64 [R1+0xc08], R102 ;  /* 0x000c086601007387 */ /* 0x000fe80000100a00 */
[----:B------:R0:W-:Y:S04]  /*10ba0*/  STL [R1+0xbac], R204 ;  /* 0x000baccc01007387 */ /* 0x0001e80000100800 */
[----:B0-----:R-:W2:Y:S04]  /*10bb0*/  LDL.LU R204, [R1+0x3e0] ;  /* 0x0003e00001cc7983 */ /* 0x001ea80000300800 */
[----:B------:R-:W-:Y:S04]  /*10bc0*/  STL [R1+0xba8], R205 ;  /* 0x000ba8cd01007387 */ /* 0x000fe80000100800 */
[----:B------:R0:W-:Y:S04]  /*10bd0*/  STL [R1+0xba4], R208 ;  /* 0x000ba4d001007387 */ /* 0x0001e80000100800 */
[----:B0-----:R-:W3:Y:S04]  /*10be0*/  LDL.LU R208, [R1+0x3e4] ;  /* 0x0003e40001d07983 */ /* 0x001ee80000300800 */
[----:B------:R-:W-:Y:S04]  /*10bf0*/  STL [R1+0xba0], R209 ;  /* 0x000ba0d101007387 */ /* 0x000fe80000100800 */
[----:B------:R0:W-:Y:S04]  /*10c00*/  STL [R1+0xb9c], R212 ;  /* 0x000b9cd401007387 */ /* 0x0001e80000100800 */
[----:B0-----:R-:W4:Y:S01]  /*10c10*/  LDL.LU R212, [R1+0x3e8] ;  /* 0x0003e80001d47983 */ /* 0x001f220000300800 */
[----:B------:R-:W-:Y:S01]  /*10c20*/  IMAD.MOV.U32 R67, RZ, RZ, R96 ;  /* 0x000000ffff437224 */ /* 0x000fe200078e0060 */
[-C--:B------:R-:W-:Y:S01]  /*10c30*/  ISETP.GT.U32.AND P2, PT, R225, R4.reuse, PT ;  /* 0x00000004e100720c */ /* 0x080fe20003f44070 */
[----:B------:R-:W-:Y:S01]  /*10c40*/  IMAD.MOV.U32 R66, RZ, RZ, R97 ;  /* 0x000000ffff427224 */ /* 0x000fe200078e0061 */
[-C--:B------:R-:W-:Y:S01]  /*10c50*/  ISETP.GT.U32.AND P6, PT, R226, R4.reuse, PT ;  /* 0x00000004e200720c */ /* 0x080fe20003fc4070 */
[----:B------:R-:W-:Y:S01]  /*10c60*/  FMUL R237, R67, UR8 ;  /* 0x0000000843ed7c20 */ /* 0x000fe20008400000 */
[----:B------:R-:W-:Y:S01]  /*10c70*/  IMAD.MOV.U32 R65, RZ, RZ, R100 ;  /* 0x000000ffff417224 */ /* 0x000fe200078e0064 */
[----:B------:R-:W-:Y:S01]  /*10c80*/  ISETP.GT.U32.AND.EX P2, PT, R243, RZ, PT, P2 ;  /* 0x000000fff300720c */ /* 0x000fe20003f44120 */
[----:B------:R-:W-:Y:S01]  /*10c90*/  FMUL R235, R66, UR8 ;  /* 0x0000000842eb7c20 */ /* 0x000fe20008400000 */
[----:B------:R-:W-:-:S02]  /*10ca0*/  ISETP.GT.U32.AND P4, PT, R227, R4, PT ;  /* 0x00000004e300720c */ /* 0x000fc40003f84070 */
[----:B------:R-:W-:Y:S01]  /*10cb0*/  ISETP.GT.U32.AND.EX P6, PT, R247, RZ, PT, P6 ;  /* 0x000000fff700720c */ /* 0x000fe20003fc4160 */
[----:B------:R-:W-:Y:S02]  /*10cc0*/  IMAD.MOV.U32 R53, RZ, RZ, R101 ;  /* 0x000000ffff357224 */ /* 0x000fe400078e0065 */
[----:B------:R-:W-:Y:S01]  /*10cd0*/  FMUL R234, R65, UR8 ;  /* 0x0000000841ea7c20 */ /* 0x000fe20008400000 */
[----:B------:R-:W-:Y:S02]  /*10ce0*/  FSEL R101, R237, -INF , !P2 ;  /* 0xff800000ed657808 */ /* 0x000fe40005000000 */
[----:B------:R-:W-:Y:S02]  /*10cf0*/  ISETP.GT.U32.AND.EX P4, PT, R0, RZ, PT, P4 ;  /* 0x000000ff0000720c */ /* 0x000fe40003f84140 */
[----:B------:R-:W-:Y:S02]  /*10d00*/  ISETP.GT.U32.AND P2, PT, R222, R4, PT ;  /* 0x00000004de00720c */ /* 0x000fe40003f44070 */
[----:B------:R-:W-:-:S02]  /*10d10*/  FSEL R100, R235, -INF , !P6 ;  /* 0xff800000eb647808 */ /* 0x000fc40007000000 */
[-C--:B------:R-:W-:Y:S01]  /*10d20*/  ISETP.GT.U32.AND P6, PT, R223, R4.reuse, PT ;  /* 0x00000004df00720c */ /* 0x080fe20003fc4070 */
[----:B------:R-:W-:Y:S01]  /*10d30*/  FMUL R237, R53, UR8 ;  /* 0x0000000835ed7c20 */ /* 0x000fe20008400000 */
[----:B------:R-:W-:Y:S01]  /*10d40*/  FSEL R65, R234, -INF , !P4 ;  /* 0xff800000ea417808 */ /* 0x000fe20006000000 */
[----:B------:R-:W-:Y:S01]  /*10d50*/  FMUL R235, R52, UR8 ;  /* 0x0000000834eb7c20 */ /* 0x000fe20008400000 */
[----:B------:R-:W-:Y:S02]  /*10d60*/  ISETP.GT.U32.AND.EX P2, PT, R240, RZ, PT, P2 ;  /* 0x000000fff000720c */ /* 0x000fe40003f44120 */
[----:B------:R-:W-:Y:S02]  /*10d70*/  ISETP.GT.U32.AND P4, PT, R224, R4, PT ;  /* 0x00000004e000720c */ /* 0x000fe40003f84070 */
[----:B------:R-:W-:Y:S01]  /*10d80*/  ISETP.GT.U32.AND.EX P6, PT, R252, RZ, PT, P6 ;  /* 0x000000fffc00720c */ /* 0x000fe20003fc4160 */
[----:B------:R-:W-:Y:S01]  /*10d90*/  FMUL R234, R35, UR8 ;  /* 0x0000000823ea7c20 */ /* 0x000fe20008400000 */
[----:B------:R-:W-:-:S02]  /*10da0*/  FSEL R35, R237, -INF , !P2 ;  /* 0xff800000ed237808 */ /* 0x000fc40005000000 */
[----:B------:R-:W-:Y:S02]  /*10db0*/  ISETP.GT.U32.AND.EX P4, PT, R38, RZ, PT, P4 ;  /* 0x000000ff2600720c */ /* 0x000fe40003f84140 */
[-C--:B------:R-:W-:Y:S02]  /*10dc0*/  ISETP.GT.U32.AND P2, PT, R219, R4.reuse, PT ;  /* 0x00000004db00720c */ /* 0x080fe40003f44070 */
[----:B------:R-:W-:Y:S02]  /*10dd0*/  FSEL R52, R235, -INF , !P6 ;  /* 0xff800000eb347808 */ /* 0x000fe40007000000 */
[----:B------:R-:W-:Y:S01]  /*10de0*/  ISETP.GT.U32.AND P6, PT, R220, R4, PT ;  /* 0x00000004dc00720c */ /* 0x000fe20003fc4070 */
[----:B------:R-:W-:Y:S01]  /*10df0*/  FMUL R237, R64, UR8 ;  /* 0x0000000840ed7c20 */ /* 0x000fe20008400000 */
[----:B------:R-:W-:Y:S01]  /*10e00*/  FSEL R53, R234, -INF , !P4 ;  /* 0xff800000ea357808 */ /* 0x000fe20006000000 */
[----:B------:R-:W-:Y:S01]  /*10e10*/  FMUL R235, R46, UR8 ;  /* 0x000000082eeb7c20 */ /* 0x000fe20008400000 */
[----:B------:R-:W-:-:S02]  /*10e20*/  ISETP.GT.U32.AND.EX P2, PT, R244, RZ, PT, P2 ;  /* 0x000000fff400720c */ /* 0x000fc40003f44120 */
[-C--:B------:R-:W-:Y:S02]  /*10e30*/  ISETP.GT.U32.AND P4, PT, R221, R4.reuse, PT ;  /* 0x00000004dd00720c */ /* 0x080fe40003f84070 */
[----:B------:R-:W-:Y:S01]  /*10e40*/  ISETP.GT.U32.AND.EX P6, PT, R248, RZ, PT, P6 ;  /* 0x000000fff800720c */ /* 0x000fe20003fc4160 */
[----:B------:R-:W-:Y:S02]  /*10e50*/  IMAD.MOV.U32 R47, RZ, RZ, R133 ;  /* 0x000000ffff2f7224 */ /* 0x000fe400078e0085 */
[----:B------:R-:W-:Y:S01]  /*10e60*/  FMUL R234, R42, UR8 ;  /* 0x000000082aea7c20 */ /* 0x000fe20008400000 */
[----:B------:R-:W-:Y:S01]  /*10e70*/  IMAD.MOV.U32 R63, RZ, RZ, R113 ;  /* 0x000000ffff3f7224 */ /* 0x000fe200078e0071 */
[----:B------:R-:W-:Y:S01]  /*10e80*/  FSEL R133, R237, -INF , !P2 ;  /* 0xff800000ed857808 */ /* 0x000fe20005000000 */
[----:B------:R-:W-:Y:S01]  /*10e90*/  IMAD.MOV.U32 R62, RZ, RZ, R116 ;  /* 0x000000ffff3e7224 */ /* 0x000fe200078e0074 */
[----:B------:R-:W-:Y:S02]  /*10ea0*/  ISETP.GT.U32.AND.EX P4, PT, R30, RZ, PT, P4 ;  /* 0x000000ff1e00720c */ /* 0x000fe40003f84140 */
[----:B------:R-:W-:-:S02]  /*10eb0*/  ISETP.GT.U32.AND P2, PT, R216, R4, PT ;  /* 0x00000004d800720c */ /* 0x000fc40003f44070 */
[----:B------:R-:W-:Y:S02]  /*10ec0*/  FSEL R46, R235, -INF , !P6 ;  /* 0xff800000eb2e7808 */ /* 0x000fe40007000000 */
[-C--:B------:R-:W-:Y:S01]  /*10ed0*/  ISETP.GT.U32.AND P6, PT, R217, R4.reuse, PT ;  /* 0x00000004d900720c */ /* 0x080fe20003fc4070 */
[----:B------:R-:W-:Y:S01]  /*10ee0*/  FMUL R237, R63, UR8 ;  /* 0x000000083fed7c20 */ /* 0x000fe20008400000 */
[----:B------:R-:W-:Y:S01]  /*10ef0*/  FSEL R42, R234, -INF , !P4 ;  /* 0xff800000ea2a7808 */ /* 0x000fe20006000000 */
[----:B------:R-:W-:Y:S01]  /*10f00*/  FMUL R235, R62, UR8 ;  /* 0x000000083eeb7c20 */ /* 0x000fe20008400000 */
[----:B------:R-:W-:Y:S02]  /*10f10*/  ISETP.GT.U32.AND.EX P2, PT, R241, RZ, PT, P2 ;  /* 0x000000fff100720c */ /* 0x000fe40003f44120 */
[----:B------:R-:W-:Y:S02]  /*10f20*/  ISETP.GT.U32.AND P4, PT, R218, R4, PT ;  /* 0x00000004da00720c */ /* 0x000fe40003f84070 */
[----:B------:R-:W-:Y:S01]  /*10f30*/  ISETP.GT.U32.AND.EX P6, PT, R5, RZ, PT, P6 ;  /* 0x000000ff0500720c */ /* 0x000fe20003fc4160 */
[----:B------:R-:W-:-:S02]  /*10f40*/  IMAD.MOV.U32 R60, RZ, RZ, R120 ;  /* 0x000000ffff3c7224 */ /* 0x000fc400078e0078 */
[----:B------:R-:W-:Y:S01]  /*10f50*/  FMUL R234, R61, UR8 ;  /* 0x000000083dea7c20 */ /* 0x000fe20008400000 */
[----:B------:R-:W-:Y:S01]  /*10f60*/  IMAD.MOV.U32 R50, RZ, RZ, R129 ;  /* 0x000000ffff327224 */ /* 0x000fe200078e0081 */
[----:B------:R-:W-:Y:S01]  /*10f70*/  FSEL R130, R237, -INF , !P2 ;  /* 0xff800000ed827808 */ /* 0x000fe20005000000 */
[----:B------:R-:W-:Y:S01]  /*10f80*/  IMAD.MOV.U32 R59, RZ, RZ, R121 ;  /* 0x000000ffff3b7224 */ /* 0x000fe200078e0079 */
[----:B------:R-:W-:Y:S02]  /*10f90*/  ISETP.GT.U32.AND.EX P4, PT, R3, RZ, PT, P4 ;  /* 0x000000ff0300720c */ /* 0x000fe40003f84140 */
[-C--:B------:R-:W-:Y:S02]  /*10fa0*/  ISETP.GT.U32.AND P2, PT, R21, R4.reuse, PT ;  /* 0x000000041500720c */ /* 0x080fe40003f44070 */
[----:B------:R-:W-:Y:S02]  /*10fb0*/  FSEL R129, R235, -INF , !P6 ;  /* 0xff800000eb817808 */ /* 0x000fe40007000000 */
[----:B------:R-:W-:Y:S01]  /*10fc0*/  ISETP.GT.U32.AND P6, PT, R22, R4, PT ;  /* 0x000000041600720c */ /* 0x000fe20003fc4070 */
[----:B------:R-:W-:-:S02]  /*10fd0*/  IMAD.MOV.U32 R45, RZ, RZ, R136 ;  /* 0x000000ffff2d7224 */ /* 0x000fc400078e0088 */
[----:B------:R-:W-:Y:S01]  /*10fe0*/  FMUL R237, R60, UR8 ;  /* 0x000000083ced7c20 */ /* 0x000fe20008400000 */
[----:B------:R-:W-:Y:S01]  /*10ff0*/  IMAD.MOV.U32 R58, RZ, RZ, R124 ;  /* 0x000000ffff3a7224 */ /* 0x000fe200078e007c */
[----:B------:R-:W-:Y:S01]  /*11000*/  FSEL R136, R234, -INF , !P4 ;  /* 0xff800000ea887808 */ /* 0x000fe20006000000 */
[----:B------:R-:W-:Y:S01]  /*11010*/  FMUL R235, R59, UR8 ;  /* 0x000000083beb7c20 */ /* 0x000fe20008400000 */
[----:B------:R-:W-:Y:S02]  /*11020*/  ISETP.GT.U32.AND.EX P2, PT, R245, RZ, PT, P2 ;  /* 0x000000fff500720c */ /* 0x000fe40003f44120 */
[----:B------:R-:W-:Y:S02]  /*11030*/  ISETP.GT.U32.AND P4, PT, R23, R4, PT ;  /* 0x000000041700720c */ /* 0x000fe40003f84070 */
[----:B------:R-:W-:Y:S01]  /*11040*/  ISETP.GT.U32.AND.EX P6, PT, R249, RZ, PT, P6 ;  /* 0x000000fff900720c */ /* 0x000fe20003fc4160 */
[----:B------:R-:W-:Y:S02]  /*11050*/  IMAD.MOV.U32 R57, RZ, RZ, R125 ;  /* 0x000000ffff397224 */ /* 0x000fe400078e007d */
        /* <DEDUP_REMOVED lines=12> */
[----:B------:R-:W-:Y:S01]  /*11120*/  FMUL R234, R50, UR8 ;  /* 0x0000000832ea7c20 */ /* 0x000fe20008400000 */
[----:B------:R-:W-:Y:S02]  /*11130*/  FSEL R205, R237, -INF , !P2 ;  /* 0xff800000edcd7808 */ /* 0x000fe40005000000 */
[----:B------:R-:W-:Y:S02]  /*11140*/  ISETP.GT.U32.AND.EX P4, PT, R242, RZ, PT, P4 ;  /* 0x000000fff200720c */ /* 0x000fe40003f84140 */
[----:B------:R-:W-:Y:S02]  /*11150*/  ISETP.GT.U32.AND P2, PT, R14, R4, PT ;  /* 0x000000040e00720c */ /* 0x000fe40003f44070 */
[----:B------:R-:W-:-:S02]  /*11160*/  FSEL R209, R235, -INF , !P6 ;  /* 0xff800000ebd17808 */ /* 0x000fc40007000000 */
[-C--:B------:R-:W-:Y:S01]  /*11170*/  ISETP.GT.U32.AND P6, PT, R15, R4.reuse, PT ;  /* 0x000000040f00720c */ /* 0x080fe20003fc4070 */
[----:B------:R0:W-:Y:S01]  /*11180*/  STL [R1+0xb98], R213 ;  /* 0x000b98d501007387 */ /* 0x0001e20000100800 */
[----:B------:R-:W-:Y:S01]  /*11190*/  FMUL R237, R49, UR8 ;  /* 0x0000000831ed7c20 */ /* 0x000fe20008400000 */
[----:B------:R-:W-:Y:S01]  /*111a0*/  ISETP.GT.U32.AND.EX P2, PT, R56, RZ, PT, P2 ;  /* 0x000000ff3800720c */ /* 0x000fe20003f44120 */
[----:B------:R-:W-:Y:S01]  /*111b0*/  FMUL R235, R47, UR8 ;  /* 0x000000082feb7c20 */ /* 0x000fe20008400000 */
[----:B------:R-:W-:Y:S01]  /*111c0*/  ISETP.GT.U32.AND.EX P6, PT, R55, RZ, PT, P6 ;  /* 0x000000ff3700720c */ /* 0x000fe20003fc4160 */
[----:B------:R-:W-:Y:S01]  /*111d0*/  STL.64 [R1+0xc10], R100 ;  /* 0x000c106401007387 */ /* 0x000fe20000100a00 */
[----:B------:R-:W-:Y:S02]  /*111e0*/  FSEL R123, R237, -INF , !P2 ;  /* 0xff800000ed7b7808 */ /* 0x000fe40005000000 */
[----:B0-----:R-:W-:Y:S02]  /*111f0*/  FSEL R213, R234, -INF , !P4 ;  /* 0xff800000ead57808 */ /* 0x001fe40006000000 */
[-C--:B------:R-:W-:Y:S01]  /*11200*/  ISETP.GT.U32.AND P4, PT, R8, R4.reuse, PT ;  /* 0x000000040800720c */ /* 0x080fe20003f84070 */
[----:B------:R-:W-:Y:S01]  /*11210*/  FMUL R234, R45, UR8 ;  /* 0x000000082dea7c20 */ /* 0x000fe20008400000 */
[----:B------:R-:W-:Y:S01]  /*11220*/  ISETP.GT.U32.AND P2, PT, R9, R4, PT ;  /* 0x000000040900720c */ /* 0x000fe20003f44070 */
[----:B------:R-:W-:Y:S01]  /*11230*/  STL [R1+0x260], R65 ;  /* 0x0002604101007387 */ /* 0x000fe20000100800 */
[----:B------:R-:W-:-:S02]  /*11240*/  ISETP.GT.U32.AND.EX P4, PT, R36, RZ, PT, P4 ;  /* 0x000000ff2400720c */ /* 0x000fc40003f84140 */
[----:B------:R-:W-:Y:S01]  /*11250*/  FSEL R45, R235, -INF , !P6 ;  /* 0xff800000eb2d7808 */ /* 0x000fe20007000000 */
[----:B------:R-:W-:Y:S01]  /*11260*/  STL.64 [R1+0xc18], R52 ;  /* 0x000c183401007387 */ /* 0x000fe20000100a00 */
[----:B------:R-:W-:Y:S01]  /*11270*/  ISETP.GT.U32.AND P6, PT, R13, R4, PT ;  /* 0x000000040d00720c */ /* 0x000fe20003fc4070 */
[----:B------:R-:W-:Y:S01]  /*11280*/  FMUL R237, R41, UR8 ;  /* 0x0000000829ed7c20 */ /* 0x000fe20008400000 */
[----:B------:R-:W-:Y:S01]  /*11290*/  IMAD.MOV.U32 R34, RZ, RZ, R141 ;  /* 0x000000ffff227224 */ /* 0x000fe200078e008d */
[----:B------:R-:W-:Y:S01]  /*112a0*/  STL.64 [R1+0xc20], R132 ;  /* 0x000c208401007387 */ /* 0x000fe20000100a00 */
[----:B------:R-:W-:Y:S01]  /*112b0*/  LOP3.LUT R32, R4, 0x80, RZ, 0xfc, !PT ;  /* 0x0000008004207812 */ /* 0x000fe200078efcff */
[----:B------:R-:W-:Y:S01]  /*112c0*/  FMUL R235, R39, UR8 ;  /* 0x0000000827eb7c20 */ /* 0x000fe20008400000 */
[----:B------:R-:W-:Y:S01]  /*112d0*/  FSEL R122, R234, -INF , !P4 ;  /* 0xff800000ea7a7808 */ /* 0x000fe20006000000 */
[----:B------:R-:W-:Y:S01]  /*112e0*/  STL.64 [R1+0xc28], R130 ;  /* 0x000c288201007387 */ /* 0x000fe20000100a00 */
[----:B------:R-:W-:-:S02]  /*112f0*/  ISETP.GT.U32.AND.EX P2, PT, R11, RZ, PT, P2 ;  /* 0x000000ff0b00720c */ /* 0x000fc40003f44120 */
[----:B------:R-:W-:Y:S01]  /*11300*/  ISETP.GT.U32.AND P4, PT, R231, R4, PT ;  /* 0x00000004e700720c */ /* 0x000fe20003f84070 */
[----:B------:R-:W-:Y:S01]  /*11310*/  STL.64 [R1+0xc30], R128 ;  /* 0x000c308001007387 */ /* 0x000fe20000100a00 */
[----:B------:R-:W-:Y:S01]  /*11320*/  ISETP.GT.U32.AND.EX P6, PT, R2, RZ, PT, P6 ;  /* 0x000000ff0200720c */ /* 0x000fe20003fc4160 */
[----:B------:R-:W-:Y:S02]  /*11330*/  FMUL R234, R34, UR8 ;  /* 0x0000000822ea7c20 */ /* 0x000fe40008400000 */
[----:B------:R-:W-:Y:S01]  /*11340*/  STL.64 [R1+0xc38], R136 ;  /* 0x000c388801007387 */ /* 0x000fe20000100a00 */
[----:B------:R-:W-:Y:S02]  /*11350*/  ISETP.GT.U32.AND P1, PT, R6, R32, PT ;  /* 0x000000200600720c */ /* 0x000fe40003f24070 */
[----:B------:R-:W-:Y:S01]  /*11360*/  FSEL R121, R237, -INF , !P2 ;  /* 0xff800000ed797808 */ /* 0x000fe20005000000 */
[----:B------:R-:W-:Y:S01]  /*11370*/  STL.64 [R1+0xc40], R138 ;  /* 0x000c408a01007387 */ /* 0x000fe20000100a00 */
[----:B------:R-:W-:Y:S01]  /*11380*/  FSEL R120, R235, -INF , !P6 ;  /* 0xff800000eb787808 */ /* 0x000fe20007000000 */
[----:B------:R-:W-:-:S02]  /*11390*/  IMAD.MOV.U32 R28, RZ, RZ, R144 ;  /* 0x000000ffff1c7224 */ /* 0x000fc400078e0090 */
[----:B------:R-:W-:Y:S01]  /*113a0*/  STL.64 [R1+0xc48], R134 ;  /* 0x000c488601007387 */ /* 0x000fe20000100a00 */
[----:B------:R-:W-:Y:S01]  /*113b0*/  ISETP.GT.U32.AND P6, PT, R232, R4, PT ;  /* 0x00000004e800720c */ /* 0x000fe20003fc4070 */
[----:B------:R-:W-:Y:S02]  /*113c0*/  FMUL R152, R152, UR8 ;  /* 0x0000000898987c20 */ /* 0x000fe40008400000 */
[----:B------:R-:W-:Y:S01]  /*113d0*/  STL [R1+0x274], R124 ;  /* 0x0002747c01007387 */ /* 0x000fe20000100800 */
[----:B------:R-:W-:-:S03]  /*113e0*/  ISETP.GT.U32.AND.EX P1, PT, R7, RZ, PT, P1 ;  /* 0x000000ff0700720c */ /* 0x000fc60003f24110 */
[----:B------:R-:W-:Y:S01]  /*113f0*/  STL [R1+0x2b8], R123 ;  /* 0x0002b87b01007387 */ /* 0x000fe20000100800 */
[----:B------:R-:W-:-:S03]  /*11400*/  LOP3.LUT R33, R4, 0x88, RZ, 0xfc, !PT ;  /* 0x0000008804217812 */ /* 0x000fc600078efcff */
[----:B------:R-:W-:Y:S01]  /*11410*/  STL [R1+0x2c4], R45 ;  /* 0x0002c42d01007387 */ /* 0x000fe20000100800 */
[----:B------:R-:W-:Y:S01]  /*11420*/  IMAD.MOV.U32 R24, RZ, RZ, R145 ;  /* 0x000000ffff187224 */ /* 0x000fe200078e0091 */
[C---:B------:R-:W-:Y:S02]  /*11430*/  ISETP.GE.U32.AND P3, PT, R6.reuse, R32, PT ;  /* 0x000000200600720c */ /* 0x040fe40003f66070 */
[----:B------:R-:W-:Y:S04]  /*11440*/  STL [R1+0x2cc], R122 ;  /* 0x0002cc7a01007387 */ /* 0x000fe80000100800 */
[----:B------:R-:W-:Y:S01]  /*11450*/  STL [R1+0x2d8], R121 ;  /* 0x0002d87901007387 */ /* 0x000fe20000100800 */
[----:B------:R-:W-:-:S03]  /*11460*/  ISETP.GT.U32.AND P5, PT, R6, R33, PT ;  /* 0x000000210600720c */ /* 0x000fc60003fa4070 */
[----:B------:R-:W-:Y:S01]  /*11470*/  STL [R1+0x2e0], R120 ;  /* 0x0002e07801007387 */ /* 0x000fe20000100800 */
[----:B------:R-:W-:Y:S01]  /*11480*/  ISETP.GE.U32.AND P2, PT, R6, R33, PT ;  /* 0x000000210600720c */ /* 0x000fe20003f46070 */
[----:B------:R-:W-:Y:S02]  /*11490*/  FMUL R153, R153, UR8 ;  /* 0x0000000899997c20 */ /* 0x000fe40008400000 */
[----:B------:R0:W-:Y:S01]  /*114a0*/  STL [R1+0x980], R4 ;  /* 0x0009800401007387 */ /* 0x0001e20000100800 */
[C---:B------:R-:W-:Y:S01]  /*114b0*/  ISETP.GE.U32.AND.EX P3, PT, R7.reuse, RZ, PT, P3 ;  /* 0x000000ff0700720c */ /* 0x040fe20003f66130 */
[----:B------:R-:W-:Y:S01]  /*114c0*/  FMUL R6, R24, UR8 ;  /* 0x0000000818067c20 */ /* 0x000fe20008400000 */
[----:B------:R-:W-:Y:S01]  /*114d0*/  FMUL R156, R156, UR8 ;  /* 0x000000089c9c7c20 */ /* 0x000fe20008400000 */
[----:B------:R-:W-:Y:S01]  /*114e0*/  FMUL R154, R154, UR8 ;  /* 0x000000089a9a7c20 */ /* 0x000fe20008400000 */
[----:B------:R-:W-:Y:S01]  /*114f0*/  ISETP.GT.U32.AND.EX P5, PT, R7, RZ, PT, P5 ;  /* 0x000000ff0700720c */ /* 0x000fe20003fa4150 */
[----:B------:R-:W-:Y:S01]  /*11500*/  FMUL R157, R157, UR8 ;  /* 0x000000089d9d7c20 */ /* 0x000fe20008400000 */
[----:B------:R-:W-:Y:S01]  /*11510*/  FMUL R158, R158, UR8 ;  /* 0x000000089e9e7c20 */ /* 0x000fe20008400000 */
[----:B------:R-:W-:Y:S01]  /*11520*/  FMUL R160, R160, UR8 ;  /* 0x00000008a0a07c20 */ /* 0x000fe20008400000 */
[----:B------:R-:W-:Y:S01]  /*11530*/  FMUL R161, R161, UR8 ;  /* 0x00000008a1a17c20 */ /* 0x000fe20008400000 */
[----:B------:R-:W-:Y:S01]  /*11540*/  FMUL R155, R155, UR8 ;  /* 0x000000089b9b7c20 */ /* 0x000fe20008400000 */
[----:B------:R-:W-:Y:S01]  /*11550*/  ISETP.GE.U32.AND.EX P2, PT, R7, RZ, PT, P2 ;  /* 0x000000ff0700720c */ /* 0x000fe20003f46120 */
[----:B------:R-:W-:-:S03]  /*11560*/  FMUL R164, R164, UR8 ;  /* 0x00000008a4a47c20 */ /* 0x000fc60008400000 */
[----:B------:R-:W-:Y:S02]  /*11570*/  FSEL R39, R155, -INF , !P2 ;  /* 0xff8000009b277808 */ /* 0x000fe40005000000 */
[----:B------:R-:W-:Y:S01]  /*11580*/  ISETP.GT.U32.AND P2, PT, R229, R33, PT ;  /* 0x00000021e500720c */ /* 0x000fe20003f44070 */
[----:B------:R-:W-:Y:S01]  /*11590*/  FMUL R162, R162, UR8 ;  /* 0x00000008a2a27c20 */ /* 0x000fe20008400000 */
[----:B------:R-:W-:Y:S02]  /*115a0*/  FMUL R165, R165, UR8 ;  /* 0x00000008a5a57c20 */ /* 0x000fe40008400000 */
[----:B------:R-:W-:Y:S01]  /*115b0*/  ISETP.GT.U32.AND.EX P2, PT, R251, RZ, PT, P2 ;  /* 0x000000fffb00720c */ /* 0x000fe20003f44120 */
[----:B------:R-:W-:-:S03]  /*115c0*/  FMUL R163, R163, UR8 ;  /* 0x00000008a3a37c20 */ /* 0x000fc60008400000 */
[----:B------:R-:W-:Y:S02]  /*115d0*/  FSEL R34, R162, -INF , !P2 ;  /* 0xff800000a2227808 */ /* 0x000fe40005000000 */
[----:B--2---:R-:W-:-:S04]  /*115e0*/  ISETP.GT.U32.AND.EX P4, PT, R204, RZ, PT, P4 ;  /* 0x000000ffcc00720c */ /* 0x004fc80003f84140 */
[----:B------:R-:W-:Y:S01]  /*115f0*/  FSEL R119, R234, -INF , !P4 ;  /* 0xff800000ea777808 */ /* 0x000fe20006000000 */
[----:B------:R-:W-:Y:S01]  /*11600*/  FMUL R234, R28, UR8 ;  /* 0x000000081cea7c20 */ /* 0x000fe20008400000 */
[----:B------:R-:W-:Y:S02]  /*11610*/  ISETP.GT.U32.AND P4, PT, R236, R4, PT ;  /* 0x00000004ec00720c */ /* 0x000fe40003f84070 */
[----:B0-----:R-:W-:Y:S01]  /*11620*/  FSEL R4, R152, -INF , !P1 ;  /* 0xff80000098047808 */ /* 0x001fe20004800000 */
[----:B------:R-:W-:Y:S01]  /*11630*/  STL [R1+0x2f0], R119 ;  /* 0x0002f07701007387 */ /* 0x000fe20000100800 */
[----:B---3--:R-:W-:-:S03]  /*11640*/  ISETP.GT.U32.AND.EX P6, PT, R208, RZ, PT, P6 ;  /* 0x000000ffd000720c */ /* 0x008fc60003fc4160 */
[----:B------:R0:W-:Y:S01]  /*11650*/  STL [R1+0x328], R4 ;  /* 0x0003280401007387 */ /* 0x0001e20000100800 */
[----:B------:R-:W-:Y:S02]  /*11660*/  FSEL R24, R234, -INF , !P6 ;  /* 0xff800000ea187808 */ /* 0x000fe40007000000 */
[-C--:B------:R-:W-:Y:S02]  /*11670*/  ISETP.GT.U32.AND P6, PT, R233, R32.reuse, PT ;  /* 0x00000020e900720c */ /* 0x080fe40003fc4070 */
[----:B------:R-:W-:Y:S02]  /*11680*/  ISETP.GT.U32.AND P1, PT, R228, R32, PT ;  /* 0x00000020e400720c */ /* 0x000fe40003f24070 */
[----:B0-----:R-:W-:Y:S02]  /*11690*/  FSEL R4, R153, -INF , !P3 ;  /* 0xff80000099047808 */ /* 0x001fe40005800000 */
[----:B------:R-:W-:Y:S02]  /*116a0*/  ISETP.GT.U32.AND.EX P6, PT, R31, RZ, PT, P6 ;  /* 0x000000ff1f00720c */ /* 0x000fe40003fc4160 */
[----:B----4-:R-:W-:Y:S01]  /*116b0*/  ISETP.GT.U32.AND.EX P4, PT, R212, RZ, PT, P4 ;  /* 0x000000ffd400720c */ /* 0x010fe20003f84140 */
[----:B------:R0:W-:Y:S03]  /*116c0*/  STL [R1+0x32c], R4 ;  /* 0x00032c0401007387 */ /* 0x0001e60000100800 */
[----:B------:R-:W-:-:S02]  /*116d0*/  FSEL R125, R6, -INF , !P4 ;  /* 0xff800000067d7808 */ /* 0x000fc40006000000 */
[----:B------:R-:W-:Y:S02]  /*116e0*/  ISETP.GT.U32.AND P4, PT, R233, R33, PT ;  /* 0x00000021e900720c */ /* 0x000fe40003f84070 */
[----:B------:R-:W-:Y:S02]  /*116f0*/  ISETP.GT.U32.AND.EX P1, PT, R239, RZ, PT, P1 ;  /* 0x000000ffef00720c */ /* 0x000fe40003f24110 */
[----:B0-----:R-:W-:Y:S02]  /*11700*/  FSEL R4, R156, -INF , !P6 ;  /* 0xff8000009c047808 */ /* 0x001fe40007000000 */
[----:B------:R-:W-:Y:S02]  /*11710*/  ISETP.GT.U32.AND.EX P4, PT, R31, RZ, PT, P4 ;  /* 0x000000ff1f00720c */ /* 0x000fe40003f84140 */
[----:B------:R-:W-:Y:S01]  /*11720*/  FSEL R28, R154, -INF , !P5 ;  /* 0xff8000009a1c7808 */ /* 0x000fe20006800000 */
[----:B------:R0:W-:Y:S01]  /*11730*/  STL [R1+0x31c], R4 ;  /* 0x00031c0401007387 */ /* 0x0001e20000100800 */
[----:B------:R-:W-:-:S02]  /*11740*/  ISETP.GT.U32.AND P5, PT, R229, R32, PT ;  /* 0x00000020e500720c */ /* 0x000fc40003fa4070 */
[----:B------:R-:W-:Y:S02]  /*11750*/  FSEL R6, R157, -INF , !P1 ;  /* 0xff8000009d067808 */ /* 0x000fe40004800000 */
[----:B------:R-:W-:Y:S02]  /*11760*/  ISETP.GT.U32.AND.EX P5, PT, R251, RZ, PT, P5 ;  /* 0x000000fffb00720c */ /* 0x000fe40003fa4150 */
[----:B0-----:R-:W-:Y:S01]  /*11770*/  FSEL R4, R158, -INF , !P4 ;  /* 0xff8000009e047808 */ /* 0x001fe20006000000 */
[----:B------:R-:W-:Y:S01]  /*11780*/  STL [R1+0x320], R6 ;  /* 0x0003200601007387 */ /* 0x000fe20000100800 */
[----:B------:R-:W-:-:S03]  /*11790*/  ISETP.GT.U32.AND P6, PT, R230, R32, PT ;  /* 0x00000020e600720c */ /* 0x000fc60003fc4070 */
[----:B------:R0:W-:Y:S01]  /*117a0*/  STL [R1+0x2e4], R4 ;  /* 0x0002e40401007387 */ /* 0x0001e20000100800 */
[----:B------:R-:W-:Y:S02]  /*117b0*/  ISETP.GT.U32.AND.EX P6, PT, R27, RZ, PT, P6 ;  /* 0x000000ff1b00720c */ /* 0x000fe40003fc4160 */
[----:B------:R-:W-:Y:S02]  /*117c0*/  ISETP.GT.U32.AND P4, PT, R225, R32, PT ;  /* 0x00000020e100720c */ /* 0x000fe40003f84070 */
[----:B0-----:R-:W-:Y:S02]  /*117d0*/  FSEL R4, R160, -INF , !P5 ;  /* 0xff800000a0047808 */ /* 0x001fe40006800000 */
[----:B------:R-:W-:-:S03]  /*117e0*/  ISETP.GT.U32.AND.EX P4, PT, R243, RZ, PT, P4 ;  /* 0x000000fff300720c */ /* 0x000fc60003f84140 */
[----:B------:R0:W-:Y:S01]  /*117f0*/  STL [R1+0x314], R4 ;  /* 0x0003140401007387 */ /* 0x0001e20000100800 */
[----:B------:R-:W-:Y:S02]  /*11800*/  ISETP.GT.U32.AND P5, PT, R226, R32, PT ;  /* 0x00000020e200720c */ /* 0x000fe40003fa4070 */
[----:B------:R-:W-:Y:S02]  /*11810*/  ISETP.GT.U32.AND P1, PT, R230, R33, PT ;  /* 0x00000021e600720c */ /* 0x000fe40003f24070 */
[----:B0-----:R-:W-:Y:S02]  /*11820*/  FSEL R4, R161, -INF , !P6 ;  /* 0xff800000a1047808 */ /* 0x001fe40007000000 */
[----:B------:R-:W-:-:S03]  /*11830*/  ISETP.GT.U32.AND.EX P5, PT, R247, RZ, PT, P5 ;  /* 0x000000fff700720c */ /* 0x000fc60003fa4150 */
[----:B------:R0:W-:Y:S01]  /*11840*/  STL [R1+0x318], R4 ;  /* 0x0003180401007387 */ /* 0x0001e20000100800 */
[----:B------:R-:W-:Y:S02]  /*11850*/  ISETP.GT.U32.AND.EX P1, PT, R27, RZ, PT, P1 ;  /* 0x000000ff1b00720c */ /* 0x000fe40003f24110 */
[-C--:B------:R-:W-:Y:S02]  /*11860*/  ISETP.GT.U32.AND P6, PT, R226, R33.reuse, PT ;  /* 0x00000021e200720c */ /* 0x080fe40003fc4070 */
[----:B------:R-:W-:Y:S02]  /*11870*/  ISETP.GT.U32.AND P3, PT, R228, R33, PT ;  /* 0x00000021e400720c */ /* 0x000fe40003f64070 */
[----:B0-----:R-:W-:Y:S02]  /*11880*/  FSEL R4, R164, -INF , !P4 ;  /* 0xff800000a4047808 */ /* 0x001fe40006000000 */
[----:B------:R-:W-:Y:S01]  /*11890*/  ISETP.GT.U32.AND P2, PT, R227, R32, PT ;  /* 0x00000020e300720c */ /* 0x000fe20003f44070 */
[----:B------:R-:W-:-:S02]  /*118a0*/  FMUL R167, R167, UR8 ;  /* 0x00000008a7a77c20 */ /* 0x000fc40008400000 */
[----:B------:R0:W-:Y:S01]  /*118b0*/  STL [R1+0x308], R4 ;  /* 0x0003080401007387 */ /* 0x0001e20000100800 */
[----:B------:R-:W-:Y:S01]  /*118c0*/  FSEL R54, R163, -INF , !P1 ;  /* 0xff800000a3367808 */ /* 0x000fe20004800000 */
[----:B------:R-:W-:Y:S01]  /*118d0*/  FMUL R159, R159, UR8 ;  /* 0x000000089f9f7c20 */ /* 0x000fe20008400000 */
[----:B------:R-:W-:Y:S01]  /*118e0*/  ISETP.GT.U32.AND P1, PT, R227, R33, PT ;  /* 0x00000021e300720c */ /* 0x000fe20003f24070 */
[----:B------:R-:W-:Y:S01]  /*118f0*/  FMUL R168, R168, UR8 ;  /* 0x00000008a8a87c20 */ /* 0x000fe20008400000 */
[----:B------:R-:W-:Y:S02]  /*11900*/  ISETP.GT.U32.AND.EX P6, PT, R247, RZ, PT, P6 ;  /* 0x000000fff700720c */ /* 0x000fe40003fc4160 */
[----:B------:R-:W-:Y:S02]  /*11910*/  ISETP.GT.U32.AND.EX P3, PT, R239, RZ, PT, P3 ;  /* 0x000000ffef00720c */ /* 0x000fe40003f64130 */
[----:B0-----:R-:W-:Y:S02]  /*11920*/  FSEL R4, R165, -INF , !P5 ;  /* 0xff800000a5047808 */ /* 0x001fe40006800000 */
[----:B------:R-:W-:-:S02]  /*11930*/  ISETP.GT.U32.AND.EX P2, PT, R0, RZ, PT, P2 ;  /* 0x000000ff0000720c */ /* 0x000fc40003f44120 */
[----:B------:R-:W-:Y:S01]  /*11940*/  ISETP.GT.U32.AND P4, PT, R222, R32, PT ;  /* 0x00000020de00720c */ /* 0x000fe20003f84070 */
[----:B------:R0:W-:Y:S01]  /*11950*/  STL [R1+0x30c], R4 ;  /* 0x00030c0401007387 */ /* 0x0001e20000100800 */
[----:B------:R-:W-:Y:S01]  /*11960*/  ISETP.GT.U32.AND.EX P1, PT, R0, RZ, PT, P1 ;  /* 0x000000ff0000720c */ /* 0x000fe20003f24110 */
[----:B------:R-:W-:Y:S01]  /*11970*/  FMUL R169, R169, UR8 ;  /* 0x00000008a9a97c20 */ /* 0x000fe20008400000 */
[----:B------:R-:W-:Y:S02]  /*11980*/  FSEL R31, R159, -INF , !P3 ;  /* 0xff8000009f1f7808 */ /* 0x000fe40005800000 */
[----:B------:R-:W-:Y:S02]  /*11990*/  FSEL R0, R168, -INF , !P2 ;  /* 0xff800000a8007808 */ /* 0x000fe40005000000 */
[----:B------:R-:W-:Y:S02]  /*119a0*/  ISETP.GT.U32.AND P3, PT, R225, R33, PT ;  /* 0x00000021e100720c */ /* 0x000fe40003f64070 */
[----:B0-----:R-:W-:-:S02]  /*119b0*/  FSEL R4, R167, -INF , !P6 ;  /* 0xff800000a7047808 */ /* 0x001fc40007000000 */
[----:B------:R-:W-:Y:S01]  /*119c0*/  ISETP.GT.U32.AND.EX P4, PT, R240, RZ, PT, P4 ;  /* 0x000000fff000720c */ /* 0x000fe20003f84140 */
[----:B------:R-:W-:Y:S01]  /*119d0*/  FMUL R166, R166, UR8 ;  /* 0x00000008a6a67c20 */ /* 0x000fe20008400000 */
[----:B------:R-:W-:Y:S01]  /*119e0*/  ISETP.GT.U32.AND P5, PT, R222, R33, PT ;  /* 0x00000021de00720c */ /* 0x000fe20003fa4070 */
[----:B------:R-:W-:Y:S01]  /*119f0*/  STL [R1+0x2d0], R4 ;  /* 0x0002d00401007387 */ /* 0x000fe20000100800 */
[----:B------:R-:W-:Y:S01]  /*11a00*/  ISETP.GT.U32.AND.EX P3, PT, R243, RZ, PT, P3 ;  /* 0x000000fff300720c */ /* 0x000fe20003f64130 */
[----:B------:R-:W-:Y:S02]  /*11a10*/  FMUL R171, R171, UR8 ;  /* 0x00000008abab7c20 */ /* 0x000fe40008400000 */
[----:B------:R0:W-:Y:S01]  /*11a20*/  STL [R1+0x384], R0 ;  /* 0x0003840001007387 */ /* 0x0001e20000100800 */
[----:B------:R-:W-:Y:S02]  /*11a30*/  ISETP.GT.U32.AND.EX P5, PT, R240, RZ, PT, P5 ;  /* 0x000000fff000720c */ /* 0x000fe40003fa4150 */
[----:B------:R-:W-:-:S02]  /*11a40*/  FSEL R47, R166, -INF , !P3 ;  /* 0xff800000a62f7808 */ /* 0x000fc40005800000 */
[----:B------:R-:W-:Y:S02]  /*11a50*/  ISETP.GT.U32.AND P3, PT, R223, R32, PT ;  /* 0x00000020df00720c */ /* 0x000fe40003f64070 */
[----:B0-----:R-:W-:Y:S01]  /*11a60*/  FSEL R0, R169, -INF , !P4 ;  /* 0xff800000a9007808 */ /* 0x001fe20006000000 */
[----:B------:R-:W-:Y:S01]  /*11a70*/  FMUL R172, R172, UR8 ;  /* 0x00000008acac7c20 */ /* 0x000fe20008400000 */
[----:B------:R-:W-:-:S03]  /*11a80*/  ISETP.GT.U32.AND.EX P3, PT, R252, RZ, PT, P3 ;  /* 0x000000fffc00720c */ /* 0x000fc60003f64130 */
[----:B------:R0:W-:Y:S01]  /*11a90*/  STL [R1+0xbb0], R0 ;  /* 0x000bb00001007387 */ /* 0x0001e20000100800 */
[----:B------:R-:W-:Y:S01]  /*11aa0*/  ISETP.GT.U32.AND P2, PT, R224, R32, PT ;  /* 0x00000020e000720c */ /* 0x000fe20003f44070 */
[----:B------:R-:W-:Y:S01]  /*11ab0*/  FMUL R173, R173, UR8 ;  /* 0x00000008adad7c20 */ /* 0x000fe20008400000 */
[----:B0-----:R-:W-:Y:S02]  /*11ac0*/  FSEL R0, R171, -INF , !P5 ;  /* 0xff800000ab007808 */ /* 0x001fe40006800000 */
[----:B------:R-:W-:-:S03]  /*11ad0*/  ISETP.GT.U32.AND.EX P2, PT, R38, RZ, PT, P2 ;  /* 0x000000ff2600720c */ /* 0x000fc60003f44120 */
[----:B------:R0:W-:Y:S01]  /*11ae0*/  STL [R1+0x34c], R0 ;  /* 0x00034c0001007387 */ /* 0x0001e20000100800 */
[-C--:B------:R-:W-:Y:S01]  /*11af0*/  ISETP.GT.U32.AND P6, PT, R223, R33.reuse, PT ;  /* 0x00000021df00720c */ /* 0x080fe20003fc4070 */
[----:B------:R-:W-:Y:S01]  /*11b00*/  FMUL R170, R170, UR8 ;  /* 0x00000008aaaa7c20 */ /* 0x000fe20008400000 */
[----:B------:R-:W-:Y:S01]  /*11b10*/  ISETP.GT.U32.AND P4, PT, R224, R33, PT ;  /* 0x00000021e000720c */ /* 0x000fe20003f84070 */
[----:B------:R-:W-:Y:S01]  /*11b20*/  FMUL R174, R174, UR8 ;  /* 0x00000008aeae7c20 */ /* 0x000fe20008400000 */
[----:B0-----:R-:W-:Y:S01]  /*11b30*/  FSEL R0, R172, -INF , !P3 ;  /* 0xff800000ac007808 */ /* 0x001fe20005800000 */
[----:B------:R-:W-:Y:S01]  /*11b40*/  FMUL R175, R175, UR8 ;  /* 0x00000008afaf7c20 */ /* 0x000fe20008400000 */
[----:B------:R-:W-:-:S03]  /*11b50*/  ISETP.GT.U32.AND.EX P6, PT, R252, RZ, PT, P6 ;  /* 0x000000fffc00720c */ /* 0x000fc60003fc4160 */
[----:B------:R0:W-:Y:S01]  /*11b60*/  STL [R1+0x37c], R0 ;  /* 0x00037c0001007387 */ /* 0x0001e20000100800 */
[----:B------:R-:W-:Y:S02]  /*11b70*/  ISETP.GT.U32.AND.EX P4, PT, R38, RZ, PT, P4 ;  /* 0x000000ff2600720c */ /* 0x000fe40003f84140 */
[----:B------:R-:W-:Y:S02]  /*11b80*/  FSEL R27, R170, -INF , !P1 ;  /* 0xff800000aa1b7808 */ /* 0x000fe40004800000 */
[----:B------:R-:W-:Y:S02]  /*11b90*/  ISETP.GT.U32.AND P1, PT, R219, R32, PT ;  /* 0x00000020db00720c */ /* 0x000fe40003f24070 */
[----:B0-----:R-:W-:Y:S02]  /*11ba0*/  FSEL R0, R173, -INF , !P2 ;  /* 0xff800000ad007808 */ /* 0x001fe40005000000 */
[----:B------:R-:W-:Y:S01]  /*11bb0*/  FSEL R4, R174, -INF , !P6 ;  /* 0xff800000ae047808 */ /* 0x000fe20007000000 */
[----:B------:R-:W-:-:S02]  /*11bc0*/  FMUL R176, R176, UR8 ;  /* 0x00000008b0b07c20 */ /* 0x000fc40008400000 */
[----:B------:R0:W-:Y:S01]  /*11bd0*/  STL [R1+0x380], R0 ;  /* 0x0003800001007387 */ /* 0x0001e20000100800 */
[----:B------:R-:W-:Y:S02]  /*11be0*/  ISETP.GT.U32.AND.EX P1, PT, R244, RZ, PT, P1 ;  /* 0x000000fff400720c */ /* 0x000fe40003f24110 */
[----:B------:R-:W-:Y:S01]  /*11bf0*/  ISETP.GT.U32.AND P3, PT, R220, R32, PT ;  /* 0x00000020dc00720c */ /* 0x000fe20003f64070 */
[----:B------:R-:W-:Y:S01]  /*11c00*/  STL [R1+0x33c], R4 ;  /* 0x00033c0401007387 */ /* 0x000fe20000100800 */
[----:B0-----:R-:W-:Y:S01]  /*11c10*/  FSEL R0, R175, -INF , !P4 ;  /* 0xff800000af007808 */ /* 0x001fe20006000000 */
[----:B------:R-:W-:Y:S01]  /*11c20*/  FMUL R177, R177, UR8 ;  /* 0x00000008b1b17c20 */ /* 0x000fe20008400000 */
[----:B------:R-:W-:-:S03]  /*11c30*/  ISETP.GT.U32.AND.EX P3, PT, R248, RZ, PT, P3 ;  /* 0x000000fff800720c */ /* 0x000fc60003f64130 */
[----:B------:R0:W-:Y:S01]  /*11c40*/  STL [R1+0x340], R0 ;  /* 0x0003400001007387 */ /* 0x0001e20000100800 */
[-C--:B------:R-:W-:Y:S02]  /*11c50*/  ISETP.GT.U32.AND P5, PT, R219, R33.reuse, PT ;  /* 0x00000021db00720c */ /* 0x080fe40003fa4070 */
[----:B------:R-:W-:Y:S01]  /*11c60*/  ISETP.GT.U32.AND P2, PT, R220, R33, PT ;  /* 0x00000021dc00720c */ /* 0x000fe20003f44070 */
[----:B------:R-:W-:Y:S01]  /*11c70*/  FMUL R178, R178, UR8 ;  /* 0x00000008b2b27c20 */ /* 0x000fe20008400000 */
[----:B0-----:R-:W-:Y:S01]  /*11c80*/  FSEL R0, R176, -INF , !P1 ;  /* 0xff800000b0007808 */ /* 0x001fe20004800000 */
[----:B------:R-:W-:Y:S01]  /*11c90*/  FMUL R179, R179, UR8 ;  /* 0x00000008b3b37c20 */ /* 0x000fe20008400000 */
[----:B------:R-:W-:-:S03]  /*11ca0*/  ISETP.GT.U32.AND.EX P5, PT, R244, RZ, PT, P5 ;  /* 0x000000fff400720c */ /* 0x000fc60003fa4150 */
[----:B------:R0:W-:Y:S01]  /*11cb0*/  STL [R1+0x36c], R0 ;  /* 0x00036c0001007387 */ /* 0x0001e20000100800 */
[----:B------:R-:W-:Y:S02]  /*11cc0*/  ISETP.GT.U32.AND.EX P2, PT, R248, RZ, PT, P2 ;  /* 0x000000fff800720c */ /* 0x000fe40003f44120 */
[----:B------:R-:W-:Y:S02]  /*11cd0*/  ISETP.GT.U32.AND P6, PT, R221, R32, PT ;  /* 0x00000020dd00720c */ /* 0x000fe40003fc4070 */
[----:B------:R-:W-:Y:S02]  /*11ce0*/  FSEL R4, R178, -INF , !P5 ;  /* 0xff800000b2047808 */ /* 0x000fe40006800000 */
[----:B0-----:R-:W-:Y:S01]  /*11cf0*/  FSEL R0, R177, -INF , !P3 ;  /* 0xff800000b1007808 */ /* 0x001fe20005800000 */
[----:B------:R-:W-:Y:S01]  /*11d00*/  FMUL R180, R180, UR8 ;  /* 0x00000008b4b47c20 */ /* 0x000fe20008400000 */
[----:B------:R-:W-:-:S03]  /*11d10*/  ISETP.GT.U32.AND.EX P6, PT, R30, RZ, PT, P6 ;  /* 0x000000ff1e00720c */ /* 0x000fc60003fc4160 */
[----:B------:R0:W-:Y:S01]  /*11d20*/  STL [R1+0x370], R0 ;  /* 0x0003700001007387 */ /* 0x0001e20000100800 */
[----:B------:R-:W-:-:S03]  /*11d30*/  ISETP.GT.U32.AND P1, PT, R216, R32, PT ;  /* 0x00000020d800720c */ /* 0x000fc60003f24070 */
[----:B------:R-:W-:Y:S01]  /*11d40*/  STL [R1+0x334], R4 ;  /* 0x0003340401007387 */ /* 0x000fe20000100800 */
[----:B0-----:R-:W-:Y:S01]  /*11d50*/  FSEL R0, R179, -INF , !P2 ;  /* 0xff800000b3007808 */ /* 0x001fe20005000000 */
[----:B------:R-:W-:Y:S01]  /*11d60*/  FMUL R181, R181, UR8 ;  /* 0x00000008b5b57c20 */ /* 0x000fe20008400000 */
[----:B------:R-:W-:-:S03]  /*11d70*/  ISETP.GT.U32.AND P4, PT, R221, R33, PT ;  /* 0x00000021dd00720c */ /* 0x000fc60003f84070 */
[----:B------:R0:W-:Y:S01]  /*11d80*/  STL [R1+0x338], R0 ;  /* 0x0003380001007387 */ /* 0x0001e20000100800 */
[----:B------:R-:W-:Y:S01]  /*11d90*/  ISETP.GT.U32.AND.EX P1, PT, R241, RZ, PT, P1 ;  /* 0x000000fff100720c */ /* 0x000fe20003f24110 */
[----:B------:R-:W-:Y:S01]  /*11da0*/  FMUL R182, R182, UR8 ;  /* 0x00000008b6b67c20 */ /* 0x000fe20008400000 */
[----:B------:R-:W-:Y:S02]  /*11db0*/  ISETP.GT.U32.AND P5, PT, R217, R32, PT ;  /* 0x00000020d900720c */ /* 0x000fe40003fa4070 */
[----:B------:R-:W-:Y:S02]  /*11dc0*/  ISETP.GT.U32.AND P3, PT, R216, R33, PT ;  /* 0x00000021d800720c */ /* 0x000fe40003f64070 */
[----:B0-----:R-:W-:Y:S02]  /*11dd0*/  FSEL R0, R180, -INF , !P6 ;  /* 0xff800000b4007808 */ /* 0x001fe40007000000 */
[----:B------:R-:W-:Y:S01]  /*11de0*/  ISETP.GT.U32.AND.EX P4, PT, R30, RZ, PT, P4 ;  /* 0x000000ff1e00720c */ /* 0x000fe20003f84140 */
[----:B------:R-:W-:-:S02]  /*11df0*/  FMUL R184, R184, UR8 ;  /* 0x00000008b8b87c20 */ /* 0x000fc40008400000 */
[----:B------:R0:W-:Y:S01]  /*11e00*/  STL [R1+0x35c], R0 ;  /* 0x00035c0001007387 */ /* 0x0001e20000100800 */
[----:B------:R-:W-:Y:S01]  /*11e10*/  FMUL R183, R183, UR8 ;  /* 0x00000008b7b77c20 */ /* 0x000fe20008400000 */
[----:B------:R-:W-:Y:S02]  /*11e20*/  ISETP.GT.U32.AND.EX P5, PT, R5, RZ, PT, P5 ;  /* 0x000000ff0500720c */ /* 0x000fe40003fa4150 */
[----:B------:R-:W-:Y:S02]  /*11e30*/  ISETP.GT.U32.AND.EX P3, PT, R241, RZ, PT, P3 ;  /* 0x000000fff100720c */ /* 0x000fe40003f64130 */
[----:B------:R-:W-:Y:S02]  /*11e40*/  FSEL R38, R182, -INF , !P4 ;  /* 0xff800000b6267808 */ /* 0x000fe40006000000 */
[----:B0-----:R-:W-:Y:S02]  /*11e50*/  FSEL R0, R181, -INF , !P1 ;  /* 0xff800000b5007808 */ /* 0x001fe40004800000 */
[----:B------:R-:W-:-:S02]  /*11e60*/  ISETP.GT.U32.AND P6, PT, R218, R32, PT ;  /* 0x00000020da00720c */ /* 0x000fc40003fc4070 */
[----:B------:R-:W-:Y:S01]  /*11e70*/  ISETP.GT.U32.AND P4, PT, R21, R32, PT ;  /* 0x000000201500720c */ /* 0x000fe20003f84070 */
[----:B------:R0:W-:Y:S01]  /*11e80*/  STL [R1+0x360], R0 ;  /* 0x0003600001007387 */ /* 0x0001e20000100800 */
[-C--:B------:R-:W-:Y:S01]  /*11e90*/  ISETP.GT.U32.AND P2, PT, R217, R33.reuse, PT ;  /* 0x00000021d900720c */ /* 0x080fe20003f44070 */
[----:B------:R-:W-:Y:S01]  /*11ea0*/  FMUL R185, R185, UR8 ;  /* 0x00000008b9b97c20 */ /* 0x000fe20008400000 */
[----:B------:R-:W-:Y:S01]  /*11eb0*/  ISETP.GT.U32.AND P1, PT, R218, R33, PT ;  /* 0x00000021da00720c */ /* 0x000fe20003f24070 */
[----:B------:R-:W-:Y:S01]  /*11ec0*/  FMUL R188, R188, UR8 ;  /* 0x00000008bcbc7c20 */ /* 0x000fe20008400000 */
[----:B------:R-:W-:Y:S01]  /*11ed0*/  FSEL R4, R183, -INF , !P3 ;  /* 0xff800000b7047808 */ /* 0x000fe20005800000 */
[----:B------:R-:W-:Y:S01]  /*11ee0*/  FMUL R186, R186, UR8 ;  /* 0x00000008baba7c20 */ /* 0x000fe20008400000 */
[----:B------:R-:W-:Y:S02]  /*11ef0*/  ISETP.GT.U32.AND.EX P6, PT, R3, RZ, PT, P6 ;  /* 0x000000ff0300720c */ /* 0x000fe40003fc4160 */
[----:B0-----:R-:W-:-:S02]  /*11f00*/  FSEL R0, R184, -INF , !P5 ;  /* 0xff800000b8007808 */ /* 0x001fc40006800000 */
[----:B------:R-:W-:Y:S02]  /*11f10*/  ISETP.GT.U32.AND P5, PT, R22, R32, PT ;  /* 0x000000201600720c */ /* 0x000fe40003fa4070 */
[----:B------:R-:W-:Y:S01]  /*11f20*/  ISETP.GT.U32.AND.EX P4, PT, R245, RZ, PT, P4 ;  /* 0x000000fff500720c */ /* 0x000fe20003f84140 */
[----:B------:R-:W-:Y:S01]  /*11f30*/  FMUL R189, R189, UR8 ;  /* 0x00000008bdbd7c20 */ /* 0x000fe20008400000 */
[----:B------:R-:W-:Y:S01]  /*11f40*/  ISETP.GT.U32.AND.EX P2, PT, R5, RZ, PT, P2 ;  /* 0x000000ff0500720c */ /* 0x000fe20003f44120 */
[----:B------:R0:W-:Y:S01]  /*11f50*/  STL [R1+0xbbc], R4 ;  /* 0x000bbc0401007387 */ /* 0x0001e20000100800 */
[----:B------:R-:W-:Y:S02]  /*11f60*/  ISETP.GT.U32.AND.EX P1, PT, R3, RZ, PT, P1 ;  /* 0x000000ff0300720c */ /* 0x000fe40003f24110 */
[----:B------:R-:W-:Y:S02]  /*11f70*/  ISETP.GT.U32.AND.EX P5, PT, R249, RZ, PT, P5 ;  /* 0x000000fff900720c */ /* 0x000fe40003fa4150 */
[----:B------:R-:W-:-:S02]  /*11f80*/  FSEL R3, R185, -INF , !P6 ;  /* 0xff800000b9037808 */ /* 0x000fc40007000000 */
[----:B------:R-:W-:Y:S01]  /*11f90*/  FSEL R5, R188, -INF , !P4 ;  /* 0xff800000bc057808 */ /* 0x000fe20006000000 */
[----:B------:R1:W-:Y:S01]  /*11fa0*/  STL [R1+0x3c4], R0 ;  /* 0x0003c40001007387 */ /* 0x0003e20000100800 */
[-C--:B------:R-:W-:Y:S02]  /*11fb0*/  ISETP.GT.U32.AND P4, PT, R16, R32.reuse, PT ;  /* 0x000000201000720c */ /* 0x080fe40003f84070 */
[----:B0-----:R-:W-:Y:S01]  /*11fc0*/  FSEL R4, R186, -INF , !P2 ;  /* 0xff800000ba047808 */ /* 0x001fe20005000000 */
[----:B------:R-:W-:Y:S01]  /*11fd0*/  FMUL R193, R193, UR8 ;  /* 0x00000008c1c17c20 */ /* 0x000fe20008400000 */
[----:B------:R-:W-:Y:S01]  /*11fe0*/  ISETP.GT.U32.AND P2, PT, R23, R32, PT ;  /* 0x000000201700720c */ /* 0x000fe20003f44070 */
[----:B------:R-:W-:Y:S01]  /*11ff0*/  STL [R1+0xbb4], R3 ;  /* 0x000bb40301007387 */ /* 0x000fe20000100800 */
[----:B------:R-:W-:Y:S02]  /*12000*/  ISETP.GT.U32.AND.EX P4, PT, R250, RZ, PT, P4 ;  /* 0x000000fffa00720c */ /* 0x000fe40003f84140 */
[----:B-1----:R-:W-:Y:S01]  /*12010*/  FSEL R0, R189, -INF , !P5 ;  /* 0xff800000bd007808 */ /* 0x002fe20006800000 */
[----:B------:R-:W-:Y:S01]  /*12020*/  STL [R1+0xbc0], R4 ;  /* 0x000bc00401007387 */ /* 0x000fe20000100800 */
[-C--:B------:R-:W-:Y:S01]  /*12030*/  ISETP.GT.U32.AND P5, PT, R16, R33.reuse, PT ;  /* 0x000000211000720c */ /* 0x080fe20003fa4070 */
[----:B------:R-:W-:Y:S01]  /*12040*/  FMUL R192, R192, UR8 ;  /* 0x00000008c0c07c20 */ /* 0x000fe20008400000 */
[----:B------:R-:W-:Y:S01]  /*12050*/  ISETP.GT.U32.AND.EX P2, PT, R246, RZ, PT, P2 ;  /* 0x000000fff600720c */ /* 0x000fe20003f44120 */
[----:B------:R-:W-:Y:S01]  /*12060*/  STL [R1+0xbb8], R5 ;  /* 0x000bb80501007387 */ /* 0x000fe20000100800 */
[----:B------:R-:W-:Y:S01]  /*12070*/  ISETP.GT.U32.AND P6, PT, R22, R33, PT ;  /* 0x000000211600720c */ /* 0x000fe20003fc4070 */
[----:B------:R-:W-:-:S02]  /*12080*/  FMUL R187, R187, UR8 ;  /* 0x00000008bbbb7c20 */ /* 0x000fc40008400000 */
[----:B------:R0:W-:Y:S01]  /*12090*/  STL [R1+0x3b4], R0 ;  /* 0x0003b40001007387 */ /* 0x0001e20000100800 */
[----:B------:R-:W-:Y:S01]  /*120a0*/  FMUL R195, R195, UR8 ;  /* 0x00000008c3c37c20 */ /* 0x000fe20008400000 */
[----:B------:R-:W-:Y:S01]  /*120b0*/  ISETP.GT.U32.AND.EX P5, PT, R250, RZ, PT, P5 ;  /* 0x000000fffa00720c */ /* 0x000fe20003fa4150 */
[----:B------:R-:W-:Y:S01]  /*120c0*/  FMUL R191, R191, UR8 ;  /* 0x00000008bfbf7c20 */ /* 0x000fe20008400000 */
[----:B------:R-:W-:Y:S02]  /*120d0*/  FSEL R45, R192, -INF , !P2 ;  /* 0xff800000c02d7808 */ /* 0x000fe40005000000 */
[----:B------:R-:W-:Y:S02]  /*120e0*/  ISETP.GT.U32.AND P3, PT, R21, R33, PT ;  /* 0x000000211500720c */ /* 0x000fe40003f64070 */
[----:B0-----:R-:W-:Y:S02]  /*120f0*/  FSEL R0, R193, -INF , !P4 ;  /* 0xff800000c1007808 */ /* 0x001fe40006000000 */
[----:B------:R-:W-:-:S02]  /*12100*/  ISETP.GT.U32.AND.EX P6, PT, R249, RZ, PT, P6 ;  /* 0x000000fff900720c */ /* 0x000fc40003fc4160 */
[----:B------:R-:W-:Y:S01]  /*12110*/  ISETP.GT.U32.AND P2, PT, R20, R32, PT ;  /* 0x000000201400720c */ /* 0x000fe20003f44070 */
[----:B------:R0:W-:Y:S01]  /*12120*/  STL [R1+0x398], R0 ;  /* 0x0003980001007387 */ /* 0x0001e20000100800 */
[----:B------:R-:W-:Y:S01]  /*12130*/  FSEL R30, R187, -INF , !P1 ;  /* 0xff800000bb1e7808 */ /* 0x000fe20004800000 */
[----:B------:R-:W-:Y:S01]  /*12140*/  FMUL R190, R190, UR8 ;  /* 0x00000008bebe7c20 */ /* 0x000fe20008400000 */
[----:B------:R-:W-:Y:S01]  /*12150*/  ISETP.GT.U32.AND P1, PT, R23, R33, PT ;  /* 0x000000211700720c */ /* 0x000fe20003f24070 */
[----:B------:R-:W-:Y:S01]  /*12160*/  FMUL R197, R197, UR8 ;  /* 0x00000008c5c57c20 */ /* 0x000fe20008400000 */
[----:B------:R-:W-:Y:S02]  /*12170*/  ISETP.GT.U32.AND.EX P3, PT, R245, RZ, PT, P3 ;  /* 0x000000fff500720c */ /* 0x000fe40003f64130 */
[----:B------:R-:W-:Y:S02]  /*12180*/  FSEL R49, R191, -INF , !P6 ;  /* 0xff800000bf317808 */ /* 0x000fe40007000000 */
[----:B0-----:R-:W-:-:S02]  /*12190*/  FSEL R0, R195, -INF , !P5 ;  /* 0xff800000c3007808 */ /* 0x001fc40006800000 */
[----:B------:R-:W-:Y:S01]  /*121a0*/  ISETP.GT.U32.AND.EX P2, PT, R242, RZ, PT, P2 ;  /* 0x000000fff200720c */ /* 0x000fe20003f44120 */
[----:B------:R-:W-:Y:S01]  /*121b0*/  FMUL R194, R194, UR8 ;  /* 0x00000008c2c27c20 */ /* 0x000fe20008400000 */
[-C--:B------:R-:W-:Y:S01]  /*121c0*/  ISETP.GT.U32.AND P6, PT, R19, R33.reuse, PT ;  /* 0x000000211300720c */ /* 0x080fe20003fc4070 */
[----:B------:R0:W-:Y:S01]  /*121d0*/  STL [R1+0x358], R0 ;  /* 0x0003580001007387 */ /* 0x0001e20000100800 */
[----:B------:R-:W-:Y:S01]  /*121e0*/  ISETP.GT.U32.AND P4, PT, R20, R33, PT ;  /* 0x000000211400720c */ /* 0x000fe20003f84070 */
[----:B------:R-:W-:Y:S01]  /*121f0*/  FMUL R198, R198, UR8 ;  /* 0x00000008c6c67c20 */ /* 0x000fe20008400000 */
[----:B------:R-:W-:Y:S01]  /*12200*/  ISETP.GT.U32.AND.EX P1, PT, R246, RZ, PT, P1 ;  /* 0x000000fff600720c */ /* 0x000fe20003f24110 */
[----:B------:R-:W-:Y:S01]  /*12210*/  FMUL R199, R199, UR8 ;  /* 0x00000008c7c77c20 */ /* 0x000fe20008400000 */
[----:B------:R-:W-:Y:S02]  /*12220*/  FSEL R50, R190, -INF , !P3 ;  /* 0xff800000be327808 */ /* 0x000fe40005800000 */
[----:B------:R-:W-:-:S02]  /*12230*/  ISETP.GT.U32.AND P3, PT, R19, R32, PT ;  /* 0x000000201300720c */ /* 0x000fc40003f64070 */
[----:B------:R-:W-:Y:S02]  /*12240*/  ISETP.GT.U32.AND.EX P6, PT, R43, RZ, PT, P6 ;  /* 0x000000ff2b00720c */ /* 0x000fe40003fc4160 */
[----:B0-----:R-:W-:Y:S02]  /*12250*/  FSEL R0, R197, -INF , !P2 ;  /* 0xff800000c5007808 */ /* 0x001fe40005000000 */
[----:B------:R-:W-:Y:S01]  /*12260*/  ISETP.GT.U32.AND.EX P4, PT, R242, RZ, PT, P4 ;  /* 0x000000fff200720c */ /* 0x000fe20003f84140 */
[----:B------:R-:W-:Y:S01]  /*12270*/  FMUL R196, R196, UR8 ;  /* 0x00000008c4c47c20 */ /* 0x000fe20008400000 */
[----:B------:R-:W-:Y:S01]  /*12280*/  FSEL R41, R194, -INF , !P1 ;  /* 0xff800000c2297808 */ /* 0x000fe20004800000 */
[----:B------:R0:W-:Y:S01]  /*12290*/  STL [R1+0x390], R0 ;  /* 0x0003900001007387 */ /* 0x0001e20000100800 */
[----:B------:R-:W-:Y:S02]  /*122a0*/  ISETP.GT.U32.AND P1, PT, R14, R32, PT ;  /* 0x000000200e00720c */ /* 0x000fe40003f24070 */
[----:B------:R-:W-:-:S02]  /*122b0*/  ISETP.GT.U32.AND.EX P3, PT, R43, RZ, PT, P3 ;  /* 0x000000ff2b00720c */ /* 0x000fc40003f64130 */
[----:B------:R-:W-:Y:S01]  /*122c0*/  FSEL R3, R198, -INF , !P6 ;  /* 0xff800000c6037808 */ /* 0x000fe20007000000 */
[----:B------:R-:W-:Y:S01]  /*122d0*/  FMUL R200, R200, UR8 ;  /* 0x00000008c8c87c20 */ /* 0x000fe20008400000 */
[----:B------:R-:W-:Y:S02]  /*122e0*/  ISETP.GT.U32.AND.EX P1, PT, R56, RZ, PT, P1 ;  /* 0x000000ff3800720c */ /* 0x000fe40003f24110 */
[----:B0-----:R-:W-:Y:S01]  /*122f0*/  FSEL R0, R199, -INF , !P4 ;  /* 0xff800000c7007808 */ /* 0x001fe20006000000 */
[----:B------:R-:W-:Y:S01]  /*12300*/  STL [R1+0x348], R3 ;  /* 0x0003480301007387 */ /* 0x000fe20000100800 */
[----:B------:R-:W-:Y:S02]  /*12310*/  FSEL R43, R196, -INF , !P3 ;  /* 0xff800000c42b7808 */ /* 0x000fe40005800000 */
[----:B------:R-:W-:Y:S01]  /*12320*/  ISETP.GT.U32.AND P3, PT, R15, R32, PT ;  /* 0x000000200f00720c */ /* 0x000fe20003f64070 */
[----:B------:R0:W-:Y:S01]  /*12330*/  STL [R1+0x350], R0 ;  /* 0x0003500001007387 */ /* 0x0001e20000100800 */
[----:B------:R-:W-:Y:S01]  /*12340*/  FMUL R201, R201, UR8 ;  /* 0x00000008c9c97c20 */ /* 0x000fe20008400000 */
[----:B------:R-:W-:-:S02]  /*12350*/  ISETP.GT.U32.AND P5, PT, R14, R33, PT ;  /* 0x000000210e00720c */ /* 0x000fc40003fa4070 */
[----:B------:R-:W-:Y:S02]  /*12360*/  ISETP.GT.U32.AND.EX P3, PT, R55, RZ, PT, P3 ;  /* 0x000000ff3700720c */ /* 0x000fe40003f64130 */
[----:B------:R-:W-:Y:S02]  /*12370*/  ISETP.GT.U32.AND P2, PT, R15, R33, PT ;  /* 0x000000210f00720c */ /* 0x000fe40003f44070 */
[----:B0-----:R-:W-:Y:S01]  /*12380*/  FSEL R0, R200, -INF , !P1 ;  /* 0xff800000c8007808 */ /* 0x001fe20004800000 */
[----:B------:R-:W-:Y:S01]  /*12390*/  FMUL R202, R202, UR8 ;  /* 0x00000008caca7c20 */ /* 0x000fe20008400000 */
[----:B------:R-:W-:Y:S01]  /*123a0*/  ISETP.GT.U32.AND.EX P5, PT, R56, RZ, PT, P5 ;  /* 0x000000ff3800720c */ /* 0x000fe20003fa4150 */
[----:B------:R-:W-:Y:S02]  /*123b0*/  FMUL R203, R203, UR8 ;  /* 0x00000008cbcb7c20 */ /* 0x000fe40008400000 */
[----:B------:R0:W-:Y:S01]  /*123c0*/  STL [R1+0x3cc], R0 ;  /* 0x0003cc0001007387 */ /* 0x0001e20000100800 */
[----:B------:R-:W-:-:S02]  /*123d0*/  ISETP.GT.U32.AND.EX P2, PT, R55, RZ, PT, P2 ;  /* 0x000000ff3700720c */ /* 0x000fc40003f44120 */
[----:B------:R-:W-:Y:S02]  /*123e0*/  FSEL R3, R202, -INF , !P5 ;  /* 0xff800000ca037808 */ /* 0x000fe40006800000 */
[----:B0-----:R-:W-:-:S05]  /*123f0*/  FSEL R0, R201, -INF , !P3 ;  /* 0xff800000c9007808 */ /* 0x001fca0005800000 */
[----:B------:R0:W-:Y:S04]  /*12400*/  STL [R1+0x3d0], R0 ;  /* 0x0003d00001007387 */ /* 0x0001e80000100800 */
[----:B------:R1:W-:Y:S01]  /*12410*/  STL [R1+0x3a0], R3 ;  /* 0x0003a00301007387 */ /* 0x0003e20000100800 */
[----:B0-----:R-:W-:-:S05]  /*12420*/  FSEL R0, R203, -INF , !P2 ;  /* 0xff800000cb007808 */ /* 0x001fca0005000000 */
[----:B------:R0:W-:Y:S04]  /*12430*/  STL [R1+0x3ac], R0 ;  /* 0x0003ac0001007387 */ /* 0x0001e80000100800 */
[----:B-1----:R-:W2:Y:S01]  /*12440*/  LDL R3, [R1+0x548] ;  /* 0x0005480001037983 */ /* 0x002ea20000100800 */
[-C--:B------:R-:W-:Y:S01]  /*12450*/  ISETP.GT.U32.AND P4, PT, R8, R33.reuse, PT ;  /* 0x000000210800720c */ /* 0x080fe20003f84070 */
[----:B------:R-:W-:Y:S01]  /*12460*/  FMUL R206, R206, UR8 ;  /* 0x00000008cece7c20 */ /* 0x000fe20008400000 */
[-C--:B------:R-:W-:Y:S01]  /*12470*/  ISETP.GT.U32.AND P2, PT, R13, R33.reuse, PT ;  /* 0x000000210d00720c */ /* 0x080fe20003f44070 */
[----:B------:R-:W3:Y:S04]  /*12480*/  LDL R15, [R1+0x558] ;  /* 0x00055800010f7983 */ /* 0x000ee80000100800 */
[----:B0-----:R-:W4:Y:S01]  /*12490*/  LDL R0, [R1+0x550] ;  /* 0x0005500001007983 */ /* 0x001f220000100800 */
[----:B------:R-:W-:Y:S01]  /*124a0*/  ISETP.GT.U32.AND.EX P4, PT, R36, RZ, PT, P4 ;  /* 0x000000ff2400720c */ /* 0x000fe20003f84140 */
[----:B------:R-:W-:Y:S01]  /*124b0*/  FMUL R210, R210, UR8 ;  /* 0x00000008d2d27c20 */ /* 0x000fe20008400000 */
[----:B------:R-:W-:Y:S01]  /*124c0*/  ISETP.GT.U32.AND P3, PT, R9, R33, PT ;  /* 0x000000210900720c */ /* 0x000fe20003f64070 */
[----:B------:R-:W3:Y:S01]  /*124d0*/  LDL R7, [R1+0x554] ;  /* 0x0005540001077983 */ /* 0x000ee20000100800 */
[----:B------:R-:W-:-:S02]  /*124e0*/  ISETP.GT.U32.AND.EX P2, PT, R2, RZ, PT, P2 ;  /* 0x000000ff0200720c */ /* 0x000fc40003f44120 */
[----:B------:R-:W-:Y:S01]  /*124f0*/  FSEL R2, R206, -INF , !P4 ;  /* 0xff800000ce027808 */ /* 0x000fe20006000000 */
[----:B------:R-:W-:Y:S01]  /*12500*/  FMUL R207, R207, UR8 ;  /* 0x00000008cfcf7c20 */ /* 0x000fe20008400000 */
[----:B------:R-:W-:Y:S01]  /*12510*/  ISETP.GT.U32.AND P4, PT, R231, R33, PT ;  /* 0x00000021e700720c */ /* 0x000fe20003f84070 */
[----:B------:R-:W-:Y:S01]  /*12520*/  FMUL R211, R211, UR8 ;  /* 0x00000008d3d37c20 */ /* 0x000fe20008400000 */
[----:B------:R-:W-:Y:S01]  /*12530*/  ISETP.GT.U32.AND.EX P3, PT, R11, RZ, PT, P3 ;  /* 0x000000ff0b00720c */ /* 0x000fe20003f64130 */
[----:B------:R-:W3:Y:S01]  /*12540*/  LDL R14, [R1+0x544] ;  /* 0x00054400010e7983 */ /* 0x000ee20000100800 */
[----:B------:R-:W-:Y:S02]  /*12550*/  FSEL R11, R210, -INF , !P2 ;  /* 0xff800000d20b7808 */ /* 0x000fe40005000000 */
[----:B------:R-:W-:Y:S01]  /*12560*/  ISETP.GT.U32.AND P5, PT, R13, R32, PT ;  /* 0x000000200d00720c */ /* 0x000fe20003fa4070 */
[----:B------:R-:W3:Y:S01]  /*12570*/  LDL R6, [R1+0x570] ;  /* 0x0005700001067983 */ /* 0x000ee20000100800 */
[----:B------:R-:W-:-:S02]  /*12580*/  ISETP.GT.U32.AND.EX P4, PT, R204, RZ, PT, P4 ;  /* 0x000000ffcc00720c */ /* 0x000fc40003f84140 */
[-C--:B------:R-:W-:Y:S01]  /*12590*/  ISETP.GT.U32.AND P6, PT, R8, R32.reuse, PT ;  /* 0x000000200800720c */ /* 0x080fe20003fc4070 */
[----:B------:R-:W3:Y:S01]  /*125a0*/  LDL R13, [R1+0x560] ;  /* 0x00056000010d7983 */ /* 0x000ee20000100800 */
[----:B------:R-:W-:Y:S02]  /*125b0*/  ISETP.GT.U32.AND P1, PT, R9, R32, PT ;  /* 0x000000200900720c */ /* 0x000fe40003f24070 */
[----:B------:R-:W-:Y:S01]  /*125c0*/  FSEL R36, R207, -INF , !P3 ;  /* 0xff800000cf247808 */ /* 0x000fe20005800000 */
[----:B------:R-:W3:Y:S01]  /*125d0*/  LDL R9, [R1+0x54c] ;  /* 0x00054c0001097983 */ /* 0x000ee20000100800 */
[----:B------:R-:W-:-:S03]  /*125e0*/  ISETP.GT.U32.AND P3, PT, R232, R33, PT ;  /* 0x00000021e800720c */ /* 0x000fc60003f64070 */
[----:B------:R-:W3:Y:S01]  /*125f0*/  LDL R8, [R1+0x568] ;  /* 0x0005680001087983 */ /* 0x000ee20000100800 */
[----:B------:R-:W-:-:S03]  /*12600*/  FSEL R4, R211, -INF , !P4 ;  /* 0xff800000d3047808 */ /* 0x000fc60006000000 */
[----:B------:R0:W-:Y:S01]  /*12610*/  STL [R1+0xbc4], R2 ;  /* 0x000bc40201007387 */ /* 0x0001e20000100800 */
[----:B------:R-:W-:-:S03]  /*12620*/  FMUL R214, R214, UR8 ;  /* 0x00000008d6d67c20 */ /* 0x000fc60008400000 */
[----:B------:R-:W-:Y:S01]  /*12630*/  STL [R1+0xbc8], R11 ;  /* 0x000bc80b01007387 */ /* 0x000fe20000100800 */
[----:B------:R-:W-:-:S03]  /*12640*/  ISETP.GT.U32.AND.EX P3, PT, R208, RZ, PT, P3 ;  /* 0x000000ffd000720c */ /* 0x000fc60003f64130 */
[----:B------:R-:W3:Y:S01]  /*12650*/  LDL R5, [R1+0x55c] ;  /* 0x00055c0001057983 */ /* 0x000ee20000100800 */
[----:B------:R-:W-:Y:S01]  /*12660*/  ISETP.GT.U32.AND P2, PT, R236, R33, PT ;  /* 0x00000021ec00720c */ /* 0x000fe20003f44070 */
[----:B------:R-:W-:Y:S02]  /*12670*/  FMUL R215, R215, UR8 ;  /* 0x00000008d7d77c20 */ /* 0x000fe40008400000 */
[----:B------:R1:W-:Y:S01]  /*12680*/  STL [R1+0x3a4], R4 ;  /* 0x0003a40401007387 */ /* 0x0003e20000100800 */
[----:B0-----:R-:W-:Y:S02]  /*12690*/  FSEL R2, R214, -INF , !P3 ;  /* 0xff800000d6027808 */ /* 0x001fe40005800000 */
[----:B------:R-:W-:Y:S01]  /*126a0*/  ISETP.GT.U32.AND.EX P2, PT, R212, RZ, PT, P2 ;  /* 0x000000ffd400720c */ /* 0x000fe20003f44120 */
[----:B-1----:R-:W3:Y:S04]  /*126b0*/  LDL R4, [R1+0x578] ;  /* 0x0005780001047983 */ /* 0x002ee80000100800 */
[----:B------:R0:W-:Y:S01]  /*126c0*/  STL [R1+0x3b8], R2 ;  /* 0x0003b80201007387 */ /* 0x0001e20000100800 */
[----:B--2---:R-:W-:-:S03]  /*126d0*/  IADD3 R184, P4, R3, UR11, RZ ;  /* 0x0000000b03b87c10 */ /* 0x004fc6000ff9e0ff */
[----:B------:R-:W2:Y:S01]  /*126e0*/  LDL R3, [R1+0x564] ;  /* 0x0005640001037983 */ /* 0x000ea20000100800 */
[----:B----4-:R-:W-:Y:S02]  /*126f0*/  IADD3 R182, P3, R0, UR11, RZ ;  /* 0x0000000b00b67c10 */ /* 0x010fe4000ff7e0ff */
[----:B------:R-:W-:-:S05]  /*12700*/  FSEL R0, R215, -INF , !P2 ;  /* 0xff800000d7007808 */ /* 0x000fca0005000000 */
[----:B------:R1:W-:Y:S04]  /*12710*/  STL [R1+0xbcc], R0 ;  /* 0x000bcc0001007387 */ /* 0x0003e80000100800 */
[----:B0-----:R-:W4:Y:S01]  /*12720*/  LDL R2, [R1+0x580] ;  /* 0x0005800001027983 */ /* 0x001f220000100800 */
[----:B------:R-:W-:Y:S02]  /*12730*/  USHF.R.S32.HI UR12, URZ, 0x1f, UR11 ;  /* 0x0000001f3f0c7899 */ /* 0x000fe4000801140b */
[----:B---3--:R-:W-:Y:S01]  /*12740*/  IADD3 R180, P2, R15, UR11, RZ ;  /* 0x0000000b0fb47c10 */ /* 0x008fe2000ff5e0ff */
[----:B------:R-:W3:Y:S04]  /*12750*/  LDL R55, [R1+0x57c] ;  /* 0x00057c0001377983 */ /* 0x000ee80000100800 */
[----:B-1----:R-:W3:Y:S01]  /*12760*/  LDL R0, [R1+0x56c] ;  /* 0x00056c0001007983 */ /* 0x002ee20000100800 */
[----:B------:R-:W-:-:S03]  /*12770*/  IADD3.X R181, R7, UR12, RZ, P2, !PT ;  /* 0x0000000c07b57c10 */ /* 0x000fc600097fe4ff */
[----:B------:R-:W3:Y:S01]  /*12780*/  LDL R7, [R1+0x598] ;  /* 0x0005980001077983 */ /* 0x000ee20000100800 */
[----:B------:R-:W-:Y:S02]  /*12790*/  IADD3.X R185, R14, UR12, RZ, P4, !PT ;  /* 0x0000000c0eb97c10 */ /* 0x000fe4000a7fe4ff */
[----:B------:R-:W-:Y:S01]  /*127a0*/  IADD3 R178, P4, R13, UR11, RZ ;  /* 0x0000000b0db27c10 */ /* 0x000fe2000ff9e0ff */
[----:B------:R-:W3:Y:S01]  /*127b0*/  LDL R22, [R1+0x594] ;  /* 0x0005940001167983 */ /* 0x000ee20000100800 */
[----:B------:R-:W-:Y:S02]  /*127c0*/  IADD3.X R183, R9, UR12, RZ, P3, !PT ;  /* 0x0000000c09b77c10 */ /* 0x000fe40009ffe4ff */
[----:B------:R-:W-:Y:S01]  /*127d0*/  IADD3 R176, P3, R8, UR11, RZ ;  /* 0x0000000b08b07c10 */ /* 0x000fe2000ff7e0ff */
[----:B------:R-:W3:Y:S04]  /*127e0*/  LDL R21, [R1+0x5b0] ;  /* 0x0005b00001157983 */ /* 0x000ee80000100800 */
[----:B------:R-:W3:Y:S04]  /*127f0*/  LDL R9, [R1+0x574] ;  /* 0x0005740001097983 */ /* 0x000ee80000100800 */
[----:B------:R-:W3:Y:S01]  /*12800*/  LDL R8, [R1+0x590] ;  /* 0x0005900001087983 */ /* 0x000ee20000100800 */
[----:B------:R-:W-:-:S03]  /*12810*/  IADD3.X R179, R5, UR12, RZ, P4, !PT ;  /* 0x0000000c05b37c10 */ /* 0x000fc6000a7fe4ff */
[----:B------:R-:W3:Y:S04]  /*12820*/  LDL R5, [R1+0x5ac] ;  /* 0x0005ac0001057983 */ /* 0x000ee80000100800 */
[----:B------:R-:W3:Y:S04]  /*12830*/  LDL R33, [R1+0x58c] ;  /* 0x00058c0001217983 */ /* 0x000ee80000100800 */
[----:B------:R-:W3:Y:S01]  /*12840*/  LDL R23, [R1+0x5a8] ;  /* 0x0005a80001177983 */ /* 0x000ee20000100800 */
[----:B------:R-:W-:-:S03]  /*12850*/  IADD3 R172, P4, R4, UR11, RZ ;  /* 0x0000000b04ac7c10 */ /* 0x000fc6000ff9e0ff */
[----:B------:R-:W3:Y:S04]  /*12860*/  LDL R56, [R1+0x588] ;  /* 0x0005880001387983 */ /* 0x000ee80000100800 */
[----:B------:R-:W3:Y:S04]  /*12870*/  LDL R4, [R1+0x5c8] ;  /* 0x0005c80001047983 */ /* 0x000ee80000100800 */
[----:B------:R-:W3:Y:S04]  /*12880*/  LDL R19, [R1+0x5a4] ;  /* 0x0005a40001137983 */ /* 0x000ee80000100800 */
        /* <DEDUP_REMOVED lines=20> */
[----:B------:R-:W3:Y:S01]  /*129d0*/  LDL R67, [R1+0x708] ;  /* 0x0007080001437983 */ /* 0x000ee20000100800 */
[----:B------:R-:W-:-:S03]  /*129e0*/  P2R R16, PR, RZ, 0x40 ;  /* 0x00000040ff107803 */ /* 0x000fc60000000000 */
[----:B------:R-:W3:Y:S04]  /*129f0*/  LDG.E.U8 R78, desc[UR48][R180.64] ;  /* 0x00000030b44e7981 */ /* 0x000ee8000c1e1100 */
[----:B------:R-:W3:Y:S04]  /*12a00*/  LDL R80, [R1+0x808] ;  /* 0x0008080001507983 */ /* 0x000ee80000100800 */
[----:B------:R-:W3:Y:S04]  /*12a10*/  LDL R79, [R1+0x804] ;  /* 0x00080400014f7983 */ /* 0x000ee80000100800 */
[----:B------:R-:W3:Y:S04]  /*12a20*/  LDL R143, [R1+0x810] ;  /* 0x00081000018f7983 */ /* 0x000ee80000100800 */
[----:B------:R-:W3:Y:S04]  /*12a30*/  LDL R142, [R1+0x81c] ;  /* 0x00081c00018e7983 */ /* 0x000ee80000100800 */
[----:B------:R-:W3:Y:S04]  /*12a40*/  LDG.E.U8 R92, desc[UR48][R182.64] ;  /* 0x00000030b65c7981 */ /* 0x000ee8000c1e1100 */
[----:B------:R-:W3:Y:S04]  /*12a50*/  LDL R141, [R1+0x838] ;  /* 0x00083800018d7983 */ /* 0x000ee80000100800 */
[----:B------:R-:W3:Y:S01]  /*12a60*/  LDL R182, [R1+0x82c] ;  /* 0x00082c0001b67983 */ /* 0x000ee20000100800 */
[----:B--2---:R-:W-:-:S03]  /*12a70*/  IADD3.X R177, R3, UR12, RZ, P3, !PT ;  /* 0x0000000c03b17c10 */ /* 0x004fc60009ffe4ff */
[----:B------:R-:W2:Y:S04]  /*12a80*/  LDL R3, [R1+0x5bc] ;  /* 0x0005bc0001037983 */ /* 0x000ea80000100800 */
[----:B------:R0:W2:Y:S01]  /*12a90*/  LDG.E.U8 R116, desc[UR48][R176.64] ;  /* 0x00000030b0747981 */ /* 0x0000a2000c1e1100 */
[----:B----4-:R-:W-:-:S03]  /*12aa0*/  IADD3 R170, P3, R2, UR11, RZ ;  /* 0x0000000b02aa7c10 */ /* 0x010fc6000ff7e0ff */
[----:B------:R-:W4:Y:S01]  /*12ab0*/  LDL R2, [R1+0x5d8] ;  /* 0x0005d80001027983 */ /* 0x000f220000100800 */
[----:B---3--:R-:W-:-:S03]  /*12ac0*/  IADD3.X R175, R0, UR12, RZ, P2, !PT ;  /* 0x0000000c00af7c10 */ /* 0x008fc600097fe4ff */
[----:B------:R-:W3:Y:S01]  /*12ad0*/  LDL R0, [R1+0x5e0] ;  /* 0x0005e00001007983 */ /* 0x000ee20000100800 */
[----:B------:R-:W-:Y:S02]  /*12ae0*/  IADD3.X R171, R55, UR12, RZ, P3, !PT ;  /* 0x0000000c37ab7c10 */ /* 0x000fe40009ffe4ff */
[----:B------:R-:W-:Y:S01]  /*12af0*/  IADD3 R164, P3, R7, UR11, RZ ;  /* 0x0000000b07a47c10 */ /* 0x000fe2000ff7e0ff */
[----:B------:R-:W3:Y:S03]  /*12b00*/  LDL R55, [R1+0x648] ;  /* 0x0006480001377983 */ /* 0x000ee60000100800 */
[----:B------:R-:W-:Y:S01]  /*12b10*/  IADD3.X R165, R22, UR12, RZ, P3, !PT ;  /* 0x0000000c16a57c10 */ /* 0x000fe20009ffe4ff */
[----:B------:R-:W3:Y:S01]  /*12b20*/  LDL R7, [R1+0x5d4] ;  /* 0x0005d40001077983 */ /* 0x000ee20000100800 */
[----:B------:R-:W-:-:S03]  /*12b30*/  IADD3 R158, P3, R21, UR11, RZ ;  /* 0x0000000b159e7c10 */ /* 0x000fc6000ff7e0ff */
[----:B------:R-:W3:Y:S01]  /*12b40*/  LDG.E.U8 R76, desc[UR48][R164.64] ;  /* 0x00000030a44c7981 */ /* 0x000ee2000c1e1100 */
[----:B------:R-:W-:-:S03]  /*12b50*/  IADD3.X R173, R9, UR12, RZ, P4, !PT ;  /* 0x0000000c09ad7c10 */ /* 0x000fc6000a7fe4ff */
[----:B------:R-:W3:Y:S01]  /*12b60*/  LDL R9, [R1+0x5cc] ;  /* 0x0005cc0001097983 */ /* 0x000ee20000100800 */
[----:B------:R-:W-:-:S03]  /*12b70*/  IADD3 R166, P4, R8, UR11, RZ ;  /* 0x0000000b08a67c10 */ /* 0x000fc6000ff9e0ff */
[----:B------:R-:W3:Y:S01]  /*12b80*/  LDL R8, [R1+0x5e8] ;  /* 0x0005e80001087983 */ /* 0x000ee20000100800 */
[----:B------:R-:W-:-:S03]  /*12b90*/  IADD3.X R159, R5, UR12, RZ, P3, !PT ;  /* 0x0000000c059f7c10 */ /* 0x000fc60009ffe4ff */
[----:B------:R-:W3:Y:S01]  /*12ba0*/  LDL R5, [R1+0x5dc] ;  /* 0x0005dc0001057983 */ /* 0x000ee20000100800 */
[----:B------:R-:W-:-:S03]  /*12bb0*/  IADD3.X R167, R33, UR12, RZ, P4, !PT ;  /* 0x0000000c21a77c10 */ /* 0x000fc6000a7fe4ff */
[----:B------:R-:W3:Y:S01]  /*12bc0*/  LDL R33, [R1+0x5f4] ;  /* 0x0005f40001217983 */ /* 0x000ee20000100800 */
[----:B------:R-:W-:-:S03]  /*12bd0*/  IADD3 R160, P4, R23, UR11, RZ ;  /* 0x0000000b17a07c10 */ /* 0x000fc6000ff9e0ff */
[----:B------:R-:W3:Y:S01]  /*12be0*/  LDG.E.U8 R89, desc[UR48][R158.64] ;  /* 0x000000309e597981 */ /* 0x000ee2000c1e1100 */
[----:B------:R-:W-:-:S03]  /*12bf0*/  IADD3 R168, P2, R56, UR11, RZ ;  /* 0x0000000b38a87c10 */ /* 0x000fc6000ff5e0ff */
[----:B------:R-:W3:Y:S01]  /*12c00*/  LDL R56, [R1+0x624] ;  /* 0x0006240001387983 */ /* 0x000ee20000100800 */
[----:B------:R-:W-:-:S03]  /*12c10*/  IADD3 R152, P3, R4, UR11, RZ ;  /* 0x0000000b04987c10 */ /* 0x000fc6000ff7e0ff */
[----:B------:R-:W3:Y:S01]  /*12c20*/  LDL R4, [R1+0x5f8] ;  /* 0x0005f80001047983 */ /* 0x000ee20000100800 */
[----:B------:R-:W-:-:S03]  /*12c30*/  IADD3.X R161, R19, UR12, RZ, P4, !PT ;  /* 0x0000000c13a17c10 */ /* 0x000fc6000a7fe4ff */
        /* <DEDUP_REMOVED lines=8> */
[----:B------:R-:W3:Y:S01]  /*12cc0*/  LDG.E.U8 R90, desc[UR48][R166.64] ;  /* 0x00000030a65a7981 */ /* 0x000ee2000c1e1100 */
[----:B------:R-:W-:-:S03]  /*12cd0*/  IADD3 R156, P2, R6, UR11, RZ ;  /* 0x0000000b069c7c10 */ /* 0x000fc6000ff5e0ff */
[----:B------:R-:W3:Y:S01]  /*12ce0*/  LDL R6, [R1+0x5f0] ;  /* 0x0005f00001067983 */ /* 0x000ee20000100800 */
[----:B------:R-:W-:-:S03]  /*12cf0*/  IADD3.X R157, R14, UR12, RZ, P2, !PT ;  /* 0x0000000c0e9d7c10 */ /* 0x000fc600097fe4ff */
[----:B------:R-:W3:Y:S01]  /*12d00*/  LDG.E.U8 R115, desc[UR48][R168.64] ;  /* 0x00000030a8737981 */ /* 0x000ee2000c1e1100 */
[----:B------:R-:W-:-:S03]  /*12d10*/  IADD3.X R153, R11, UR12, RZ, P3, !PT ;  /* 0x0000000c0b997c10 */ /* 0x000fc60009ffe4ff */
[----:B------:R-:W3:Y:S04]  /*12d20*/  LDL R11, [R1+0x640] ;  /* 0x00064000010b7983 */ /* 0x000ee80000100800 */
[----:B------:R-:W3:Y:S04]  /*12d30*/  LDG.E.U8 R91, desc[UR48][R174.64] ;  /* 0x00000030ae5b7981 */ /* 0x000ee8000c1e1100 */
[----:B------:R-:W3:Y:S01]  /*12d40*/  LDG.E.U8 R77, desc[UR48][R172.64] ;  /* 0x00000030ac4d7981 */ /* 0x000ee2000c1e1100 */
[----:B--2---:R-:W-:-:S03]  /*12d50*/  IADD3.X R155, R3, UR12, RZ, P4, !PT ;  /* 0x0000000c039b7c10 */ /* 0x004fc6000a7fe4ff */
[----:B------:R-:W2:Y:S04]  /*12d60*/  LDG.E.U8 R75, desc[UR48][R156.64] ;  /* 0x000000309c4b7981 */ /* 0x000ea8000c1e1100 */
[----:B------:R-:W2:Y:S01]  /*12d70*/  LDL R3, [R1+0x5e4] ;  /* 0x0005e40001037983 */ /* 0x000ea20000100800 */
[----:B------:R-:W-:-:S03]  /*12d80*/  IADD3 R22, P2, R13, UR11, RZ ;  /* 0x0000000b0d167c10 */ /* 0x000fc6000ff5e0ff */
[----:B------:R-:W2:Y:S04]  /*12d90*/  LDL R13, [R1+0x61c] ;  /* 0x00061c00010d7983 */ /* 0x000ea80000100800 */
[----:B------:R-:W2:Y:S01]  /*12da0*/  LDG.E.U8 R113, desc[UR48][R152.64] ;  /* 0x0000003098717981 */ /* 0x000ea2000c1e1100 */
[----:B----4-:R-:W-:-:S03]  /*12db0*/  IADD3 R20, P4, R2, UR11, RZ ;  /* 0x0000000b02147c10 */ /* 0x010fc6000ff9e0ff */
[----:B------:R-:W4:Y:S01]  /*12dc0*/  LDL R2, [R1+0x600] ;  /* 0x0006000001027983 */ /* 0x000f220000100800 */
[----:B---3--:R-:W-:-:S03]  /*12dd0*/  IADD3 R14, P3, R0, UR11, RZ ;  /* 0x0000000b000e7c10 */ /* 0x008fc6000ff7e0ff */
[----:B------:R-:W3:Y:S01]  /*12de0*/  LDL R0, [R1+0x608] ;  /* 0x0006080001007983 */ /* 0x000ee20000100800 */
[----:B------:R-:W-:Y:S02]  /*12df0*/  IADD3.X R23, R9, UR12, RZ, P2, !PT ;  /* 0x0000000c09177c10 */ /* 0x000fe400097fe4ff */
[----:B------:R-:W-:-:S03]  /*12e00*/  IADD3.X R15, R5, UR12, RZ, P3, !PT ;  /* 0x0000000c050f7c10 */ /* 0x000fc60009ffe4ff */
[----:B------:R-:W3:Y:S04]  /*12e10*/  LDG.E.U8 R88, desc[UR48][R22.64] ;  /* 0x0000003016587981 */ /* 0x000ee8000c1e1100 */
[----:B------:R-:W3:Y:S01]  /*12e20*/  LDL R5, [R1+0x62c] ;  /* 0x00062c0001057983 */ /* 0x000ee20000100800 */
[----:B------:R-:W-:Y:S02]  /*12e30*/  IADD3 R8, P2, R8, UR11, RZ ;  /* 0x0000000b08087c10 */ /* 0x000fe4000ff5e0ff */
[----:B------:R-:W-:Y:S01]  /*12e40*/  IADD3.X R21, R7, UR12, RZ, P4, !PT ;  /* 0x0000000c07157c10 */ /* 0x000fe2000a7fe4ff */
[----:B------:R-:W3:Y:S04]  /*12e50*/  LDL R23, [R1+0x7b8] ;  /* 0x0007b80001177983 */ /* 0x000ee80000100800 */
[----:B------:R-:W3:Y:S01]  /*12e60*/  LDL R22, [R1+0x7b4] ;  /* 0x0007b40001167983 */ /* 0x000ee20000100800 */
[----:B------:R-:W-:-:S03]  /*12e70*/  IADD3 R188, P3, R4, UR11, RZ ;  /* 0x0000000b04bc7c10 */ /* 0x000fc6000ff7e0ff */
[----:B------:R-:W3:Y:S01]  /*12e80*/  LDL R4, [R1+0x650] ;  /* 0x0006500001047983 */ /* 0x000ee20000100800 */
[----:B------:R-:W-:-:S03]  /*12e90*/  IADD3 R6, P4, R6, UR11, RZ ;  /* 0x0000000b06067c10 */ /* 0x000fc6000ff9e0ff */
[----:B------:R-:W3:Y:S01]  /*12ea0*/  LDG.E.U8 R74, desc[UR48][R20.64] ;  /* 0x00000030144a7981 */ /* 0x000ee2000c1e1100 */
[----:B------:R-:W-:Y:S02]  /*12eb0*/  IADD3.X R7, R66, UR12, RZ, P4, !PT ;  /* 0x0000000c42077c10 */ /* 0x000fe4000a7fe4ff */
[----:B--2---:R-:W-:Y:S01]  /*12ec0*/  IADD3.X R9, R3, UR12, RZ, P2, !PT ;  /* 0x0000000c03097c10 */ /* 0x004fe200097fe4ff */
[----:B------:R-:W2:Y:S04]  /*12ed0*/  LDL R66, [R1+0x70c] ;  /* 0x00070c0001427983 */ /* 0x000ea80000100800 */
[----:B------:R-:W2:Y:S01]  /*12ee0*/  LDL R3, [R1+0x63c] ;  /* 0x00063c0001037983 */ /* 0x000ea20000100800 */
[----:B------:R-:W-:-:S03]  /*12ef0*/  IADD3.X R189, R33, UR12, RZ, P3, !PT ;  /* 0x0000000c21bd7c10 */ /* 0x000fc60009ffe4ff */
[----:B------:R-:W2:Y:S01]  /*12f00*/  LDG.E.U8 R87, desc[UR48][R6.64] ;  /* 0x0000003006577981 */ /* 0x000ea2000c1e1100 */
[----:B----4-:R-:W-:-:S03]  /*12f10*/  IADD3 R186, P2, R2, UR11, RZ ;  /* 0x0000000b02ba7c10 */ /* 0x010fc6000ff5e0ff */
[----:B------:R-:W4:Y:S04]  /*12f20*/  LDL R33, [R1+0x64c] ;  /* 0x00064c0001217983 */ /* 0x000f280000100800 */
[----:B------:R-:W4:Y:S01]  /*12f30*/  LDL R2, [R1+0x644] ;  /* 0x0006440001027983 */ /* 0x000f220000100800 */
[----:B---3--:R-:W-:-:S03]  /*12f40*/  IADD3 R192, P4, R0, UR11, RZ ;  /* 0x0000000b00c07c10 */ /* 0x008fc6000ff9e0ff */
[----:B------:R-:W3:Y:S04]  /*12f50*/  LDL R7, [R1+0x7d0] ;  /* 0x0007d00001077983 */ /* 0x000ee80000100800 */
[----:B------:R-:W3:Y:S01]  /*12f60*/  LDL R0, [R1+0x660] ;  /* 0x0006600001007983 */ /* 0x000ee20000100800 */
[----:B------:R-:W-:Y:S02]  /*12f70*/  IADD3 R190, P3, R65, UR11, RZ ;  /* 0x0000000b41be7c10 */ /* 0x000fe4000ff7e0ff */
[----:B------:R-:W-:Y:S01]  /*12f80*/  IADD3.X R193, R63, UR12, RZ, P4, !PT ;  /* 0x0000000c3fc17c10 */ /* 0x000fe2000a7fe4ff */
[----:B------:R-:W3:Y:S01]  /*12f90*/  LDL R65, [R1+0x720] ;  /* 0x0007200001417983 */ /* 0x000ee20000100800 */
[----:B------:R-:W-:Y:S02]  /*12fa0*/  IADD3.X R191, R61, UR12, RZ, P3, !PT ;  /* 0x0000000c3dbf7c10 */ /* 0x000fe40009ffe4ff */
[----:B------:R-:W-:Y:S01]  /*12fb0*/  IADD3 R194, P4, R62, UR11, RZ ;  /* 0x0000000b3ec27c10 */ /* 0x000fe2000ff9e0ff */
[----:B------:R-:W3:Y:S01]  /*12fc0*/  LDL R63, [R1+0x684] ;  /* 0x00068400013f7983 */ /* 0x000ee20000100800 */
[----:B------:R-:W-:-:S02]  /*12fd0*/  IADD3 R200, P3, R60, UR11, RZ ;  /* 0x0000000b3cc87c10 */ /* 0x000fc4000ff7e0ff */
[----:B------:R-:W-:Y:S01]  /*12fe0*/  IADD3.X R187, R19, UR12, RZ, P2, !PT ;  /* 0x0000000c13bb7c10 */ /* 0x000fe200097fe4ff */
[----:B------:R-:W3:Y:S01]  /*12ff0*/  LDL R62, [R1+0x690] ;  /* 0x00069000013e7983 */ /* 0x000ee20000100800 */
[----:B------:R-:W-:Y:S02]  /*13000*/  IADD3.X R195, R13, UR12, RZ, P4, !PT ;  /* 0x0000000c0dc37c10 */ /* 0x000fe4000a7fe4ff */
[----:B------:R-:W-:Y:S01]  /*13010*/  IADD3.X R201, R56, UR12, RZ, P3, !PT ;  /* 0x0000000c38c97c10 */ /* 0x000fe20009ffe4ff */
[----:B------:R-:W3:Y:S01]  /*13020*/  LDL R19, [R1+0x654] ;  /* 0x0006540001137983 */ /* 0x000ee20000100800 */
[----:B------:R-:W-:Y:S02]  /*13030*/  IADD3 R196, P2, R64, UR11, RZ ;  /* 0x0000000b40c47c10 */ /* 0x000fe4000ff5e0ff */
[----:B------:R-:W-:Y:S01]  /*13040*/  IADD3 R202, P3, R11, UR11, RZ ;  /* 0x0000000b0bca7c10 */ /* 0x000fe2000ff7e0ff */
[----:B------:R-:W3:Y:S01]  /*13050*/  LDL R13, [R1+0x65c] ;  /* 0x00065c00010d7983 */ /* 0x000ee20000100800 */
[----:B------:R-:W-:-:S03]  /*13060*/  IADD3.X R197, R59, UR12, RZ, P2, !PT ;  /* 0x0000000c3bc57c10 */ /* 0x000fc600097fe4ff */
[----:B------:R-:W3:Y:S01]  /*13070*/  LDL R11, [R1+0x668] ;  /* 0x00066800010b7983 */ /* 0x000ee20000100800 */
[----:B------:R-:W-:Y:S02]  /*13080*/  IADD3 R198, P2, R58, UR11, RZ ;  /* 0x0000000b3ac67c10 */ /* 0x000fe4000ff5e0ff */
[----:B------:R-:W-:Y:S01]  /*13090*/  IADD3 R206, P4, R57, UR11, RZ ;  /* 0x0000000b39ce7c10 */ /* 0x000fe2000ff9e0ff */
[----:B------:R-:W3:Y:S01]  /*130a0*/  LDL R64, [R1+0x688] ;  /* 0x0006880001407983 */ /* 0x000ee20000100800 */
[----:B------:R-:W-:-:S03]  /*130b0*/  IADD3.X R199, R5, UR12, RZ, P2, !PT ;  /* 0x0000000c05c77c10 */ /* 0x000fc600097fe4ff */
[----:B------:R-:W3:Y:S01]  /*130c0*/  LDL R5, [R1+0x664] ;  /* 0x0006640001057983 */ /* 0x000ee20000100800 */
[----:B------:R-:W-:Y:S02]  /*130d0*/  IADD3.X R207, R53, UR12, RZ, P4, !PT ;  /* 0x0000000c35cf7c10 */ /* 0x000fe4000a7fe4ff */
[----:B------:R-:W-:Y:S01]  /*130e0*/  IADD3 R210, P4, R4, UR11, RZ ;  /* 0x0000000b04d27c10 */ /* 0x000fe2000ff9e0ff */
        /* <DEDUP_REMOVED lines=11> */
[----:B------:R-:W3:Y:S04]  /*131a0*/  LDG.E.U8 R99, desc[UR48][R8.64] ;  /* 0x0000003008637981 */ /* 0x000ee8000c1e1100 */
[----:B------:R-:W3:Y:S04]  /*131b0*/  LDG.E.U8 R86, desc[UR48][R190.64] ;  /* 0x00000030be567981 */ /* 0x000ee8000c1e1100 */
[----:B------:R-:W3:Y:S04]  /*131c0*/  LDG.E.U8 R73, desc[UR48][R188.64] ;  /* 0x00000030bc497981 */ /* 0x000ee8000c1e1100 */
[----:B------:R-:W3:Y:S04]  /*131d0*/  LDG.E.U8 R98, desc[UR48][R192.64] ;  /* 0x00000030c0627981 */ /* 0x000ee8000c1e1100 */
[----:B------:R-:W3:Y:S04]  /*131e0*/  LDG.E.U8 R97, desc[UR48][R200.64] ;  /* 0x00000030c8617981 */ /* 0x000ee8000c1e1100 */
[----:B------:R-:W3:Y:S04]  /*131f0*/  LDG.E.U8 R85, desc[UR48][R198.64] ;  /* 0x00000030c6557981 */ /* 0x000ee8000c1e1100 */
[----:B------:R-:W3:Y:S04]  /*13200*/  LDG.E.U8 R72, desc[UR48][R196.64] ;  /* 0x00000030c4487981 */ /* 0x000ee8000c1e1100 */
[----:B------:R-:W3:Y:S01]  /*13210*/  LDG.E.U8 R71, desc[UR48][R206.64] ;  /* 0x00000030ce477981 */ /* 0x000ee2000c1e1100 */
[----:B--2---:R-:W-:-:S03]  /*13220*/  IADD3.X R203, R3, UR12, RZ, P3, !PT ;  /* 0x0000000c03cb7c10 */ /* 0x004fc60009ffe4ff */
[----:B------:R-:W2:Y:S01]  /*13230*/  LDL R3, [R1+0x66c] ;  /* 0x00066c0001037983 */ /* 0x000ea20000100800 */
[----:B----4-:R-:W-:-:S03]  /*13240*/  IADD3.X R215, R2, UR12, RZ, P2, !PT ;  /* 0x0000000c02d77c10 */ /* 0x010fc600097fe4ff */
[----:B------:R-:W4:Y:S01]  /*13250*/  LDL R2, [R1+0x674] ;  /* 0x0006740001027983 */ /* 0x000f220000100800 */
[----:B------:R-:W-:-:S03]  /*13260*/  IADD3 R218, P3, R52, UR11, RZ ;  /* 0x0000000b34da7c10 */ /* 0x000fc6000ff7e0ff */
[----:B------:R-:W4:Y:S01]  /*13270*/  LDL R52, [R1+0x67c] ;  /* 0x00067c0001347983 */ /* 0x000f220000100800 */
[----:B---3--:R-:W-:-:S03]  /*13280*/  IADD3 R216, P2, R0, UR11, RZ ;  /* 0x0000000b00d87c10 */ /* 0x008fc6000ff5e0ff */
[----:B------:R-:W3:Y:S01]  /*13290*/  LDL R0, [R1+0x680] ;  /* 0x0006800001007983 */ /* 0x000ee20000100800 */
[----:B------:R-:W-:-:S03]  /*132a0*/  IADD3.X R211, R33, UR12, RZ, P4, !PT ;  /* 0x0000000c21d37c10 */ /* 0x000fc6000a7fe4ff */
[----:B------:R-:W3:Y:S04]  /*132b0*/  LDL R33, [R1+0x6a0] ;  /* 0x0006a00001217983 */ /* 0x000ee80000100800 */
[----:B------:R-:W3:Y:S01]  /*132c0*/  LDG.E.U8 R96, desc[UR48][R214.64] ;  /* 0x00000030d6607981 */ /* 0x000ee2000c1e1100 */
[----:B------:R-:W-:-:S03]  /*132d0*/  IADD3.X R219, R19, UR12, RZ, P3, !PT ;  /* 0x0000000c13db7c10 */ /* 0x000fc60009ffe4ff */
[----:B------:R-:W3:Y:S01]  /*132e0*/  LDG.E.U8 R84, desc[UR48][R210.64] ;  /* 0x00000030d2547981 */ /* 0x000ee2000c1e1100 */
[----:B------:R-:W-:-:S03]  /*132f0*/  IADD3.X R217, R13, UR12, RZ, P2, !PT ;  /* 0x0000000c0dd97c10 */ /* 0x000fc600097fe4ff */
[----:B------:R-:W3:Y:S01]  /*13300*/  LDL R19, [R1+0x6a4] ;  /* 0x0006a40001137983 */ /* 0x000ee20000100800 */
[----:B------:R-:W-:-:S03]  /*13310*/  IADD3 R224, P2, R11, UR11, RZ ;  /* 0x0000000b0be07c10 */ /* 0x000fc6000ff5e0ff */
[----:B------:R-:W3:Y:S04]  /*13320*/  LDL R13, [R1+0x6bc] ;  /* 0x0006bc00010d7983 */ /* 0x000ee80000100800 */
[----:B------:R-:W3:Y:S01]  /*13330*/  LDL R11, [R1+0x6b0] ;  /* 0x0006b000010b7983 */ /* 0x000ee20000100800 */
[----:B------:R-:W-:-:S03]  /*13340*/  IADD3.X R225, R5, UR12, RZ, P2, !PT ;  /* 0x0000000c05e17c10 */ /* 0x000fc600097fe4ff */
[----:B------:R-:W3:Y:S01]  /*13350*/  LDL R5, [R1+0x6b4] ;  /* 0x0006b40001057983 */ /* 0x000ee20000100800 */
[-C--:B------:R-:W-:Y:S02]  /*13360*/  ISETP.GT.U32.AND P3, PT, R232, R32.reuse, PT ;  /* 0x00000020e800720c */ /* 0x080fe40003f64070 */
[----:B------:R-:W-:Y:S01]  /*13370*/  ISETP.GT.U32.AND P4, PT, R231, R32, PT ;  /* 0x00000020e700720c */ /* 0x000fe20003f84070 */
[----:B------:R-:W3:Y:S01]  /*13380*/  LDG.E.U8 R95, desc[UR48][R224.64] ;  /* 0x00000030e05f7981 */ /* 0x000ee2000c1e1100 */
[----:B------:R-:W-:-:S03]  /*13390*/  IADD3 R222, P2, R4, UR11, RZ ;  /* 0x0000000b04de7c10 */ /* 0x000fc6000ff5e0ff */
[----:B------:R-:W3:Y:S01]  /*133a0*/  LDL R4, [R1+0x6c0] ;  /* 0x0006c00001047983 */ /* 0x000ee20000100800 */
[----:B--2---:R-:W-:Y:S02]  /*133b0*/  IADD3.X R223, R3, UR12, RZ, P2, !PT ;  /* 0x0000000c03df7c10 */ /* 0x004fe400097fe4ff */
[----:B------:R-:W-:Y:S01]  /*133c0*/  IADD3 R228, P2, R53, UR11, RZ ;  /* 0x0000000b35e47c10 */ /* 0x000fe2000ff5e0ff */
[----:B------:R-:W2:Y:S04]  /*133d0*/  LDL R3, [R1+0x6c8] ;  /* 0x0006c80001037983 */ /* 0x000ea80000100800 */
[----:B------:R-:W2:Y:S04]  /*133e0*/  LDL R53, [R1+0x6d0] ;  /* 0x0006d00001357983 */ /* 0x000ea80000100800 */
[----:B------:R-:W2:Y:S01]  /*133f0*/  LDG.E.U8 R83, desc[UR48][R222.64] ;  /* 0x00000030de537981 */ /* 0x000ea2000c1e1100 */
[----:B----4-:R-:W-:-:S03]  /*13400*/  IADD3.X R229, R2, UR12, RZ, P2, !PT ;  /* 0x0000000c02e57c10 */ /* 0x010fc600097fe4ff */
[----:B------:R-:W4:Y:S01]  /*13410*/  LDL R2, [R1+0x6c4] ;  /* 0x0006c40001027983 */ /* 0x000f220000100800 */
[----:B---3--:R-:W-:-:S03]  /*13420*/  IADD3 R226, P2, R0, UR11, RZ ;  /* 0x0000000b00e27c10 */ /* 0x008fc6000ff5e0ff */
[----:B------:R-:W3:Y:S01]  /*13430*/  LDL R0, [R1+0x6cc] ;  /* 0x0006cc0001007983 */ /* 0x000ee20000100800 */
[----:B------:R-:W-:Y:S02]  /*13440*/  IADD3.X R227, R52, UR12, RZ, P2, !PT ;  /* 0x0000000c34e37c10 */ /* 0x000fe400097fe4ff */
[----:B------:R-:W-:Y:S01]  /*13450*/  IADD3 R234, P2, R64, UR11, RZ ;  /* 0x0000000b40ea7c10 */ /* 0x000fe2000ff5e0ff */
[----:B------:R-:W3:Y:S03]  /*13460*/  LDL R52, [R1+0x6d8] ;  /* 0x0006d80001347983 */ /* 0x000ee60000100800 */
[----:B------:R-:W-:Y:S01]  /*13470*/  IADD3.X R235, R63, UR12, RZ, P2, !PT ;  /* 0x0000000c3feb7c10 */ /* 0x000fe200097fe4ff */
[----:B------:R-:W3:Y:S01]  /*13480*/  LDL R64, [R1+0x71c] ;  /* 0x00071c0001407983 */ /* 0x000ee20000100800 */
[----:B------:R-:W-:-:S03]  /*13490*/  IADD3 R232, P2, R62, UR11, RZ ;  /* 0x0000000b3ee87c10 */ /* 0x000fc6000ff5e0ff */
        /* <DEDUP_REMOVED lines=19> */
[----:B------:R-:W3:Y:S04]  /*135d0*/  LDG.E.U8 R93, desc[UR48][R244.64] ;  /* 0x00000030f45d7981 */ /* 0x000ee8000c1e1100 */
[----:B------:R-:W3:Y:S01]  /*135e0*/  LDL R5, [R1+0x6e4] ;  /* 0x0006e40001057983 */ /* 0x000ee20000100800 */
[----:B------:R-:W-:-:S03]  /*135f0*/  IADD3 R248, P2, R4, UR11, RZ ;  /* 0x0000000b04f87c10 */ /* 0x000fc6000ff5e0ff */
[----:B------:R-:W3:Y:S01]  /*13600*/  LDL R4, [R1+0x6f0] ;  /* 0x0006f00001047983 */ /* 0x000ee20000100800 */
[----:B------:R-:W-:-:S03]  /*13610*/  IADD3.X R249, R13, UR12, RZ, P2, !PT ;  /* 0x0000000c0df97c10 */ /* 0x000fc600097fe4ff */
[----:B------:R-:W3:Y:S04]  /*13620*/  LDL R13, [R1+0x6ec] ;  /* 0x0006ec00010d7983 */ /* 0x000ee80000100800 */
[----:B------:R-:W3:Y:S04]  /*13630*/  LDG.E.U8 R81, desc[UR48][R242.64] ;  /* 0x00000030f2517981 */ /* 0x000ee8000c1e1100 */
[----:B------:R-:W3:Y:S04]  /*13640*/  LDG.E.U8 R94, desc[UR48][R234.64] ;  /* 0x00000030ea5e7981 */ /* 0x000ee8000c1e1100 */
[----:B------:R-:W3:Y:S01]  /*13650*/  LDG.E.U8 R82, desc[UR48][R232.64] ;  /* 0x00000030e8527981 */ /* 0x000ee2000c1e1100 */
[----:B--2---:R-:W-:-:S03]  /*13660*/  IADD3 R56, P2, R3, UR11, RZ ;  /* 0x0000000b03387c10 */ /* 0x004fc6000ff5e0ff */
[----:B------:R-:W2:Y:S01]  /*13670*/  LDL R3, [R1+0x6f8] ;  /* 0x0006f80001037983 */ /* 0x000ea20000100800 */
[----:B----4-:R-:W-:-:S03]  /*13680*/  IADD3.X R57, R2, UR12, RZ, P2, !PT ;  /* 0x0000000c02397c10 */ /* 0x010fc600097fe4ff */
[----:B------:R-:W4:Y:S01]  /*13690*/  LDL R2, [R1+0x6f4] ;  /* 0x0006f40001027983 */ /* 0x000f220000100800 */
[----:B------:R-:W-:-:S03]  /*136a0*/  IADD3 R68, P2, R53, UR11, RZ ;  /* 0x0000000b35447c10 */ /* 0x000fc6000ff5e0ff */
[----:B------:R-:W4:Y:S01]  /*136b0*/  LDL R53, [R1+0x704] ;  /* 0x0007040001357983 */ /* 0x000f220000100800 */
[----:B---3--:R-:W-:-:S03]  /*136c0*/  IADD3.X R69, R0, UR12, RZ, P2, !PT ;  /* 0x0000000c00457c10 */ /* 0x008fc600097fe4ff */
[----:B------:R-:W3:Y:S01]  /*136d0*/  LDL R0, [R1+0x700] ;  /* 0x0007000001007983 */ /* 0x000ee20000100800 */
[----:B------:R-:W-:-:S03]  /*136e0*/  IADD3 R58, P2, R52, UR11, RZ ;  /* 0x0000000b343a7c10 */ /* 0x000fc6000ff5e0ff */
[----:B------:R-:W3:Y:S01]  /*136f0*/  LDL R52, [R1+0x710] ;  /* 0x0007100001347983 */ /* 0x000ee20000100800 */
[----:B------:R-:W-:-:S03]  /*13700*/  IADD3.X R59, R55, UR12, RZ, P2, !PT ;  /* 0x0000000c373b7c10 */ /* 0x000fc600097fe4ff */
        /* <DEDUP_REMOVED lines=13> */
[----:B--2---:R-:W-:-:S03]  /*137e0*/  IADD3 R128, P2, R3, UR11, RZ ;  /* 0x0000000b03807c10 */ /* 0x004fc6000ff5e0ff */
[----:B------:R-:W2:Y:S01]  /*137f0*/  LDL R3, [R1+0x744] ;  /* 0x0007440001037983 */ /* 0x000ea20000100800 */
[----:B----4-:R-:W-:-:S03]  /*13800*/  IADD3.X R129, R2, UR12, RZ, P2, !PT ;  /* 0x0000000c02817c10 */ /* 0x010fc600097fe4ff */
[----:B------:R-:W4:Y:S01]  /*13810*/  LDL R2, [R1+0x750] ;  /* 0x0007500001027983 */ /* 0x000f220000100800 */
[----:B---3--:R-:W-:-:S03]  /*13820*/  IADD3 R130, P2, R0, UR11, RZ ;  /* 0x0000000b00827c10 */ /* 0x008fc6000ff5e0ff */
[----:B------:R-:W3:Y:S01]  /*13830*/  LDL R0, [R1+0x74c] ;  /* 0x00074c0001007983 */ /* 0x000ee20000100800 */
[----:B------:R-:W-:Y:S02]  /*13840*/  IADD3.X R131, R70, UR12, RZ, P2, !PT ;  /* 0x0000000c46837c10 */ /* 0x000fe400097fe4ff */
[----:B------:R-:W-:Y:S01]  /*13850*/  IADD3 R132, P2, R67, UR11, RZ ;  /* 0x0000000b43847c10 */ /* 0x000fe2000ff5e0ff */
[----:B0-----:R-:W-:Y:S01]  /*13860*/  IMAD.MOV.U32 R176, RZ, RZ, R56 ;  /* 0x000000ffffb07224 */ /* 0x001fe200078e0038 */
[----:B------:R-:W3:Y:S02]  /*13870*/  LDL R67, [R1+0x7dc] ;  /* 0x0007dc0001437983 */ /* 0x000ee40000100800 */
[----:B------:R-:W-:Y:S02]  /*13880*/  IADD3.X R133, R53, UR12, RZ, P2, !PT ;  /* 0x0000000c35857c10 */ /* 0x000fe400097fe4ff */
[----:B------:R-:W-:Y:S01]  /*13890*/  IADD3 R52, P2, R52, UR11, RZ ;  /* 0x0000000b34347c10 */ /* 0x000fe2000ff5e0ff */
[----:B------:R-:W3:Y:S03]  /*138a0*/  LDG.E.U8 R245, desc[UR48][R130.64] ;  /* 0x0000003082f57981 */ /* 0x000ee6000c1e1100 */
[----:B------:R-:W-:Y:S01]  /*138b0*/  IADD3.X R53, R66, UR12, RZ, P2, !PT ;  /* 0x0000000c42357c10 */ /* 0x000fe200097fe4ff */
[----:B------:R-:W3:Y:S01]  /*138c0*/  LDG.E.U8 R244, desc[UR48][R132.64] ;  /* 0x0000003084f47981 */ /* 0x000ee2000c1e1100 */
[----:B------:R-:W-:-:S03]  /*138d0*/  IADD3 R100, P2, R60, UR11, RZ ;  /* 0x0000000b3c647c10 */ /* 0x000fc6000ff5e0ff */
[----:B------:R-:W3:Y:S01]  /*138e0*/  LDL R60, [R1+0x758] ;  /* 0x00075800013c7983 */ /* 0x000ee20000100800 */
[----:B------:R-:W-:-:S03]  /*138f0*/  IADD3.X R101, R55, UR12, RZ, P2, !PT ;  /* 0x0000000c37657c10 */ /* 0x000fc600097fe4ff */
[----:B------:R0:W3:Y:S01]  /*13900*/  LDG.E.U8 R66, desc[UR48][R178.64] ;  /* 0x00000030b2427981 */ /* 0x0000e2000c1e1100 */
[----:B------:R-:W-:-:S03]  /*13910*/  IADD3 R144, P2, R65, UR11, RZ ;  /* 0x0000000b41907c10 */ /* 0x000fc6000ff5e0ff */
[----:B------:R-:W3:Y:S01]  /*13920*/  LDL R55, [R1+0x754] ;  /* 0x0007540001377983 */ /* 0x000ee20000100800 */
[----:B------:R-:W-:Y:S02]  /*13930*/  IADD3.X R145, R64, UR12, RZ, P2, !PT ;  /* 0x0000000c40917c10 */ /* 0x000fe400097fe4ff */
[----:B------:R-:W-:Y:S01]  /*13940*/  IADD3 R102, P2, R62, UR11, RZ ;  /* 0x0000000b3e667c10 */ /* 0x000fe2000ff5e0ff */
[----:B------:R-:W3:Y:S03]  /*13950*/  LDG.E.U8 R64, desc[UR48][R162.64] ;  /* 0x00000030a2407981 */ /* 0x000ee6000c1e1100 */
[----:B------:R-:W-:Y:S01]  /*13960*/  IADD3.X R103, R19, UR12, RZ, P2, !PT ;  /* 0x0000000c13677c10 */ /* 0x000fe200097fe4ff */
[----:B------:R-:W3:Y:S01]  /*13970*/  LDL R62, [R1+0x760] ;  /* 0x00076000013e7983 */ /* 0x000ee20000100800 */
[----:B------:R-:W-:-:S03]  /*13980*/  IADD3 R104, P2, R63, UR11, RZ ;  /* 0x0000000b3f687c10 */ /* 0x000fc6000ff5e0ff */
[----:B------:R-:W3:Y:S01]  /*13990*/  LDL R19, [R1+0x75c] ;  /* 0x00075c0001137983 */ /* 0x000ee20000100800 */
[----:B------:R-:W-:Y:S02]  /*139a0*/  IADD3.X R105, R61, UR12, RZ, P2, !PT ;  /* 0x0000000c3d697c10 */ /* 0x000fe400097fe4ff */
[----:B------:R-:W-:Y:S01]  /*139b0*/  IADD3 R110, P2, R11, UR11, RZ ;  /* 0x0000000b0b6e7c10 */ /* 0x000fe2000ff5e0ff */
[----:B------:R-:W3:Y:S04]  /*139c0*/  LDL R61, [R1+0x76c] ;  /* 0x00076c00013d7983 */ /* 0x000ee80000100800 */
[----:B------:R-:W3:Y:S01]  /*139d0*/  LDL R11, [R1+0x768] ;  /* 0x00076800010b7983 */ /* 0x000ee20000100800 */
[----:B------:R-:W-:Y:S02]  /*139e0*/  IADD3.X R111, R5, UR12, RZ, P2, !PT ;  /* 0x0000000c056f7c10 */ /* 0x000fe400097fe4ff */
[----:B------:R-:W-:Y:S01]  /*139f0*/  IADD3 R126, P2, R33, UR11, RZ ;  /* 0x0000000b217e7c10 */ /* 0x000fe2000ff5e0ff */
[----:B------:R-:W3:Y:S03]  /*13a00*/  LDL R5, [R1+0x764] ;  /* 0x0007640001057983 */ /* 0x000ee60000100800 */
[----:B------:R-:W-:Y:S01]  /*13a10*/  IADD3.X R127, R4, UR12, RZ, P2, !PT ;  /* 0x0000000c047f7c10 */ /* 0x000fe200097fe4ff */
[----:B------:R-:W3:Y:S01]  /*13a20*/  LDG.E.U8 R63, desc[UR48][R154.64] ;  /* 0x000000309a3f7981 */ /* 0x000ee2000c1e1100 */
[----:B------:R-:W-:-:S03]  /*13a30*/  ISETP.GT.U32.AND P2, PT, R236, R32, PT ;  /* 0x00000020ec00720c */ /* 0x000fc60003f44070 */
[----:B------:R-:W3:Y:S01]  /*13a40*/  LDL R4, [R1+0x770] ;  /* 0x0007700001047983 */ /* 0x000ee20000100800 */
[----:B------:R-:W-:-:S03]  /*13a50*/  IADD3 R32, P6, R13, UR11, RZ ;  /* 0x0000000b0d207c10 */ /* 0x000fc6000ffde0ff */
[----:B------:R-:W3:Y:S01]  /*13a60*/  LDG.E.U8 R65, desc[UR48][R170.64] ;  /* 0x00000030aa417981 */ /* 0x000ee2000c1e1100 */
[----:B0-----:R-:W-:Y:S02]  /*13a70*/  IMAD.MOV.U32 R178, RZ, RZ, R68 ;  /* 0x000000ffffb27224 */ /* 0x001fe400078e0044 */
[----:B------:R-:W-:Y:S01]  /*13a80*/  IMAD.MOV.U32 R179, RZ, RZ, R69 ;  /* 0x000000ffffb37224 */ /* 0x000fe200078e0045 */
[----:B------:R-:W3:Y:S01]  /*13a90*/  LDG.E.U8 R243, desc[UR48][R52.64] ;  /* 0x0000003034f37981 */ /* 0x000ee2000c1e1100 */
[----:B------:R-:W-:-:S03]  /*13aa0*/  IMAD.MOV.U32 R177, RZ, RZ, R57 ;  /* 0x000000ffffb17224 */ /* 0x000fc600078e0039 */
[----:B------:R0:W3:Y:S04]  /*13ab0*/  LDG.E.U8 R13, desc[UR48][R184.64] ;  /* 0x00000030b80d7981 */ /* 0x0000e8000c1e1100 */
[----:B------:R-:W3:Y:S04]  /*13ac0*/  LDG.E.U8 R68, desc[UR48][R240.64] ;  /* 0x00000030f0447981 */ /* 0x000ee8000c1e1100 */
[----:B------:R-:W3:Y:S04]  /*13ad0*/  LDG.E.U8 R242, desc[UR48][R100.64] ;  /* 0x0000003064f27981 */ /* 0x000ee8000c1e1100 */
[----:B------:R-:W3:Y:S04]  /*13ae0*/  LDG.E.U8 R56, desc[UR48][R238.64] ;  /* 0x00000030ee387981 */ /* 0x000ee8000c1e1100 */
[----:B------:R-:W3:Y:S04]  /*13af0*/  LDG.E.U8 R235, desc[UR48][R110.64] ;  /* 0x000000306eeb7981 */ /* 0x000ee8000c1e1100 */
[----:B------:R-:W3:Y:S01]  /*13b00*/  LDG.E.U8 R70, desc[UR48][R218.64] ;  /* 0x00000030da467981 */ /* 0x000ee2000c1e1100 */
[----:B--2---:R-:W-:Y:S01]  /*13b10*/  IADD3.X R33, R3, UR12, RZ, P6, !PT ;  /* 0x0000000c03217c10 */ /* 0x004fe2000b7fe4ff */
[----:B0-----:R-:W-:-:S02]  /*13b20*/  IMAD.MOV.U32 R184, RZ, RZ, R58 ;  /* 0x000000ffffb87224 */ /* 0x001fc400078e003a */
[----:B------:R-:W2:Y:S01]  /*13b30*/  LDL R3, [R1+0x778] ;  /* 0x0007780001037983 */ /* 0x000ea20000100800 */
[----:B------:R-:W-:-:S03]  /*13b40*/  IMAD.MOV.U32 R185, RZ, RZ, R59 ;  /* 0x000000ffffb97224 */ /* 0x000fc600078e003b */
[----:B------:R-:W2:Y:S04]  /*13b50*/  LDG.E.U8 R241, desc[UR48][R144.64] ;  /* 0x0000003090f17981 */ /* 0x000ea8000c1e1100 */
[----:B------:R-:W2:Y:S01]  /*13b60*/  LDG.E.U8 R252, desc[UR48][R184.64] ;  /* 0x00000030b8fc7981 */ /* 0x000ea2000c1e1100 */
[----:B----4-:R-:W-:-:S03]  /*13b70*/  IADD3 R106, P6, R2, UR11, RZ ;  /* 0x0000000b026a7c10 */ /* 0x010fc6000ffde0ff */
[----:B------:R-:W4:Y:S04]  /*13b80*/  LDG.E.U8 R240, desc[UR48][R102.64] ;  /* 0x0000003066f07981 */ /* 0x000f28000c1e1100 */
[----:B------:R-:W4:Y:S01]  /*13b90*/  LDL R2, [R1+0x774] ;  /* 0x0007740001027983 */ /* 0x000f220000100800 */
[----:B---3--:R-:W-:-:S03]  /*13ba0*/  IADD3.X R107, R0, UR12, RZ, P6, !PT ;  /* 0x0000000c006b7c10 */ /* 0x008fc6000b7fe4ff */
[----:B------:R-:W3:Y:S04]  /*13bb0*/  LDG.E.U8 R239, desc[UR48][R104.64] ;  /* 0x0000003068ef7981 */ /* 0x000ee8000c1e1100 */
[----:B------:R-:W3:Y:S04]  /*13bc0*/  LDL R0, [R1+0x780] ;  /* 0x0007800001007983 */ /* 0x000ee80000100800 */
[----:B------:R-:W3:Y:S04]  /*13bd0*/  LDG.E.U8 R238, desc[UR48][R126.64] ;  /* 0x000000307eee7981 */ /* 0x000ee8000c1e1100 */
[----:B------:R-:W3:Y:S04]  /*13be0*/  LDG.E.U8 R234, desc[UR48][R32.64] ;  /* 0x0000003020ea7981 */ /* 0x000ee8000c1e1100 */
[----:B------:R-:W3:Y:S01]  /*13bf0*/  LDG.E.U8 R233, desc[UR48][R106.64] ;  /* 0x000000306ae97981 */ /* 0x000ee2000c1e1100 */
[----:B------:R-:W-:-:S03]  /*13c00*/  IADD3 R108, P6, R60, UR11, RZ ;  /* 0x0000000b3c6c7c10 */ /* 0x000fc6000ffde0ff */
[----:B------:R-:W3:Y:S04]  /*13c10*/  LDL R60, [R1+0x77c] ;  /* 0x00077c00013c7983 */ /* 0x000ee80000100800 */
[----:B------:R-:W3:Y:S01]  /*13c20*/  LDG.E.U8 R69, desc[UR48][R228.64] ;  /* 0x00000030e4457981 */ /* 0x000ee2000c1e1100 */
[----:B------:R-:W-:-:S03]  /*13c30*/  IADD3.X R109, R55, UR12, RZ, P6, !PT ;  /* 0x0000000c376d7c10 */ /* 0x000fc6000b7fe4ff */
[----:B------:R-:W3:Y:S04]  /*13c40*/  LDG.E.U8 R57, desc[UR48][R226.64] ;  /* 0x00000030e2397981 */ /* 0x000ee8000c1e1100 */
[----:B------:R-:W3:Y:S01]  /*13c50*/  LDL R55, [R1+0x788] ;  /* 0x0007880001377983 */ /* 0x000ee20000100800 */
[----:B------:R-:W-:-:S03]  /*13c60*/  IADD3 R150, P6, R62, UR11, RZ ;  /* 0x0000000b3e967c10 */ /* 0x000fc6000ffde0ff */
[----:B------:R-:W3:Y:S01]  /*13c70*/  LDG.E.U8 R229, desc[UR48][R108.64] ;  /* 0x000000306ce57981 */ /* 0x000ee2000c1e1100 */
[----:B------:R-:W-:-:S03]  /*13c80*/  IADD3.X R151, R19, UR12, RZ, P6, !PT ;  /* 0x0000000c13977c10 */ /* 0x000fc6000b7fe4ff */
[----:B------:R-:W3:Y:S04]  /*13c90*/  LDL R62, [R1+0x784] ;  /* 0x00078400013e7983 */ /* 0x000ee80000100800 */
[----:B------:R-:W3:Y:S01]  /*13ca0*/  LDL R19, [R1+0x790] ;  /* 0x0007900001137983 */ /* 0x000ee20000100800 */
[----:B------:R-:W-:-:S03]  /*13cb0*/  IADD3 R148, P6, R11, UR11, RZ ;  /* 0x0000000b0b947c10 */ /* 0x000fc6000ffde0ff */
[----:B------:R-:W3:Y:S04]  /*13cc0*/  LDG.E.U8 R58, desc[UR48][R216.64] ;  /* 0x00000030d83a7981 */ /* 0x000ee8000c1e1100 */
[----:B------:R-:W3:Y:S01]  /*13cd0*/  LDL R11, [R1+0x78c] ;  /* 0x00078c00010b7983 */ /* 0x000ee20000100800 */
[----:B------:R-:W-:-:S03]  /*13ce0*/  IADD3.X R149, R5, UR12, RZ, P6, !PT ;  /* 0x0000000c05957c10 */ /* 0x000fc6000b7fe4ff */
[----:B------:R-:W3:Y:S01]  /*13cf0*/  LDL R5, [R1+0x798] ;  /* 0x0007980001057983 */ /* 0x000ee20000100800 */
[----:B------:R-:W-:-:S03]  /*13d00*/  IADD3 R146, P6, R4, UR11, RZ ;  /* 0x0000000b04927c10 */ /* 0x000fc6000ffde0ff */
[----:B------:R-:W3:Y:S04]  /*13d10*/  LDG.E.U8 R228, desc[UR48][R148.64] ;  /* 0x0000003094e47981 */ /* 0x000ee8000c1e1100 */
        /* <DEDUP_REMOVED lines=9> */
[----:B------:R-:W4:Y:S04]  /*13db0*/  LDL R2, [R1+0x7a8] ;  /* 0x0007a80001027983 */ /* 0x000f280000100800 */
[----:B------:R-:W4:Y:S01]  /*13dc0*/  LDG.E.U8 R246, desc[UR48][R246.64] ;  /* 0x00000030f6f67981 */ /* 0x000f22000c1e1100 */
[----:B---3--:R-:W-:-:S03]  /*13dd0*/  IADD3 R236, P6, R0, UR11, RZ ;  /* 0x0000000b00ec7c10 */ /* 0x008fc6000ffde0ff */
[----:B------:R-:W3:Y:S01]  /*13de0*/  LDL R0, [R1+0x7a4] ;  /* 0x0007a40001007983 */ /* 0x000ee20000100800 */
[----:B------:R-:W-:-:S03]  /*13df0*/  IADD3.X R237, R60, UR12, RZ, P6, !PT ;  /* 0x0000000c3ced7c10 */ /* 0x000fc6000b7fe4ff */
[----:B------:R-:W3:Y:S04]  /*13e00*/  LDL R60, [R1+0x7b0] ;  /* 0x0007b000013c7983 */ /* 0x000ee80000100800 */
[----:B------:R-:W3:Y:S01]  /*13e10*/  LDG.E.U8 R236, desc[UR48][R236.64] ;  /* 0x00000030ecec7981 */ /* 0x000ee2000c1e1100 */
[----:B------:R-:W-:-:S03]  /*13e20*/  IADD3 R230, P6, R55, UR11, RZ ;  /* 0x0000000b37e67c10 */ /* 0x000fc6000ffde0ff */
[----:B------:R-:W3:Y:S01]  /*13e30*/  LDL R55, [R1+0x7ac] ;  /* 0x0007ac0001377983 */ /* 0x000ee20000100800 */
[----:B------:R-:W-:-:S03]  /*13e40*/  IADD3.X R231, R62, UR12, RZ, P6, !PT ;  /* 0x0000000c3ee77c10 */ /* 0x000fc6000b7fe4ff */
[----:B------:R0:W3:Y:S01]  /*13e50*/  LDG.E.U8 R62, desc[UR48][R14.64] ;  /* 0x000000300e3e7981 */ /* 0x0000e2000c1e1100 */
[----:B------:R-:W-:-:S03]  /*13e60*/  IADD3 R220, P6, R19, UR11, RZ ;  /* 0x0000000b13dc7c10 */ /* 0x000fc6000ffde0ff */
[----:B------:R-:W3:Y:S04]  /*13e70*/  LDL R19, [R1+0x7c0] ;  /* 0x0007c00001137983 */ /* 0x000ee80000100800 */
[----:B------:R-:W3:Y:S01]  /*13e80*/  LDG.E.U8 R230, desc[UR48][R230.64] ;  /* 0x00000030e6e67981 */ /* 0x000ee2000c1e1100 */
[----:B------:R-:W-:-:S03]  /*13e90*/  IADD3.X R221, R11, UR12, RZ, P6, !PT ;  /* 0x0000000c0bdd7c10 */ /* 0x000fc6000b7fe4ff */
[----:B------:R-:W3:Y:S01]  /*13ea0*/  LDL R11, [R1+0x7bc] ;  /* 0x0007bc00010b7983 */ /* 0x000ee20000100800 */
[----:B------:R-:W-:-:S03]  /*13eb0*/  IADD3 R180, P6, R5, UR11, RZ ;  /* 0x0000000b05b47c10 */ /* 0x000fc6000ffde0ff */
[----:B------:R-:W3:Y:S04]  /*13ec0*/  LDL R5, [R1+0x7c8] ;  /* 0x0007c80001057983 */ /* 0x000ee80000100800 */
[----:B------:R-:W3:Y:S01]  /*13ed0*/  LDG.E.U8 R226, desc[UR48][R220.64] ;  /* 0x00000030dce27981 */ /* 0x000ee2000c1e1100 */
[----:B------:R-:W-:-:S03]  /*13ee0*/  IADD3.X R181, R4, UR12, RZ, P6, !PT ;  /* 0x0000000c04b57c10 */ /* 0x000fc6000b7fe4ff */
[----:B------:R-:W3:Y:S01]  /*13ef0*/  LDL R4, [R1+0x7c4] ;  /* 0x0007c40001047983 */ /* 0x000ee20000100800 */
[----:B------:R-:W-:-:S03]  /*13f00*/  IADD3 R158, P6, R61, UR11, RZ ;  /* 0x0000000b3d9e7c10 */ /* 0x000fc6000ffde0ff */
[----:B------:R-:W3:Y:S04]  /*13f10*/  LDG.E.U8 R61, desc[UR48][R186.64] ;  /* 0x00000030ba3d7981 */ /* 0x000ee8000c1e1100 */
[----:B------:R-:W3:Y:S01]  /*13f20*/  LDG.E.U8 R224, desc[UR48][R180.64] ;  /* 0x00000030b4e07981 */ /* 0x000ee2000c1e1100 */
[----:B--2---:R-:W-:-:S03]  /*13f30*/  IADD3.X R159, R3, UR12, RZ, P6, !PT ;  /* 0x0000000c039f7c10 */ /* 0x004fc6000b7fe4ff */
[----:B------:R-:W2:Y:S04]  /*13f40*/  LDL R3, [R1+0x7cc] ;  /* 0x0007cc0001037983 */ /* 0x000ea80000100800 */
[----:B------:R-:W2:Y:S01]  /*13f50*/  LDG.E.U8 R225, desc[UR48][R158.64] ;  /* 0x000000309ee17981 */ /* 0x000ea2000c1e1100 */
[----:B----4-:R-:W-:-:S03]  /*13f60*/  IADD3 R156, P6, R2, UR11, RZ ;  /* 0x0000000b029c7c10 */ /* 0x010fc6000ffde0ff */
[----:B------:R-:W4:Y:S01]  /*13f70*/  LDL R2, [R1+0x7d8] ;  /* 0x0007d80001027983 */ /* 0x000f220000100800 */
[----:B---3--:R-:W-:-:S03]  /*13f80*/  IADD3.X R157, R0, UR12, RZ, P6, !PT ;  /* 0x0000000c009d7c10 */ /* 0x008fc6000b7fe4ff */
[----:B------:R-:W3:Y:S04]  /*13f90*/  LDL R0, [R1+0x7d4] ;  /* 0x0007d40001007983 */ /* 0x000ee80000100800 */
[----:B------:R-:W3:Y:S01]  /*13fa0*/  LDG.E.U8 R223, desc[UR48][R156.64] ;  /* 0x000000309cdf7981 */ /* 0x000ee2000c1e1100 */
[----:B------:R-:W-:-:S03]  /*13fb0*/  IADD3 R154, P6, R60, UR11, RZ ;  /* 0x0000000b3c9a7c10 */ /* 0x000fc6000ffde0ff */
[----:B------:R-:W3:Y:S01]  /*13fc0*/  LDG.E.U8 R60, desc[UR48][R194.64] ;  /* 0x00000030c23c7981 */ /* 0x000ee2000c1e1100 */
[----:B------:R-:W-:Y:S02]  /*13fd0*/  IADD3.X R155, R55, UR12, RZ, P6, !PT ;  /* 0x0000000c379b7c10 */ /* 0x000fe4000b7fe4ff */
[----:B------:R-:W-:Y:S01]  /*13fe0*/  IADD3 R152, P6, R23, UR11, RZ ;  /* 0x0000000b17987c10 */ /* 0x000fe2000ffde0ff */
[----:B------:R-:W3:Y:S03]  /*13ff0*/  LDL R55, [R1+0x7f8] ;  /* 0x0007f80001377983 */ /* 0x000ee60000100800 */
[----:B------:R-:W-:Y:S01]  /*14000*/  IADD3.X R153, R22, UR12, RZ, P6, !PT ;  /* 0x0000000c16997c10 */ /* 0x000fe2000b7fe4ff */
[----:B------:R-:W3:Y:S04]  /*14010*/  LDG.E.U8 R222, desc[UR48][R154.64] ;  /* 0x000000309ade7981 */ /* 0x000ee8000c1e1100 */
[----:B------:R-:W3:Y:S01]  /*14020*/  LDG.E.U8 R220, desc[UR48][R152.64] ;  /* 0x0000003098dc7981 */ /* 0x000ee2000c1e1100 */
[----:B------:R-:W-:-:S03]  /*14030*/  IADD3 R22, P6, R19, UR11, RZ ;  /* 0x0000000b13167c10 */ /* 0x000fc6000ffde0ff */
[----:B------:R-:W3:Y:S01]  /*14040*/  LDL R19, [R1+0x7e8] ;  /* 0x0007e80001137983 */ /* 0x000ee20000100800 */
[----:B------:R-:W-:-:S03]  /*14050*/  IADD3.X R23, R11, UR12, RZ, P6, !PT ;  /* 0x0000000c0b177c10 */ /* 0x000fc6000b7fe4ff */
[----:B------:R-:W3:Y:S01]  /*14060*/  LDL R11, [R1+0x7e4] ;  /* 0x0007e400010b7983 */ /* 0x000ee20000100800 */
[----:B------:R-:W-:-:S03]  /*14070*/  IADD3 R20, P6, R5, UR11, RZ ;  /* 0x0000000b05147c10 */ /* 0x000fc6000ffde0ff */
[----:B------:R-:W3:Y:S04]  /*14080*/  LDL R5, [R1+0x7f0] ;  /* 0x0007f00001057983 */ /* 0x000ee80000100800 */
[----:B------:R-:W3:Y:S01]  /*14090*/  LDG.E.U8 R221, desc[UR48][R22.64] ;  /* 0x0000003016dd7981 */ /* 0x000ee2000c1e1100 */
[----:B------:R-:W-:-:S03]  /*140a0*/  IADD3.X R21, R4, UR12, RZ, P6, !PT ;  /* 0x0000000c04157c10 */ /* 0x000fc6000b7fe4ff */
[----:B------:R-:W3:Y:S01]  /*140b0*/  LDL R4, [R1+0x7ec] ;  /* 0x0007ec0001047983 */ /* 0x000ee20000100800 */
[----:B0-----:R-:W-:-:S03]  /*140c0*/  IADD3 R14, P6, R7, UR11, RZ ;  /* 0x0000000b070e7c10 */ /* 0x001fc6000ffde0ff */
[----:B------:R-:W3:Y:S01]  /*140d0*/  LDG.E.U8 R219, desc[UR48][R20.64] ;  /* 0x0000003014db7981 */ /* 0x000ee2000c1e1100 */
[----:B--2---:R-:W-:-:S03]  /*140e0*/  IADD3.X R15, R3, UR12, RZ, P6, !PT ;  /* 0x0000000c030f7c10 */ /* 0x004fc6000b7fe4ff */
[----:B------:R-:W2:Y:S04]  /*140f0*/  LDL R3, [R1+0x7f4] ;  /* 0x0007f40001037983 */ /* 0x000ea80000100800 */
[----:B------:R-:W2:Y:S01]  /*14100*/  LDG.E.U8 R217, desc[UR48][R14.64] ;  /* 0x000000300ed97981 */ /* 0x000ea2000c1e1100 */
[----:B----4-:R-:W-:-:S03]  /*14110*/  IADD3 R8, P6, R2, UR11, RZ ;  /* 0x0000000b02087c10 */ /* 0x010fc6000ffde0ff */
[----:B------:R-:W4:Y:S01]  /*14120*/  LDL R2, [R1+0x800] ;  /* 0x0008000001027983 */ /* 0x000f220000100800 */
[----:B---3--:R-:W-:-:S03]  /*14130*/  IADD3.X R9, R0, UR12, RZ, P6, !PT ;  /* 0x0000000c00097c10 */ /* 0x008fc6000b7fe4ff */
[----:B------:R-:W3:Y:S01]  /*14140*/  LDL R0, [R1+0x7fc] ;  /* 0x0007fc0001007983 */ /* 0x000ee20000100800 */
[----:B------:R-:W-:-:S03]  /*14150*/  IADD3 R6, P6, R6, UR11, RZ ;  /* 0x0000000b06067c10 */ /* 0x000fc6000ffde0ff */
[----:B------:R-:W3:Y:S01]  /*14160*/  LDG.E.U8 R216, desc[UR48][R8.64] ;  /* 0x0000003008d87981 */ /* 0x000ee2000c1e1100 */
[----:B------:R-:W-:-:S03]  /*14170*/  IADD3.X R7, R67, UR12, RZ, P6, !PT ;  /* 0x0000000c43077c10 */ /* 0x000fc6000b7fe4ff */
[----:B------:R-:W3:Y:S04]  /*14180*/  LDG.E.U8 R67, desc[UR48][R250.64] ;  /* 0x00000030fa437981 */ /* 0x000ee8000c1e1100 */
[----:B------:R-:W3:Y:S04]  /*14190*/  LDG.E.U8 R218, desc[UR48][R6.64] ;  /* 0x0000003006da7981 */ /* 0x000ee8000c1e1100 */
        /* <DEDUP_REMOVED lines=13> */
[----:B------:R-:W3:Y:S04]  /*14270*/  LDG.E.U8 R211, desc[UR48][R160.64] ;  /* 0x00000030a0d37981 */ /* 0x000ee8000c1e1100 */
        /* <DEDUP_REMOVED lines=10> */
[----:B------:R2:W3:Y:S01]  /*14320*/  LDG.E.U8 R80, desc[UR48][R178.64] ;  /* 0x00000030b2507981 */ /* 0x0004e2000c1e1100 */
[----:B------:R-:W-:Y:S02]  /*14330*/  IADD3.X R171, R79, UR12, RZ, P6, !PT ;  /* 0x0000000c4fab7c10 */ /* 0x000fe4000b7fe4ff */
[----:B------:R-:W-:Y:S01]  /*14340*/  IADD3 R168, P6, R143, UR11, RZ ;  /* 0x0000000b8fa87c10 */ /* 0x000fe2000ffde0ff */
[----:B------:R3:W3:Y:S04]  /*14350*/  LDG.E.U8 R79, desc[UR48][R176.64] ;  /* 0x00000030b04f7981 */ /* 0x0006e8000c1e1100 */
[----:B------:R-:W3:Y:S04]  /*14360*/  LDL R143, [R1+0x834] ;  /* 0x00083400018f7983 */ /* 0x000ee80000100800 */
[----:B------:R-:W3:Y:S04]  /*14370*/  LDL.LU.64 R134, [R1+0xc48] ;  /* 0x000c480001867983 */ /* 0x000ee80000300a00 */
[----:B------:R-:W3:Y:S04]  /*14380*/  LDG.E.U8 R214, desc[UR48][R164.64] ;  /* 0x00000030a4d67981 */ /* 0x000ee8000c1e1100 */
[----:B------:R-:W3:Y:S01]  /*14390*/  LDG.E.U8 R207, desc[UR48][R170.64] ;  /* 0x00000030aacf7981 */ /* 0x000ee2000c1e1100 */
[----:B------:R-:W-:-:S03]  /*143a0*/  IADD3.X R169, R19, UR12, RZ, P6, !PT ;  /* 0x0000000c13a97c10 */ /* 0x000fc6000b7fe4ff */
[----:B------:R-:W3:Y:S04]  /*143b0*/  LDL R19, [R1+0x840] ;  /* 0x0008400001137983 */ /* 0x000ee80000100800 */
[----:B------:R-:W3:Y:S01]  /*143c0*/  LDG.E.U8 R203, desc[UR48][R168.64] ;  /* 0x00000030a8cb7981 */ /* 0x000ee2000c1e1100 */
[----:B------:R-:W-:-:S03]  /*143d0*/  IADD3 R174, P6, R11, UR11, RZ ;  /* 0x0000000b0bae7c10 */ /* 0x000fc6000ffde0ff */
[----:B------:R-:W3:Y:S01]  /*143e0*/  LDL R11, [R1+0x83c] ;  /* 0x00083c00010b7983 */ /* 0x000ee20000100800 */
[----:B------:R-:W-:-:S03]  /*143f0*/  IADD3.X R175, R5, UR12, RZ, P6, !PT ;  /* 0x0000000c05af7c10 */ /* 0x000fc6000b7fe4ff */
[----:B------:R-:W3:Y:S04]  /*14400*/  LDL.LU.64 R138, [R1+0xc40] ;  /* 0x000c4000018a7983 */ /* 0x000ee80000300a00 */
[----:B------:R-:W3:Y:S01]  /*14410*/  LDL.LU.64 R136, [R1+0xc38] ;  /* 0x000c380001887983 */ /* 0x000ee20000300a00 */
[----:B------:R-:W-:-:S03]  /*14420*/  IADD3 R172, P6, R4, UR11, RZ ;  /* 0x0000000b04ac7c10 */ /* 0x000fc6000ffde0ff */
[----:B------:R-:W3:Y:S01]  /*14430*/  LDL R5, [R1+0x848] ;  /* 0x0008480001057983 */ /* 0x000ee20000100800 */
[----:B------:R-:W-:-:S03]  /*14440*/  IADD3.X R173, R142, UR12, RZ, P6, !PT ;  /* 0x0000000c8ead7c10 */ /* 0x000fc6000b7fe4ff */
[----:B------:R-:W3:Y:S04]  /*14450*/  LDL R4, [R1+0x844] ;  /* 0x0008440001047983 */ /* 0x000ee80000100800 */
[----:B------:R-:W3:Y:S04]  /*14460*/  LDL.LU.64 R128, [R1+0xc30] ;  /* 0x000c300001807983 */ /* 0x000ee80000300a00 */
[----:B------:R-:W3:Y:S04]  /*14470*/  LDL.LU.64 R130, [R1+0xc28] ;  /* 0x000c280001827983 */ /* 0x000ee80000300a00 */
[----:B------:R-:W3:Y:S04]  /*14480*/  LDL R142, [R1+0x850] ;  /* 0x00085000018e7983 */ /* 0x000ee80000100800 */
[----:B------:R-:W3:Y:S04]  /*14490*/  LDG.E.U8 R202, desc[UR48][R174.64] ;  /* 0x00000030aeca7981 */ /* 0x000ee8000c1e1100 */
[----:B------:R-:W3:Y:S01]  /*144a0*/  LDG.E.U8 R206, desc[UR48][R172.64] ;  /* 0x00000030acce7981 */ /* 0x000ee2000c1e1100 */
[----:B--2---:R-:W-:-:S03]  /*144b0*/  IADD3 R178, P6, R3, UR11, RZ ;  /* 0x0000000b03b27c10 */ /* 0x004fc6000ffde0ff */
[----:B------:R-:W2:Y:S04]  /*144c0*/  LDL R3, [R1+0x84c] ;  /* 0x00084c0001037983 */ /* 0x000ea80000100800 */
[----:B------:R-:W2:Y:S04]  /*144d0*/  LDL.LU.64 R132, [R1+0xc20] ;  /* 0x000c200001847983 */ /* 0x000ea80000300a00 */
[----:B------:R-:W2:Y:S01]  /*144e0*/  LDL.LU.64 R52, [R1+0xc18] ;  /* 0x000c180001347983 */ /* 0x000ea20000300a00 */
[----:B----4-:R-:W-:-:S03]  /*144f0*/  IADD3.X R179, R2, UR12, RZ, P6, !PT ;  /* 0x0000000c02b37c10 */ /* 0x010fc6000b7fe4ff */
[----:B------:R-:W4:Y:S04]  /*14500*/  LDL R2, [R1+0x858] ;  /* 0x0008580001027983 */ /* 0x000f280000100800 */
[----:B------:R-:W4:Y:S01]  /*14510*/  LDG.E.U8 R178, desc[UR48][R178.64] ;  /* 0x00000030b2b27981 */ /* 0x000f22000c1e1100 */
[----:B---3--:R-:W-:-:S03]  /*14520*/  IADD3 R176, P6, R0, UR11, RZ ;  /* 0x0000000b00b07c10 */ /* 0x008fc6000ffde0ff */
[----:B------:R-:W3:Y:S01]  /*14530*/  LDL R0, [R1+0x854] ;  /* 0x0008540001007983 */ /* 0x000ee20000100800 */
[----:B------:R-:W-:-:S03]  /*14540*/  IADD3.X R177, R182, UR12, RZ, P6, !PT ;  /* 0x0000000cb6b17c10 */ /* 0x000fc6000b7fe4ff */
[----:B------:R-:W3:Y:S01]  /*14550*/  LDL.LU.64 R100, [R1+0xc10] ;  /* 0x000c100001647983 */ /* 0x000ee20000300a00 */
[----:B------:R-:W-:-:S03]  /*14560*/  IADD3 R184, P6, R141, UR11, RZ ;  /* 0x0000000b8db87c10 */ /* 0x000fc6000ffde0ff */
[----:B------:R-:W3:Y:S01]  /*14570*/  LDL R144, [R1+0x860] ;  /* 0x0008600001907983 */ /* 0x000ee20000100800 */
[----:B------:R-:W-:-:S03]  /*14580*/  IADD3.X R185, R143, UR12, RZ, P6, !PT ;  /* 0x0000000c8fb97c10 */ /* 0x000fc6000b7fe4ff */
[----:B------:R-:W3:Y:S04]  /*14590*/  LDL R141, [R1+0x85c] ;  /* 0x00085c00018d7983 */ /* 0x000ee80000100800 */
[----:B------:R-:W3:Y:S04]  /*145a0*/  LDL.LU.64 R102, [R1+0xc08] ;  /* 0x000c080001667983 */ /* 0x000ee80000300a00 */
[----:B------:R-:W3:Y:S04]  /*145b0*/  LDL.LU.64 R104, [R1+0xc00] ;  /* 0x000c000001687983 */ /* 0x000ee80000300a00 */
[----:B------:R-:W3:Y:S01]  /*145c0*/  LDL R143, [R1+0x868] ;  /* 0x00086800018f7983 */ /* 0x000ee20000100800 */
[----:B------:R-:W-:-:S03]  /*145d0*/  IMAD.MOV.U32 R237, RZ, RZ, R135 ;  /* 0x000000ffffed7224 */ /* 0x000fc600078e0087 */
[----:B------:R0:W3:Y:S01]  /*145e0*/  LDG.E.U8 R184, desc[UR48][R184.64] ;  /* 0x00000030b8b87981 */ /* 0x0000e2000c1e1100 */
[----:B------:R-:W-:-:S03]  /*145f0*/  IMAD.MOV.U32 R231, RZ, RZ, R134 ;  /* 0x000000ffffe77224 */ /* 0x000fc600078e0086 */
[----:B------:R-:W3:Y:S01]  /*14600*/  LDG.E.U8 R176, desc[UR48][R176.64] ;  /* 0x00000030b0b07981 */ /* 0x000ee2000c1e1100 */
[----:B------:R-:W-:-:S03]  /*14610*/  IADD3 R182, P6, R19, UR11, RZ ;  /* 0x0000000b13b67c10 */ /* 0x000fc6000ffde0ff */
[----:B------:R-:W3:Y:S04]  /*14620*/  LDL R19, [R1+0x864] ;  /* 0x0008640001137983 */ /* 0x000ee80000100800 */
[----:B------:R-:W3:Y:S01]  /*14630*/  LDL.LU.64 R110, [R1+0xbf8] ;  /* 0x000bf800016e7983 */ /* 0x000ee20000300a00 */
[----:B------:R-:W-:-:S03]  /*14640*/  IADD3.X R183, R11, UR12, RZ, P6, !PT ;  /* 0x0000000c0bb77c10 */ /* 0x000fc6000b7fe4ff */
[----:B------:R-:W3:Y:S04]  /*14650*/  LDL.LU.64 R126, [R1+0xbf0] ;  /* 0x000bf000017e7983 */ /* 0x000ee80000300a00 */
[----:B------:R-:W3:Y:S01]  /*14660*/  LDL R11, [R1+0x870] ;  /* 0x00087000010b7983 */ /* 0x000ee20000100800 */
[----:B0-----:R-:W-:Y:S02]  /*14670*/  IMAD.MOV.U32 R185, RZ, RZ, R136 ;  /* 0x000000ffffb97224 */ /* 0x001fe400078e0088 */
[----:B------:R-:W-:Y:S01]  /*14680*/  IMAD.MOV.U32 R247, RZ, RZ, R138 ;  /* 0x000000fffff77224 */ /* 0x000fe200078e008a */
[----:B------:R-:W3:Y:S01]  /*14690*/  LDG.E.U8 R182, desc[UR48][R182.64] ;  /* 0x00000030b6b67981 */ /* 0x000ee2000c1e1100 */
[----:B------:R-:W-:-:S03]  /*146a0*/  IADD3 R190, P6, R5, UR11, RZ ;  /* 0x0000000b05be7c10 */ /* 0x000fc6000ffde0ff */
[----:B------:R-:W3:Y:S01]  /*146b0*/  LDL R5, [R1+0x86c] ;  /* 0x00086c0001057983 */ /* 0x000ee20000100800 */
[----:B------:R-:W-:-:S03]  /*146c0*/  IADD3.X R191, R4, UR12, RZ, P6, !PT ;  /* 0x0000000c04bf7c10 */ /* 0x000fc6000b7fe4ff */
[----:B------:R-:W3:Y:S04]  /*146d0*/  LDL.LU.64 R32, [R1+0xbe8] ;  /* 0x000be80001207983 */ /* 0x000ee80000300a00 */
[----:B------:R-:W3:Y:S04]  /*146e0*/  LDL.LU.64 R106, [R1+0xbe0] ;  /* 0x000be000016a7983 */ /* 0x000ee80000300a00 */
[----:B------:R-:W3:Y:S01]  /*146f0*/  LDL R4, [R1+0x878] ;  /* 0x0008780001047983 */ /* 0x000ee20000100800 */
[----:B------:R-:W-:-:S03]  /*14700*/  IADD3 R188, P6, R142, UR11, RZ ;  /* 0x0000000b8ebc7c10 */ /* 0x000fc6000ffde0ff */
[----:B------:R-:W3:Y:S04]  /*14710*/  LDL R142, [R1+0x874] ;  /* 0x00087400018e7983 */ /* 0x000ee80000100800 */
[----:B------:R-:W3:Y:S04]  /*14720*/  LDL.LU.64 R108, [R1+0xbd8] ;  /* 0x000bd800016c7983 */ /* 0x000ee80000300a00 */
[----:B------:R-:W3:Y:S04]  /*14730*/  LDL R23, [R1+0x8b4] ;  /* 0x0008b40001177983 */ /* 0x000ee80000100800 */
[----:B------:R-:W3:Y:S04]  /*14740*/  LDL R22, [R1+0x8c0] ;  /* 0x0008c00001167983 */ /* 0x000ee80000100800 */
[----:B------:R-:W3:Y:S04]  /*14750*/  LDL R148, [R1+0x940] ;  /* 0x0009400001947983 */ /* 0x000ee80000100800 */
[----:B------:R-:W3:Y:S04]  /*14760*/  LDL R147, [R1+0x930] ;  /* 0x0009300001937983 */ /* 0x000ee80000100800 */
[----:B------:R-:W3:Y:S04]  /*14770*/  LDL R146, [R1+0x8fc] ;  /* 0x0008fc0001927983 */ /* 0x000ee80000100800 */
[----:B------:R-:W3:Y:S04]  /*14780*/  LDL R145, [R1+0x934] ;  /* 0x0009340001917983 */ /* 0x000ee80000100800 */
[----:B------:R0:W3:Y:S01]  /*14790*/  LDG.E.U8 R190, desc[UR48][R190.64] ;  /* 0x00000030bebe7981 */ /* 0x0000e2000c1e1100 */
[----:B--2---:R-:W-:-:S03]  /*147a0*/  IADD3.X R189, R3, UR12, RZ, P6, !PT ;  /* 0x0000000c03bd7c10 */ /* 0x004fc6000b7fe4ff */
[----:B------:R-:W2:Y:S01]  /*147b0*/  LDL R3, [R1+0x880] ;  /* 0x0008800001037983 */ /* 0x000ea20000100800 */
[----:B0-----:R-:W-:-:S03]  /*147c0*/  IMAD.MOV.U32 R191, RZ, RZ, R133 ;  /* 0x000000ffffbf7224 */ /* 0x001fc600078e0085 */
[----:B------:R-:W2:Y:S01]  /*147d0*/  LDG.E.U8 R188, desc[UR48][R188.64] ;  /* 0x00000030bcbc7981 */ /* 0x000ea2000c1e1100 */
[----:B----4-:R-:W-:-:S03]  /*147e0*/  IADD3 R194, P6, R2, UR11, RZ ;  /* 0x0000000b02c27c10 */ /* 0x010fc6000ffde0ff */
[----:B------:R-:W4:Y:S01]  /*147f0*/  LDL R2, [R1+0x87c] ;  /* 0x00087c0001027983 */ /* 0x000f220000100800 */
[----:B---3--:R-:W-:-:S03]  /*14800*/  IADD3.X R195, R0, UR12, RZ, P6, !PT ;  /* 0x0000000c00c37c10 */ /* 0x008fc6000b7fe4ff */
[----:B------:R-:W3:Y:S04]  /*14810*/  LDL R0, [R1+0x888] ;  /* 0x0008880001007983 */ /* 0x000ee80000100800 */
[----:B------:R0:W3:Y:S01]  /*14820*/  LDG.E.U8 R194, desc[UR48][R194.64] ;  /* 0x00000030c2c27981 */ /* 0x0000e2000c1e1100 */
[----:B------:R-:W-:-:S03]  /*14830*/  IADD3 R192, P6, R144, UR11, RZ ;  /* 0x0000000b90c07c10 */ /* 0x000fc6000ffde0ff */
[----:B------:R-:W3:Y:S01]  /*14840*/  LDL R144, [R1+0x884] ;  /* 0x0008840001907983 */ /* 0x000ee20000100800 */
[----:B------:R-:W-:-:S03]  /*14850*/  IADD3.X R193, R141, UR12, RZ, P6, !PT ;  /* 0x0000000c8dc17c10 */ /* 0x000fc6000b7fe4ff */
[----:B------:R-:W3:Y:S01]  /*14860*/  LDL R141, [R1+0x890] ;  /* 0x00089000018d7983 */ /* 0x000ee20000100800 */
[----:B0-----:R-:W-:-:S03]  /*14870*/  IMAD.MOV.U32 R195, RZ, RZ, R140 ;  /* 0x000000ffffc37224 */ /* 0x001fc600078e008c */
[----:B------:R0:W3:Y:S01]  /*14880*/  LDG.E.U8 R192, desc[UR48][R192.64] ;  /* 0x00000030c0c07981 */ /* 0x0000e2000c1e1100 */
[----:B------:R-:W-:-:S03]  /*14890*/  IADD3 R200, P6, R143, UR11, RZ ;  /* 0x0000000b8fc87c10 */ /* 0x000fc6000ffde0ff */
[----:B------:R-:W3:Y:S01]  /*148a0*/  LDL R143, [R1+0x88c] ;  /* 0x00088c00018f7983 */ /* 0x000ee20000100800 */
[----:B------:R-:W-:-:S03]  /*148b0*/  IADD3.X R201, R19, UR12, RZ, P6, !PT ;  /* 0x0000000c13c97c10 */ /* 0x000fc6000b7fe4ff */
[----:B------:R-:W3:Y:S01]  /*148c0*/  LDL R19, [R1+0x898] ;  /* 0x0008980001137983 */ /* 0x000ee20000100800 */
[----:B0-----:R-:W-:-:S03]  /*148d0*/  IMAD.MOV.U32 R193, RZ, RZ, R129 ;  /* 0x000000ffffc17224 */ /* 0x001fc600078e0081 */
[----:B------:R-:W3:Y:S01]  /*148e0*/  LDG.E.U8 R200, desc[UR48][R200.64] ;  /* 0x00000030c8c87981 */ /* 0x000ee2000c1e1100 */
[----:B------:R-:W-:-:S03]  /*148f0*/  IADD3 R198, P6, R11, UR11, RZ ;  /* 0x0000000b0bc67c10 */ /* 0x000fc6000ffde0ff */
[----:B------:R-:W3:Y:S01]  /*14900*/  LDL R11, [R1+0x894] ;  /* 0x00089400010b7983 */ /* 0x000ee20000100800 */
[----:B------:R-:W-:-:S03]  /*14910*/  IADD3.X R199, R5, UR12, RZ, P6, !PT ;  /* 0x0000000c05c77c10 */ /* 0x000fc6000b7fe4ff */
        /* <DEDUP_REMOVED lines=8> */
[----:B--2---:R-:W-:-:S03]  /*149a0*/  IADD3 R186, P6, R3, UR11, RZ ;  /* 0x0000000b03ba7c10 */ /* 0x004fc6000ffde0ff */
[----:B------:R-:W2:Y:S01]  /*149b0*/  LDL R3, [R1+0x8a4] ;  /* 0x0008a40001037983 */ /* 0x000ea20000100800 */
[----:B----4-:R-:W-:-:S03]  /*149c0*/  IADD3.X R187, R2, UR12, RZ, P6, !PT ;  /* 0x0000000c02bb7c10 */ /* 0x010fc6000b7fe4ff */
[----:B------:R-:W4:Y:S01]  /*149d0*/  LDL R2, [R1+0x8b0] ;  /* 0x0008b00001027983 */ /* 0x000f220000100800 */
[----:B0-----:R-:W-:-:S03]  /*149e0*/  IMAD.MOV.U32 R197, RZ, RZ, R125 ;  /* 0x000000ffffc57224 */ /* 0x001fc600078e007d */
[----:B------:R-:W4:Y:S01]  /*149f0*/  LDG.E.U8 R186, desc[UR48][R186.64] ;  /* 0x00000030baba7981 */ /* 0x000f22000c1e1100 */
[----:B---3--:R-:W-:-:S03]  /*14a00*/  IADD3 R180, P6, R0, UR11, RZ ;  /* 0x0000000b00b47c10 */ /* 0x008fc6000ffde0ff */
[----:B------:R-:W3:Y:S01]  /*14a10*/  LDL R0, [R1+0x8ac] ;  /* 0x0008ac0001007983 */ /* 0x000ee20000100800 */
[----:B------:R-:W-:-:S03]  /*14a20*/  IADD3.X R181, R144, UR12, RZ, P6, !PT ;  /* 0x0000000c90b57c10 */ /* 0x000fc6000b7fe4ff */
[----:B------:R-:W3:Y:S01]  /*14a30*/  LDL R144, [R1+0x8c4] ;  /* 0x0008c40001907983 */ /* 0x000ee20000100800 */
[----:B------:R-:W-:-:S03]  /*14a40*/  IADD3 R158, P6, R141, UR11, RZ ;  /* 0x0000000b8d9e7c10 */ /* 0x000fc6000ffde0ff */
[----:B------:R-:W3:Y:S04]  /*14a50*/  LDL R141, [R1+0x8b8] ;  /* 0x0008b800018d7983 */ /* 0x000ee80000100800 */
[----:B------:R-:W3:Y:S01]  /*14a60*/  LDG.E.U8 R180, desc[UR48][R180.64] ;  /* 0x00000030b4b47981 */ /* 0x000ee2000c1e1100 */
[----:B------:R-:W-:-:S03]  /*14a70*/  IADD3.X R159, R143, UR12, RZ, P6, !PT ;  /* 0x0000000c8f9f7c10 */ /* 0x000fc6000b7fe4ff */
[----:B------:R-:W3:Y:S04]  /*14a80*/  LDL R143, [R1+0x8d8] ;  /* 0x0008d800018f7983 */ /* 0x000ee80000100800 */
[----:B------:R-:W3:Y:S01]  /*14a90*/  LDG.E.U8 R174, desc[UR48][R158.64] ;  /* 0x000000309eae7981 */ /* 0x000ee2000c1e1100 */
[----:B------:R-:W-:-:S03]  /*14aa0*/  IADD3 R20, P6, R19, UR11, RZ ;  /* 0x0000000b13147c10 */ /* 0x000fc6000ffde0ff */
[----:B------:R-:W3:Y:S01]  /*14ab0*/  LDL R19, [R1+0x8bc] ;  /* 0x0008bc0001137983 */ /* 0x000ee20000100800 */
[----:B------:R-:W-:-:S03]  /*14ac0*/  IADD3.X R21, R11, UR12, RZ, P6, !PT ;  /* 0x0000000c0b157c10 */ /* 0x000fc6000b7fe4ff */
[----:B------:R-:W3:Y:S04]  /*14ad0*/  LDL R11, [R1+0x8c8] ;  /* 0x0008c800010b7983 */ /* 0x000ee80000100800 */
        /* <DEDUP_REMOVED lines=17> */
[----:B------:R-:W3:Y:S01]  /*14bf0*/  LDL R141, [R1+0x8e4] ;  /* 0x0008e400018d7983 */ /* 0x000ee20000100800 */
[----:B------:R-:W-:Y:S02]  /*14c00*/  IADD3.X R153, R23, UR12, RZ, P6, !PT ;  /* 0x0000000c17997c10 */ /* 0x000fe4000b7fe4ff */
[----:B------:R-:W-:-:S03]  /*14c10*/  IADD3 R22, P6, R22, UR11, RZ ;  /* 0x0000000b16167c10 */ /* 0x000fc6000ffde0ff */
[----:B------:R-:W3:Y:S01]  /*14c20*/  LDG.E.U8 R169, desc[UR48][R152.64] ;  /* 0x0000003098a97981 */ /* 0x000ee2000c1e1100 */
        /* <DEDUP_REMOVED lines=8> */
[----:B------:R-:W3:Y:S04]  /*14cb0*/  LDG.E.U8 R168, desc[UR48][R156.64] ;  /* 0x000000309ca87981 */ /* 0x000ee8000c1e1100 */
[----:B------:R-:W3:Y:S01]  /*14cc0*/  LDL R5, [R1+0x8f8] ;  /* 0x0008f80001057983 */ /* 0x000ee20000100800 */
[----:B------:R-:W-:Y:S02]  /*14cd0*/  IADD3.X R155, R4, UR12, RZ, P6, !PT ;  /* 0x0000000c049b7c10 */ /* 0x000fe4000b7fe4ff */
[----:B------:R-:W-:Y:S01]  /*14ce0*/  IADD3 R162, P6, R143, UR11, RZ ;  /* 0x0000000b8fa27c10 */ /* 0x000fe2000ffde0ff */
[----:B------:R-:W3:Y:S04]  /*14cf0*/  LDL R4, [R1+0x8f4] ;  /* 0x0008f40001047983 */ /* 0x000ee80000100800 */
        /* <DEDUP_REMOVED lines=10> */
[----:B------:R-:W3:Y:S04]  /*14da0*/  LDL R142, [R1+0x918] ;  /* 0x00091800018e7983 */ /* 0x000ee80000100800 */
[----:B------:R-:W3:Y:S01]  /*14db0*/  LDG.E.U8 R160, desc[UR48][R160.64] ;  /* 0x00000030a0a07981 */ /* 0x000ee2000c1e1100 */
[----:B------:R-:W-:-:S03]  /*14dc0*/  IADD3.X R167, R141, UR12, RZ, P6, !PT ;  /* 0x0000000c8da77c10 */ /* 0x000fc6000b7fe4ff */
[----:B------:R-:W3:Y:S04]  /*14dd0*/  LDL R141, [R1+0x91c] ;  /* 0x00091c00018d7983 */ /* 0x000ee80000100800 */
[----:B------:R0:W3:Y:S01]  /*14de0*/  LDG.E.U8 R166, desc[UR48][R166.64] ;  /* 0x00000030a6a67981 */ /* 0x0000e2000c1e1100 */
[----:B------:R-:W-:-:S03]  /*14df0*/  IADD3 R164, P6, R19, UR11, RZ ;  /* 0x0000000b13a47c10 */ /* 0x000fc6000ffde0ff */
[----:B------:R-:W3:Y:S01]  /*14e00*/  LDL R19, [R1+0x904] ;  /* 0x0009040001137983 */ /* 0x000ee20000100800 */
[----:B------:R-:W-:-:S03]  /*14e10*/  IADD3.X R165, R11, UR12, RZ, P6, !PT ;  /* 0x0000000c0ba57c10 */ /* 0x000fc6000b7fe4ff */
[----:B------:R-:W3:Y:S01]  /*14e20*/  LDL R11, [R1+0x920] ;  /* 0x00092000010b7983 */ /* 0x000ee20000100800 */
[----:B0-----:R-:W-:Y:S02]  /*14e30*/  IMAD.MOV.U32 R167, RZ, RZ, R24 ;  /* 0x000000ffffa77224 */ /* 0x001fe400078e0018 */
[----:B------:R-:W-:Y:S01]  /*14e40*/  IMAD.MOV.U32 R161, RZ, RZ, R137 ;  /* 0x000000ffffa17224 */ /* 0x000fe200078e0089 */
[----:B------:R0:W3:Y:S01]  /*14e50*/  LDG.E.U8 R164, desc[UR48][R164.64] ;  /* 0x00000030a4a47981 */ /* 0x0000e2000c1e1100 */
[----:B------:R-:W-:-:S03]  /*14e60*/  IADD3 R158, P6, R5, UR11, RZ ;  /* 0x0000000b059e7c10 */ /* 0x000fc6000ffde0ff */
[----:B------:R-:W3:Y:S01]  /*14e70*/  LDL R5, [R1+0x908] ;  /* 0x0009080001057983 */ /* 0x000ee20000100800 */
[----:B------:R-:W-:-:S03]  /*14e80*/  IADD3.X R159, R4, UR12, RZ, P6, !PT ;  /* 0x0000000c049f7c10 */ /* 0x000fc6000b7fe4ff */
[----:B------:R-:W3:Y:S01]  /*14e90*/  LDL R4, [R1+0x924] ;  /* 0x0009240001047983 */ /* 0x000ee20000100800 */
[----:B0-----:R-:W-:-:S03]  /*14ea0*/  IMAD.MOV.U32 R165, RZ, RZ, R130 ;  /* 0x000000ffffa57224 */ /* 0x001fc600078e0082 */
[----:B------:R-:W3:Y:S01]  /*14eb0*/  LDG.E.U8 R158, desc[UR48][R158.64] ;  /* 0x000000309e9e7981 */ /* 0x000ee2000c1e1100 */
[----:B--2---:R-:W-:-:S03]  /*14ec0*/  IADD3 R14, P6, R3, UR11, RZ ;  /* 0x0000000b030e7c10 */ /* 0x004fc6000ffde0ff */
[----:B------:R-:W2:Y:S01]  /*14ed0*/  LDL R3, [R1+0x90c] ;  /* 0x00090c0001037983 */ /* 0x000ea20000100800 */
[----:B----4-:R-:W-:Y:S02]  /*14ee0*/  IADD3.X R15, R2, UR12, RZ, P6, !PT ;  /* 0x0000000c020f7c10 */ /* 0x010fe4000b7fe4ff */
[----:B------:R-:W-:Y:S01]  /*14ef0*/  IADD3 R8, P6, R148, UR11, RZ ;  /* 0x0000000b94087c10 */ /* 0x000fe2000ffde0ff */
[----:B------:R-:W4:Y:S04]  /*14f00*/  LDL R2, [R1+0x914] ;  /* 0x0009140001027983 */ /* 0x000f280000100800 */
[----:B------:R0:W4:Y:S01]  /*14f10*/  LDG.E.U8 R156, desc[UR48][R14.64] ;  /* 0x000000300e9c7981 */ /* 0x000122000c1e1100 */
[----:B---3--:R-:W-:-:S03]  /*14f20*/  IADD3.X R9, R0, UR12, RZ, P6, !PT ;  /* 0x0000000c00097c10 */ /* 0x008fc6000b7fe4ff */
[----:B------:R-:W3:Y:S01]  /*14f30*/  LDL R0, [R1+0x910] ;  /* 0x0009100001007983 */ /* 0x000ee20000100800 */
[----:B------:R-:W-:-:S03]  /*14f40*/  IADD3 R6, P6, R147, UR11, RZ ;  /* 0x0000000b93067c10 */ /* 0x000fc6000ffde0ff */
[----:B------:R-:W3:Y:S01]  /*14f50*/  LDG.E.U8 R154, desc[UR48][R8.64] ;  /* 0x00000030089a7981 */ /* 0x000ee2000c1e1100 */
[----:B------:R-:W-:Y:S02]  /*14f60*/  IADD3.X R7, R146, UR12, RZ, P6, !PT ;  /* 0x0000000c92077c10 */ /* 0x000fe4000b7fe4ff */
[----:B------:R-:W-:-:S03]  /*14f70*/  IADD3 R22, P6, R145, UR11, RZ ;  /* 0x0000000b91167c10 */ /* 0x000fc6000ffde0ff */
[----:B------:R1:W3:Y:S01]  /*14f80*/  LDG.E.U8 R152, desc[UR48][R6.64] ;  /* 0x0000003006987981 */ /* 0x0002e2000c1e1100 */
[----:B------:R-:W-:Y:S02]  /*14f90*/  IADD3.X R23, R144, UR12, RZ, P6, !PT ;  /* 0x0000000c90177c10 */ /* 0x000fe4000b7fe4ff */
[----:B------:R-:W-:-:S03]  /*14fa0*/  IADD3 R20, P6, R143, UR11, RZ ;  /* 0x0000000b8f147c10 */ /* 0x000fc6000ffde0ff */
[----:B------:R-:W3:Y:S01]  /*14fb0*/  LDG.E.U8 R22, desc[UR48][R22.64] ;  /* 0x0000003016167981 */ /* 0x000ee2000c1e1100 */
[----:B------:R-:W-:Y:S02]  /*14fc0*/  IADD3.X R21, R142, UR12, RZ, P6, !PT ;  /* 0x0000000c8e157c10 */ /* 0x000fe4000b7fe4ff */
[----:B0-----:R-:W-:-:S03]  /*14fd0*/  IADD3 R14, P6, R141, UR11, RZ ;  /* 0x0000000b8d0e7c10 */ /* 0x001fc6000ffde0ff */
[----:B------:R-:W3:Y:S01]  /*14fe0*/  LDG.E.U8 R23, desc[UR48][R20.64] ;  /* 0x0000003014177981 */ /* 0x000ee2000c1e1100 */
[----:B------:R-:W-:-:S05]  /*14ff0*/  IADD3.X R15, R19, UR12, RZ, P6, !PT ;  /* 0x0000000c130f7c10 */ /* 0x000fca000b7fe4ff */
[----:B------:R-:W3:Y:S01]  /*15000*/  LDG.E.U8 R21, desc[UR48][R14.64] ;  /* 0x000000300e157981 */ /* 0x000ee2000c1e1100 */
[----:B-1----:R-:W-:-:S04]  /*15010*/  IADD3 R6, P6, R11, UR11, RZ ;  /* 0x0000000b0b067c10 */ /* 0x002fc8000ffde0ff */
[----:B------:R-:W-:-:S05]  /*15020*/  IADD3.X R7, R5, UR12, RZ, P6, !PT ;  /* 0x0000000c05077c10 */ /* 0x000fca000b7fe4ff */
[----:B------:R4:W3:Y:S01]  /*15030*/  LDG.E.U8 R20, desc[UR48][R6.64] ;  /* 0x0000003006147981 */ /* 0x0008e2000c1e1100 */
[----:B------:R-:W-:-:S03]  /*15040*/  IADD3 R8, P6, R4, UR11, RZ ;  /* 0x0000000b04087c10 */ /* 0x000fc6000ffde0ff */
[----:B------:R-:W3:Y:S04]  /*15050*/  LDL.LU R4, [R1+0x268] ;  /* 0x0002680001047983 */ /* 0x000ee80000300800 */
[----:B------:R-:W3:Y:S01]  /*15060*/  LDL.LU R5, [R1+0x270] ;  /* 0x0002700001057983 */ /* 0x000ee20000300800 */
[----:B--2---:R-:W-:-:S03]  /*15070*/  IADD3.X R9, R3, UR12, RZ, P6, !PT ;  /* 0x0000000c03097c10 */ /* 0x004fc6000b7fe4ff */
[----:B------:R-:W2:Y:S04]  /*15080*/  LDL.LU R3, [R1+0x284] ;  /* 0x0002840001037983 */ /* 0x000ea80000300800 */
[----:B------:R0:W2:Y:S01]  /*15090*/  LDG.E.U8 R19, desc[UR48][R8.64] ;  /* 0x0000003008137981 */ /* 0x0000a2000c1e1100 */
[----:B----4-:R-:W-:-:S04]  /*150a0*/  IADD3 R6, P6, R2, UR11, RZ ;  /* 0x0000000b02067c10 */ /* 0x010fc8000ffde0ff */
[----:B---3--:R-:W-:Y:S02]  /*150b0*/  IADD3.X R7, R0, UR12, RZ, P6, !PT ;  /* 0x0000000c00077c10 */ /* 0x008fe4000b7fe4ff */
[----:B------:R-:W3:Y:S04]  /*150c0*/  LDL.LU R0, [R1+0x260] ;  /* 0x0002600001007983 */ /* 0x000ee80000300800 */
[----:B------:R-:W4:Y:S04]  /*150d0*/  LDL.LU R11, [R1+0x280] ;  /* 0x00028000010b7983 */ /* 0x000f280000300800 */
[----:B------:R-:W2:Y:S04]  /*150e0*/  LDL.LU R2, [R1+0x298] ;  /* 0x0002980001027983 */ /* 0x000ea80000300800 */
[----:B------:R-:W2:Y:S04]  /*150f0*/  LDL.LU R163, [R1+0x2c4] ;  /* 0x0002c40001a37983 */ /* 0x000ea80000300800 */
[----:B------:R-:W2:Y:S01]  /*15100*/  LDL.LU R24, [R1+0x3ec] ;  /* 0x0003ec0001187983 */ /* 0x000ea20000300800 */
[----:B0-----:R-:W-:-:S04]  /*15110*/  FMNMX R8, R112, R17, !PT ;  /* 0x0000001170087209 */ /* 0x001fc80007800000 */
[----:B------:R-:W-:-:S04]  /*15120*/  FMNMX R8, R118, R8, !PT ;  /* 0x0000000876087209 */ /* 0x000fc80007800000 */
        /* <DEDUP_REMOVED lines=10> */
[----:B------:R-:W-:Y:S02]  /*151d0*/  FMNMX R8, R51, R8, !PT ;  /* 0x0000000833087209 */ /* 0x000fe40007800000 */
[----:B------:R-:W-:Y:S02]  /*151e0*/  ISETP.NE.AND P6, PT, R16, RZ, PT ;  /* 0x000000ff1000720c */ /* 0x000fe40003fc5270 */
[----:B------:R-:W-:Y:S01]  /*151f0*/  FMNMX R8, R48, R8, !PT ;  /* 0x0000000830087209 */ /* 0x000fe20007800000 */
[----:B------:R0:W2:Y:S03]  /*15200*/  LDG.E.U8 R16, desc[UR48][R6.64] ;  /* 0x0000003006107981 */ /* 0x0000a6000c1e1100 */
[----:B------:R-:W-:Y:S01]  /*15210*/  FMNMX R8, R44, R8, !PT ;  /* 0x000000082c087209 */ /* 0x000fe20007800000 */
[----:B------:R-:W-:Y:S01]  /*15220*/  BAR.SYNC.DEFER_BLOCKING 0x0 ;  /* 0x0000000000007b1d */ /* 0x000fe20000010000 */
[----:B0-----:R-:W-:-:S02]  /*15230*/  FMNMX R7, R105, R111, !PT ;  /* 0x0000006f69077209 */ /* 0x001fc40007800000 */
[----:B------:R-:W-:Y:S02]  /*15240*/  FMNMX R8, R40, R8, !PT ;  /* 0x0000000828087209 */ /* 0x000fe40007800000 */
[----:B------:R-:W-:Y:S02]  /*15250*/  FMNMX R7, R117, R7, !PT ;  /* 0x0000000775077209 */ /* 0x000fe40007800000 */
[----:B------:R-:W-:Y:S02]  /*15260*/  FMNMX R8, R25, R8, !PT ;  /* 0x0000000819087209 */ /* 0x000fe40007800000 */
[----:B------:R-:W-:Y:S02]  /*15270*/  FMNMX R7, R104, R7, !PT ;  /* 0x0000000768077209 */ /* 0x000fe40007800000 */
[----:B------:R-:W-:Y:S02]  /*15280*/  FMNMX R8, R32, R8, !PT ;  /* 0x0000000820087209 */ /* 0x000fe40007800000 */
[----:B------:R-:W-:-:S02]  /*15290*/  FMNMX R7, R103, R7, !PT ;  /* 0x0000000767077209 */ /* 0x000fc40007800000 */
[----:B------:R-:W-:Y:S02]  /*152a0*/  FMNMX R8, R4, R8, !PT ;  /* 0x0000000804087209 */ /* 0x000fe40007800000 */
[----:B------:R-:W-:Y:S02]  /*152b0*/  FMNMX R7, R102, R7, !PT ;  /* 0x0000000766077209 */ /* 0x000fe40007800000 */
[----:B------:R-:W-:Y:S02]  /*152c0*/  FMNMX R8, R195, R8, !PT ;  /* 0x00000008c3087209 */ /* 0x000fe40007800000 */
[----:B------:R-:W-:Y:S02]  /*152d0*/  FMNMX R7, R101, R7, !PT ;  /* 0x0000000765077209 */ /* 0x000fe40007800000 */
[----:B------:R-:W-:Y:S02]  /*152e0*/  FMNMX R8, R131, R8, !PT ;  /* 0x0000000883087209 */ /* 0x000fe40007800000 */
[----:B------:R-:W-:-:S02]  /*152f0*/  FMNMX R7, R100, R7, !PT ;  /* 0x0000000764077209 */ /* 0x000fc40007800000 */
[----:B------:R-:W-:-:S04]  /*15300*/  FMNMX R8, R199, R8, !PT ;  /* 0x00000008c7087209 */ /* 0x000fc80007800000 */
[----:B------:R-:W-:-:S04]  /*15310*/  FMNMX R8, R161, R8, !PT ;  /* 0x00000008a1087209 */ /* 0x000fc80007800000 */
[----:B------:R-:W-:Y:S02]  /*15320*/  FMNMX R8, R5, R8, !PT ;  /* 0x0000000805087209 */ /* 0x000fe40007800000 */
[----:B---3--:R-:W-:-:S04]  /*15330*/  FMNMX R7, R0, R7, !PT ;  /* 0x0000000700077209 */ /* 0x008fc80007800000 */
[----:B------:R-:W-:-:S04]  /*15340*/  FMNMX R7, R35, R7, !PT ;  /* 0x0000000723077209 */ /* 0x000fc80007800000 */
[----:B------:R-:W-:Y:S02]  /*15350*/  FMNMX R7, R52, R7, !PT ;  /* 0x0000000734077209 */ /* 0x000fe40007800000 */
[----:B----4-:R-:W-:Y:S02]  /*15360*/  FMNMX R8, R11, R8, !PT ;  /* 0x000000080b087209 */ /* 0x010fe40007800000 */
[----:B------:R-:W-:Y:S02]  /*15370*/  FMNMX R7, R53, R7, !PT ;  /* 0x0000000735077209 */ /* 0x000fe40007800000 */
[----:B--2---:R-:W-:Y:S02]  /*15380*/  FMNMX R8, R3, R8, !PT ;  /* 0x0000000803087209 */ /* 0x004fe40007800000 */
        /* <DEDUP_REMOVED lines=10> */
[----:B------:R-:W-:-:S04]  /*15430*/  FMNMX R7, R185, R7, !PT ;  /* 0x00000007b9077209 */ /* 0x000fc80007800000 */
[----:B------:R-:W-:Y:S01]  /*15440*/  FMNMX R7, R247, R7, !PT ;  /* 0x00000007f7077209 */ /* 0x000fe20007800000 */
[----:B------:R-:W0:Y:S03]  /*15450*/  SHFL.BFLY PT, R6, R8, 0x2, 0x1f ;  /* 0x0c401f0008067f89 */ /* 0x000e2600000e0000 */
[----:B------:R-:W-:-:S04]  /*15460*/  FMNMX R7, R231, R7, !PT ;  /* 0x00000007e7077209 */ /* 0x000fc80007800000 */
[----:B------:R-:W-:-:S04]  /*15470*/  FMNMX R7, R124, R7, !PT ;  /* 0x000000077c077209 */ /* 0x000fc80007800000 */
[----:B------:R-:W-:-:S04]  /*15480*/  FMNMX R7, R205, R7, !PT ;  /* 0x00000007cd077209 */ /* 0x000fc80007800000 */
[----:B------:R-:W-:-:S04]  /*15490*/  FMNMX R7, R209, R7, !PT ;  /* 0x00000007d1077209 */ /* 0x000fc80007800000 */
[----:B------:R-:W-:-:S04]  /*154a0*/  FMNMX R7, R213, R7, !PT ;  /* 0x00000007d5077209 */ /* 0x000fc80007800000 */
[----:B------:R-:W-:Y:S02]  /*154b0*/  FMNMX R7, R123, R7, !PT ;  /* 0x000000077b077209 */ /* 0x000fe40007800000 */
[----:B0-----:R-:W-:Y:S02]  /*154c0*/  FMNMX R6, R8, R6, !PT ;  /* 0x0000000608067209 */ /* 0x001fe40007800000 */
[----:B------:R-:W-:-:S03]  /*154d0*/  FMNMX R7, R163, R7, !PT ;  /* 0x00000007a3077209 */ /* 0x000fc60007800000 */
[----:B------:R-:W0:Y:S01]  /*154e0*/  SHFL.BFLY PT, R9, R6, 0x1, 0x1f ;  /* 0x0c201f0006097f89 */ /* 0x000e2200000e0000 */
[----:B------:R-:W-:-:S04]  /*154f0*/  FMNMX R7, R122, R7, !PT ;  /* 0x000000077a077209 */ /* 0x000fc80007800000 */
[----:B------:R-:W-:-:S04]  /*15500*/  FMNMX R7, R121, R7, !PT ;  /* 0x0000000779077209 */ /* 0x000fc80007800000 */
[----:B------:R-:W-:-:S04]  /*15510*/  FMNMX R7, R120, R7, !PT ;  /* 0x0000000778077209 */ /* 0x000fc80007800000 */
[----:B------:R-:W-:-:S04]  /*15520*/  FMNMX R7, R119, R7, !PT ;  /* 0x0000000777077209 */ /* 0x000fc80007800000 */
[----:B------:R-:W-:-:S04]  /*15530*/  FMNMX R7, R167, R7, !PT ;  /* 0x00000007a7077209 */ /* 0x000fc80007800000 */
[----:B------:R-:W-:Y:S02]  /*15540*/  FMNMX R7, R197, R7, !PT ;  /* 0x00000007c5077209 */ /* 0x000fe40007800000 */
[----:B0-----:R-:W-:-:S03]  /*15550*/  FMNMX R9, R6, R9, !PT ;  /* 0x0000000906097209 */ /* 0x001fc60007800000 */
[----:B------:R-:W0:Y:S01]  /*15560*/  SHFL.BFLY PT, R6, R7, 0x2, 0x1f ;  /* 0x0c401f0007067f89 */ /* 0x000e2200000e0000 */
[----:B------:R-:W-:-:S05]  /*15570*/  FMNMX R9, R9, R24, !PT ;  /* 0x0000001809097209 */ /* 0x000fca0007800000 */
[----:B------:R-:W-:Y:S01]  /*15580*/  FADD R8, R112, -R9 ;  /* 0x8000000970087221 */ /* 0x000fe20000000000 */
[----:B0-----:R-:W-:-:S03]  /*15590*/  FMNMX R6, R7, R6, !PT ;  /* 0x0000000607067209 */ /* 0x001fc60007800000 */
[----:B------:R-:W-:Y:S01]  /*155a0*/  FMUL R7, R8, 1.4426950216293334961 ;  /* 0x3fb8aa3b08077820 */ /* 0x000fe20000400000 */
[--C-:B------:R-:W-:Y:S02]  /*155b0*/  FADD R8, R17, -R9.reuse ;  /* 0x8000000911087221 */ /* 0x100fe40000000000 */
[----:B------:R-:W2:Y:S04]  /*155c0*/  LDL.LU R17, [R1+0x3f0] ;  /* 0x0003f00001117983 */ /* 0x000ea80000300800 */
[----:B------:R-:W-:Y:S04]  /*155d0*/  STS.U8 [R10+UR6+0x10000], R13 ;  /* 0x0100000d0a007988 */ /* 0x000fe80008000006 */
[----:B------:R-:W0:Y:S01]  /*155e0*/  SHFL.BFLY PT, R13, R6, 0x1, 0x1f ;  /* 0x0c201f00060d7f89 */ /* 0x000e2200000e0000 */
[----:B------:R1:W3:Y:S02]  /*155f0*/  MUFU.EX2 R112, R7 ;  /* 0x0000000700707308 */ /* 0x0002e40000000800 */
[----:B-1----:R-:W-:Y:S01]  /*15600*/  FMUL R7, R8, 1.4426950216293334961 ;  /* 0x3fb8aa3b08077820 */ /* 0x002fe20000400000 */
[----:B------:R-:W-:-:S05]  /*15610*/  FADD R8, R118, -R9 ;  /* 0x8000000976087221 */ /* 0x000fca0000000000 */
[----:B------:R1:W4:Y:S02]  /*15620*/  MUFU.EX2 R14, R7 ;  /* 0x00000007000e7308 */ /* 0x0003240000000800 */
[----:B-1----:R-:W-:Y:S01]  /*15630*/  FMUL R7, R8, 1.4426950216293334961 ;  /* 0x3fb8aa3b08077820 */ /* 0x002fe20000400000 */
[----:B------:R-:W-:-:S05]  /*15640*/  FADD R8, R110, -R9 ;  /* 0x800000096e087221 */ /* 0x000fca0000000000 */
[----:B------:R1:W4:Y:S02]  /*15650*/  MUFU.EX2 R110, R7 ;  /* 0x00000007006e7308 */ /* 0x0003240000000800 */
[----:B-1----:R-:W-:Y:S01]  /*15660*/  FMUL R7, R8, 1.4426950216293334961 ;  /* 0x3fb8aa3b08077820 */ /* 0x002fe20000400000 */
[----:B------:R-:W-:-:S05]  /*15670*/  FADD R8, R109, -R9 ;  /* 0x800000096d087221 */ /* 0x000fca0000000000 */
[----:B------:R1:W4:Y:S01]  /*15680*/  MUFU.EX2 R109, R7 ;  /* 0x00000007006d7308 */ /* 0x0003220000000800 */
[----:B0-----:R-:W-:Y:S01]  /*15690*/  FMNMX R13, R6, R13, !PT ;  /* 0x0000000d060d7209 */ /* 0x001fe20007800000 */
[----:B-1----:R-:W-:Y:S01]  /*156a0*/  FMUL R7, R8, 1.4426950216293334961 ;  /* 0x3fb8aa3b08077820 */ /* 0x002fe20000400000 */
[----:B------:R-:W-:-:S05]  /*156b0*/  FADD R8, R108, -R9 ;  /* 0x800000096c087221 */ /* 0x000fca0000000000 */
[----:B------:R0:W1:Y:S01]  /*156c0*/  MUFU.EX2 R108, R7 ;  /* 0x00000007006c7308 */ /* 0x0000620000000800 */
[----:B------:R-:W-:Y:S01]  /*156d0*/  FMUL R6, R8, 1.4426950216293334961 ;  /* 0x3fb8aa3b08067820 */ /* 0x000fe20000400000 */
[----:B0-----:R-:W-:-:S06]  /*156e0*/  FADD R7, R107, -R9 ;  /* 0x800000096b077221 */ /* 0x001fcc0000000000 */
[----:B------:R0:W1:Y:S02]  /*156f0*/  MUFU.EX2 R107, R6 ;  /* 0x00000006006b7308 */ /* 0x0000640000000800 */
[----:B0-----:R-:W-:Y:S01]  /*15700*/  FMUL R6, R7, 1.4426950216293334961 ;  /* 0x3fb8aa3b07067820 */ /* 0x001fe20000400000 */
[----:B------:R-:W-:-:S05]  /*15710*/  FADD R7, R106, -R9 ;  /* 0x800000096a077221 */ /* 0x000fca0000000000 */
[----:B------:R0:W1:Y:S02]  /*15720*/  MUFU.EX2 R106, R6 ;  /* 0x00000006006a7308 */ /* 0x0000640000000800 */
[----:B0-----:R-:W-:Y:S01]  /*15730*/  FMUL R6, R7, 1.4426950216293334961 ;  /* 0x3fb8aa3b07067820 */ /* 0x001fe20000400000 */
[----:B---3--:R-:W-:Y:S04]  /*15740*/  STL [R1+0x244], R112 ;  /* 0x0002447001007387 */ /* 0x008fe80000100800 */
[----:B----4-:R0:W-:Y:S04]  /*15750*/  STL [R1+0x238], R14 ;  /* 0x0002380e01007387 */ /* 0x0101e80000100800 */
[----:B------:R-:W-:Y:S04]  /*15760*/  STL [R1+0x23c], R110 ;  /* 0x00023c6e01007387 */ /* 0x000fe80000100800 */
[----:B------:R-:W-:Y:S01]  /*15770*/  STL [R1+0x240], R109 ;  /* 0x0002406d01007387 */ /* 0x000fe20000100800 */
[----:B0-----:R-:W-:-:S03]  /*15780*/  F2FP.SATFINITE.E4M3.F32.PACK_AB_MERGE_C R14, R14, R112, RZ ;  /* 0x000000700e0e723e */ /* 0x001fc600048070ff */
[----:B-1----:R-:W-:Y:S04]  /*15790*/  STL [R1+0x24c], R108 ;  /* 0x00024c6c01007387 */ /* 0x002fe80000100800 */
[----:B------:R-:W-:Y:S04]  /*157a0*/  STL [R1+0x248], R107 ;  /* 0x0002486b01007387 */ /* 0x000fe80000100800 */
[----:B------:R-:W-:Y:S04]  /*157b0*/  STL [R1+0x250], R106 ;  /* 0x0002506a01007387 */ /* 0x000fe80000100800 */
[----:B------:R0:W-:Y:S04]  /*157c0*/  STS.U8 [R10+UR6+0x13000], R79 ;  /* 0x0130004f0a007988 */ /* 0x0001e80008000006 */
[----:B------:R-:W-:Y:S01]  /*157d0*/  STS.U8 [R10+UR6+0x10400], R116 ;  /* 0x010400740a007988 */ /* 0x000fe20008000006 */
[----:B0-----:R-:W-:-:S03]  /*157e0*/  LOP3.LUT R79, R10, 0x20, RZ, 0x3c, !PT ;  /* 0x000000200a4f7812 */ /* 0x001fc600078e3cff */
        /* <DEDUP_REMOVED lines=24> */
[----:B------:R-:W-:Y:S01]  /*15970*/  STS.U8 [R10+UR6+0x16c00], R172 ;  /* 0x016c00ac0a007988 */ /* 0x000fe20008000006 */
[----:B--2---:R-:W-:-:S05]  /*15980*/  FMNMX R8, R13, R17, !PT ;  /* 0x000000110d087209 */ /* 0x004fca0007800000 */
[--C-:B------:R-:W-:Y:S02]  /*15990*/  FADD R7, R105, -R8.reuse ;  /* 0x8000000869077221 */ /* 0x100fe40000000000 */
[----:B------:R0:W1:Y:S02]  /*159a0*/  MUFU.EX2 R105, R6 ;  /* 0x0000000600697308 */ /* 0x0000640000000800 */
[----:B0-----:R-:W-:Y:S01]  /*159b0*/  FMUL R6, R7, 1.4426950216293334961 ;  /* 0x3fb8aa3b07067820 */ /* 0x001fe20000400000 */
[----:B------:R-:W-:-:S05]  /*159c0*/  FADD R7, R111, -R8 ;  /* 0x800000086f077221 */ /* 0x000fca0000000000 */
[----:B------:R0:W-:Y:S02]  /*159d0*/  MUFU.EX2 R111, R6 ;  /* 0x00000006006f7308 */ /* 0x0001e40000000800 */
[----:B0-----:R-:W-:Y:S01]  /*159e0*/  FMUL R6, R7, 1.4426950216293334961 ;  /* 0x3fb8aa3b07067820 */ /* 0x001fe20000400000 */
[----:B------:R-:W-:-:S05]  /*159f0*/  FADD R7, R117, -R8 ;  /* 0x8000000875077221 */ /* 0x000fca0000000000 */
[----:B------:R0:W2:Y:S02]  /*15a00*/  MUFU.EX2 R13, R6 ;  /* 0x00000006000d7308 */ /* 0x0000a40000000800 */
[----:B0-----:R-:W-:Y:S01]  /*15a10*/  FMUL R6, R7, 1.4426950216293334961 ;  /* 0x3fb8aa3b07067820 */ /* 0x001fe20000400000 */
[----:B------:R-:W-:-:S05]  /*15a20*/  FADD R7, R104, -R8 ;  /* 0x8000000868077221 */ /* 0x000fca0000000000 */
[----:B------:R0:W3:Y:S02]  /*15a30*/  MUFU.EX2 R104, R6 ;  /* 0x0000000600687308 */ /* 0x0000e40000000800 */
[----:B0-----:R-:W-:Y:S01]  /*15a40*/  FMUL R6, R7, 1.4426950216293334961 ;  /* 0x3fb8aa3b07067820 */ /* 0x001fe20000400000 */
[----:B------:R-:W-:-:S05]  /*15a50*/  FADD R7, R103, -R8 ;  /* 0x8000000867077221 */ /* 0x000fca0000000000 */
[----:B------:R0:W-:Y:S02]  /*15a60*/  MUFU.EX2 R103, R6 ;  /* 0x0000000600677308 */ /* 0x0001e40000000800 */
[----:B0-----:R-:W-:Y:S01]  /*15a70*/  FMUL R6, R7, 1.4426950216293334961 ;  /* 0x3fb8aa3b07067820 */ /* 0x001fe20000400000 */
[----:B------:R-:W-:-:S05]  /*15a80*/  FADD R7, R102, -R8 ;  /* 0x8000000866077221 */ /* 0x000fca0000000000 */
[----:B------:R0:W-:Y:S02]  /*15a90*/  MUFU.EX2 R102, R6 ;  /* 0x0000000600667308 */ /* 0x0001e40000000800 */
[----:B0-----:R-:W-:Y:S01]  /*15aa0*/  FMUL R6, R7, 1.4426950216293334961 ;  /* 0x3fb8aa3b07067820 */ /* 0x001fe20000400000 */
[----:B------:R-:W-:-:S05]  /*15ab0*/  FADD R7, R101, -R8 ;  /* 0x8000000865077221 */ /* 0x000fca0000000000 */
[----:B------:R0:W4:Y:S02]  /*15ac0*/  MUFU.EX2 R101, R6 ;  /* 0x0000000600657308 */ /* 0x0001240000000800 */
[----:B0-----:R-:W-:Y:S01]  /*15ad0*/  FMUL R6, R7, 1.4426950216293334961 ;  /* 0x3fb8aa3b07067820 */ /* 0x001fe20000400000 */
[----:B------:R-:W-:-:S05]  /*15ae0*/  FADD R7, R100, -R8 ;  /* 0x8000000864077221 */ /* 0x000fca0000000000 */
[----:B------:R0:W-:Y:S02]  /*15af0*/  MUFU.EX2 R100, R6 ;  /* 0x0000000600647308 */ /* 0x0001e40000000800 */
[----:B0-----:R-:W-:-:S06]  /*15b00*/  FMUL R6, R7, 1.4426950216293334961 ;  /* 0x3fb8aa3b07067820 */ /* 0x001fcc0000400000 */
[----:B------:R0:W4:Y:S01]  /*15b10*/  MUFU.EX2 R15, R6 ;  /* 0x00000006000f7308 */ /* 0x0001220000000800 */
[----:B-1----:R-:W-:Y:S01]  /*15b20*/  STL [R1+0x25c], R105 ;  /* 0x00025c6901007387 */ /* 0x002fe20000100800 */
[----:B--2---:R-:W-:-:S03]  /*15b30*/  F2FP.SATFINITE.E4M3.F32.PACK_AB_MERGE_C R14, R13, R111, R14 ;  /* 0x0000006f0d0e723e */ /* 0x004fc6000480700e */
[----:B------:R-:W-:Y:S01]  /*15b40*/  STL [R1+0x234], R111 ;  /* 0x0002346f01007387 */ /* 0x000fe20000100800 */
[----:B------:R-:W-:-:S03]  /*15b50*/  F2FP.SATFINITE.E4M3.F32.PACK_AB_MERGE_C R7, R107, R108, RZ ;  /* 0x0000006c6b07723e */ /* 0x000fc600048070ff */
[----:B------:R1:W-:Y:S01]  /*15b60*/  STL [R1+0x220], R13 ;  /* 0x0002200d01007387 */ /* 0x0003e20000100800 */
[----:B0-----:R-:W-:-:S03]  /*15b70*/  F2FP.SATFINITE.E4M3.F32.PACK_AB_MERGE_C R6, R105, R106, RZ ;  /* 0x0000006a6906723e */ /* 0x001fc600048070ff */
[----:B---3--:R-:W-:Y:S01]  /*15b80*/  STL [R1+0x228], R104 ;  /* 0x0002286801007387 */ /* 0x008fe20000100800 */
[----:B----4-:R-:W-:Y:S02]  /*15b90*/  F2FP.SATFINITE.E4M3.F32.PACK_AB_MERGE_C R7, R101, R102, R7 ;  /* 0x000000666507723e */ /* 0x010fe40004807007 */
[----:B-1----:R-:W-:Y:S01]  /*15ba0*/  F2FP.SATFINITE.E4M3.F32.PACK_AB_MERGE_C R13, R109, R110, RZ ;  /* 0x0000006e6d0d723e */ /* 0x002fe200048070ff */
[----:B------:R-:W-:Y:S01]  /*15bb0*/  STL [R1+0x224], R103 ;  /* 0x0002246701007387 */ /* 0x000fe20000100800 */
[----:B------:R-:W-:Y:S02]  /*15bc0*/  F2FP.SATFINITE.E4M3.F32.PACK_AB_MERGE_C R6, R15, R100, R6 ;  /* 0x000000640f06723e */ /* 0x000fe40004807006 */
[----:B------:R-:W-:Y:S01]  /*15bd0*/  F2FP.SATFINITE.E4M3.F32.PACK_AB_MERGE_C R13, R103, R104, R13 ;  /* 0x00000068670d723e */ /* 0x000fe2000480700d */
[----:B------:R-:W-:Y:S04]  /*15be0*/  STL [R1+0x22c], R102 ;  /* 0x00022c6601007387 */ /* 0x000fe80000100800 */
[----:B------:R-:W-:Y:S01]  /*15bf0*/  STL [R1+0x230], R101 ;  /* 0x0002306501007387 */ /* 0x000fe20000100800 */
[----:B------:R-:W-:-:S03]  /*15c00*/  SEL R153, R13, R14, !P0 ;  /* 0x0000000e0d997207 */ /* 0x000fc60004000000 */
[----:B------:R-:W-:Y:S01]  /*15c10*/  STL [R1+0x254], R100 ;  /* 0x0002546401007387 */ /* 0x000fe20000100800 */
[----:B------:R-:W-:-:S03]  /*15c20*/  SEL R155, R6, R7, !P0 ;  /* 0x00000007069b7207 */ /* 0x000fc60004000000 */
[----:B------:R0:W-:Y:S04]  /*15c30*/  STL [R1+0x258], R15 ;  /* 0x0002580f01007387 */ /* 0x0001e80000100800 */
[----:B------:R-:W-:Y:S04]  /*15c40*/  STS.U8 [R10+UR6+0x17000], R168 ;  /* 0x017000a80a007988 */ /* 0x000fe80008000006 */
[----:B------:R-:W-:Y:S01]  /*15c50*/  STS.U8 [R10+UR6+0x17400], R166 ;  /* 0x017400a60a007988 */ /* 0x000fe20008000006 */
[----:B0-----:R-:W-:Y:S02]  /*15c60*/  SEL R15, R14, R13, !P0 ;  /* 0x0000000d0e0f7207 */ /* 0x001fe40004000000 */
[----:B------:R-:W-:Y:S01]  /*15c70*/  SEL R13, R7, R6, !P0 ;  /* 0x00000006070d7207 */ /* 0x000fe20004000000 */
[----:B------:R-:W-:Y:S04]  /*15c80*/  STS.U8 [R10+UR6+0x17800], R154 ;  /* 0x0178009a0a007988 */ /* 0x000fe80008000006 */
[----:B------:R-:W-:Y:S04]  /*15c90*/  STS.U8 [R10+UR6+0x17c00], R21 ;  /* 0x017c00150a007988 */ /* 0x000fe80008000006 */
[----:B------:R-:W-:Y:S04]  /*15ca0*/  STL [R1+0x984], R10 ;  /* 0x0009840a01007387 */ /* 0x000fe80000100800 */
[----:B------:R-:W-:Y:S04]  /*15cb0*/  STS.U8 [R79+UR6+0x10100], R92 ;  /* 0x0101005c4f007988 */ /* 0x000fe80008000006 */
[----:B------:R-:W2:Y:S04]  /*15cc0*/  LDL R6, [R1+0x410] ;  /* 0x0004100001067983 */ /* 0x000ea80000100800 */
        /* <DEDUP_REMOVED lines=31> */
[----:B0-----:R-:W3:Y:S01]  /*15ec0*/  LDL R20, [R1+0x40c] ;  /* 0x00040c0001147983 */ /* 0x001ee20000100800 */
[----:B------:R-:W-:-:S02]  /*15ed0*/  IMAD.MOV.U32 R207, RZ, RZ, R25 ;  /* 0x000000ffffcf7224 */ /* 0x000fc400078e0019 */
[----:B------:R-:W-:Y:S02]  /*15ee0*/  IMAD.MOV.U32 R243, RZ, RZ, R24 ;  /* 0x000000fffff37224 */ /* 0x000fe400078e0018 */
[----:B------:R-:W-:Y:S01]  /*15ef0*/  IMAD.MOV.U32 R181, RZ, RZ, R27 ;  /* 0x000000ffffb57224 */ /* 0x000fe200078e001b */
[----:B------:R-:W4:Y:S01]  /*15f00*/  LDL.LU.64 R24, [R1] ;  /* 0x0000000001187983 */ /* 0x000f220000300a00 */
[----:B------:R-:W-:Y:S02]  /*15f10*/  IMAD.MOV.U32 R154, RZ, RZ, R26 ;  /* 0x000000ffff9a7224 */ /* 0x000fe400078e001a */
[----:B------:R-:W-:Y:S01]  /*15f20*/  IMAD.MOV.U32 R249, RZ, RZ, R29 ;  /* 0x000000fffff97224 */ /* 0x000fe200078e001d */
[----:B------:R-:W4:Y:S01]  /*15f30*/  LDL.LU.64 R26, [R1+0x8] ;  /* 0x00000800011a7983 */ /* 0x000f220000300a00 */
[----:B------:R-:W-:Y:S02]  /*15f40*/  IMAD.MOV.U32 R159, RZ, RZ, R28 ;  /* 0x000000ffff9f7224 */ /* 0x000fe400078e001c */
[----:B------:R-:W-:Y:S01]  /*15f50*/  IMAD.MOV.U32 R190, RZ, RZ, R31 ;  /* 0x000000ffffbe7224 */ /* 0x000fe200078e001f */
[----:B------:R-:W4:Y:S01]  /*15f60*/  LDL.LU.64 R28, [R1+0x10] ;  /* 0x00001000011c7983 */ /* 0x000f220000300a00 */
[----:B------:R-:W-:-:S02]  /*15f70*/  IMAD.MOV.U32 R201, RZ, RZ, R30 ;  /* 0x000000ffffc97224 */ /* 0x000fc400078e001e */
[----:B------:R-:W-:Y:S01]  /*15f80*/  IMAD.MOV.U32 R10, RZ, RZ, R33 ;  /* 0x000000ffff0a7224 */ /* 0x000fe200078e0021 */
[----:B------:R-:W4:Y:S01]  /*15f90*/  LDL.LU.64 R30, [R1+0x18] ;  /* 0x00001800011e7983 */ /* 0x000f220000300a00 */
        /* <DEDUP_REMOVED lines=32> */
[----:B------:R-:W4:Y:S04]  /*161a0*/  LDL.LU.64 R52, [R1+0x70] ;  /* 0x0000700001347983 */ /* 0x000f280000300a00 */
[----:B------:R0:W-:Y:S02]  /*161b0*/  SHFL.IDX PT, R7, R13, R12, 0x1f ;  /* 0x00001f0c0d077589 */ /* 0x0001e400000e0000 */
[----:B0-----:R-:W-:-:S02]  /*161c0*/  FADD R13, -R9, R243 ;  /* 0x000000f3090d7221 */ /* 0x001fc40000000100 */
[----:B--2---:R-:W-:Y:S04]  /*161d0*/  STS.U8 [R6+UR6+0x10200], R78 ;  /* 0x0102004e06007988 */ /* 0x004fe80008000006 */
        /* <DEDUP_REMOVED lines=31> */
[----:B---3--:R-:W-:Y:S04]  /*163d0*/  STS.U8 [R20+UR6+0x10300], R66 ;  /* 0x0103004214007988 */ /* 0x008fe80008000006 */
        /* <DEDUP_REMOVED lines=11> */
[----:B0-----:R-:W2:Y:S04]  /*16490*/  LDL.LU.64 R54, [R1+0x78] ;  /* 0x0000780001367983 */ /* 0x001ea80000300a00 */
[----:B------:R-:W3:Y:S04]  /*164a0*/  LDL.LU.64 R56, [R1+0x80] ;  /* 0x0000800001387983 */ /* 0x000ee80000300a00 */
        /* <DEDUP_REMOVED lines=38> */
[----:B------:R-:W3:Y:S01]  /*16710*/  LDL.LU.64 R134, [R1+0x1b8] ;  /* 0x0001b80001867983 */ /* 0x000ee20000300a00 */
[----:B------:R-:W-:-:S03]  /*16720*/  FMUL R13, R13, 1.4426950216293334961 ;  /* 0x3fb8aa3b0d0d7820 */ /* 0x000fc60000400000 */
[----:B------:R-:W3:Y:S04]  /*16730*/  LDL.LU.64 R136, [R1+0x1c0] ;  /* 0x0001c00001887983 */ /* 0x000ee80000300a00 */
[----:B------:R-:W3:Y:S04]  /*16740*/  LDL.LU.64 R138, [R1+0x1c8] ;  /* 0x0001c800018a7983 */ /* 0x000ee80000300a00 */
[----:B------:R-:W3:Y:S04]  /*16750*/  LDL.LU.64 R140, [R1+0x1d0] ;  /* 0x0001d000018c7983 */ /* 0x000ee80000300a00 */
[----:B------:R-:W3:Y:S04]  /*16760*/  LDL.LU.64 R142, [R1+0x1d8] ;  /* 0x0001d800018e7983 */ /* 0x000ee80000300a00 */
[----:B------:R-:W3:Y:S04]  /*16770*/  LDL.LU.64 R144, [R1+0x1e0] ;  /* 0x0001e00001907983 */ /* 0x000ee80000300a00 */
[----:B------:R-:W3:Y:S04]  /*16780*/  LDL.LU.64 R146, [R1+0x1e8] ;  /* 0x0001e80001927983 */ /* 0x000ee80000300a00 */
[----:B------:R-:W3:Y:S04]  /*16790*/  LDL.LU.64 R148, [R1+0x1f0] ;  /* 0x0001f00001947983 */ /* 0x000ee80000300a00 */
[----:B------:R0:W-:Y:S04]  /*167a0*/  SHFL.IDX PT, R6, R15, R12, 0x1f ;  /* 0x00001f0c0f067589 */ /* 0x0001e800000e0000 */
[----:B------:R-:W3:Y:S01]  /*167b0*/  LDL.LU.64 R150, [R1+0x1f8] ;  /* 0x0001f80001967983 */ /* 0x000ee20000300a00 */
[----:B0-----:R0:W4:Y:S02]  /*167c0*/  MUFU.EX2 R15, R13 ;  /* 0x0000000d000f7308 */ /* 0x0011240000000800 */
[----:B0-----:R-:W-:-:S02]  /*167d0*/  FADD R13, -R8, R17 ;  /* 0x00000011080d7221 */ /* 0x001fc40000000100 */
[----:B------:R-:W3:Y:S04]  /*167e0*/  LDL.LU R17, [R1+0xbd0] ;  /* 0x000bd00001117983 */ /* 0x000ee80000300800 */
[----:B------:R-:W3:Y:S04]  /*167f0*/  LDL.LU R239, [R1+0x264] ;  /* 0x0002640001ef7983 */ /* 0x000ee80000300800 */
        /* <DEDUP_REMOVED lines=19> */
[----:B------:R0:W-:Y:S01]  /*16930*/  STS.U8 [R20+UR6+0x17f00], R16 ;  /* 0x017f001014007988 */ /* 0x0001e20008000006 */
[----:B------:R1:W-:Y:S06]  /*16940*/  MEMBAR.ALL.CTA ;  /* 0x0000000000007992 */ /* 0x0003ec0000008000 */
[----:B-1----:R-:W1:Y:S01]  /*16950*/  FENCE.VIEW.ASYNC.S ;  /* 0x00000000000073c6 */ /* 0x002e620000000000 */
[----:B------:R-:W-:Y:S01]  /*16960*/  LOP3.LUT R222, R12, 0x1, RZ, 0x3c, !PT ;  /* 0x000000010cde7812 */ /* 0x000fe200078e3cff */
[----:B------:R-:W-:-:S04]  /*16970*/  FMUL R13, R13, 1.4426950216293334961 ;  /* 0x3fb8aa3b0d0d7820 */ /* 0x000fc80000400000 */
[----:B-1----:R-:W1:Y:S04]  /*16980*/  SHFL.IDX PT, R153, R153, R222, 0x1f ;  /* 0x00001fde99997589 */ /* 0x002e6800000e0000 */
[----:B------:R-:W1:Y:S01]  /*16990*/  SHFL.IDX PT, R155, R155, R222, 0x1f ;  /* 0x00001fde9b9b7589 */ /* 0x000e6200000e0000 */
[----:B0-----:R-:W0:Y:S01]  /*169a0*/  MUFU.EX2 R16, R13 ;  /* 0x0000000d00107308 */ /* 0x001e220000000800 */
[----:B------:R-:W-:Y:S02]  /*169b0*/  IMAD.MOV.U32 R243, RZ, RZ, R154 ;  /* 0x000000fffff37224 */ /* 0x000fe400078e009a */
[-C--:B----4-:R-:W-:Y:S01]  /*169c0*/  FMUL R26, R26, R15.reuse ;  /* 0x0000000f1a1a7220 */ /* 0x090fe20000400000 */
[-C--:B------:R-:W-:Y:S01]  /*169d0*/  FMUL R27, R27, R15.reuse ;  /* 0x0000000f1b1b7220 */ /* 0x080fe20000400000 */
        /* <DEDUP_REMOVED lines=12> */
[-C--:B--2---:R-:W-:Y:S01]  /*16aa0*/  FMUL R54, R54, R15.reuse ;  /* 0x0000000f36367220 */ /* 0x084fe20000400000 */
[-C--:B------:R-:W-:Y:S01]  /*16ab0*/  FMUL R55, R55, R15.reuse ;  /* 0x0000000f37377220 */ /* 0x080fe20000400000 */
[-C--:B---3--:R-:W-:Y:S01]  /*16ac0*/  FMUL R58, R58, R15.reuse ;  /* 0x0000000f3a3a7220 */ /* 0x088fe20000400000 */
[-C--:B------:R-:W-:Y:S01]  /*16ad0*/  FMUL R59, R59, R15.reuse ;  /* 0x0000000f3b3b7220 */ /* 0x080fe20000400000 */
[-C--:B------:R-:W-:Y:S01]  /*16ae0*/  FMUL R62, R62, R15.reuse ;  /* 0x0000000f3e3e7220 */ /* 0x080fe20000400000 */
[-C--:B------:R-:W-:Y:S01]  /*16af0*/  FMUL R63, R63, R15.reuse ;  /* 0x0000000f3f3f7220 */ /* 0x080fe20000400000 */
[-C--:B------:R-:W-:Y:S01]  /*16b00*/  FMUL R66, R66, R15.reuse ;  /* 0x0000000f42427220 */ /* 0x080fe20000400000 */
[-C--:B------:R-:W-:Y:S01]  /*16b10*/  FMUL R67, R67, R15.reuse ;  /* 0x0000000f43437220 */ /* 0x080fe20000400000 */
[-C--:B------:R-:W-:Y:S01]  /*16b20*/  FMUL R70, R70, R15.reuse ;  /* 0x0000000f46467220 */ /* 0x080fe20000400000 */
[-C--:B------:R-:W-:Y:S01]  /*16b30*/  FMUL R71, R71, R15.reuse ;  /* 0x0000000f47477220 */ /* 0x080fe20000400000 */
[-C--:B0-----:R-:W-:Y:S01]  /*16b40*/  FMUL R24, R24, R16.reuse ;  /* 0x0000001018187220 */ /* 0x081fe20000400000 */
        /* <DEDUP_REMOVED lines=48> */
[----:B------:R-:W-:Y:S01]  /*16e50*/  FMUL R97, R97, R16 ;  /* 0x0000001061617220 */ /* 0x000fe20000400000 */
[-C--:B------:R-:W-:Y:S01]  /*16e60*/  FMUL R98, R98, R15.reuse ;  /* 0x0000000f62627220 */ /* 0x080fe20000400000 */
[-C--:B------:R-:W-:Y:S01]  /*16e70*/  FMUL R99, R99, R15.reuse ;  /* 0x0000000f63637220 */ /* 0x080fe20000400000 */
[----:B-1----:R-:W-:Y:S01]  /*16e80*/  PRMT R152, R6, R18, R153 ;  /* 0x0000001206987216 */ /* 0x002fe20000000099 */
[-C--:B------:R-:W-:Y:S01]  /*16e90*/  FMUL R100, R100, R16.reuse ;  /* 0x0000001064647220 */ /* 0x080fe20000400000 */
[----:B------:R-:W-:Y:S01]  /*16ea0*/  FMUL R101, R101, R16 ;  /* 0x0000001065657220 */ /* 0x000fe20000400000 */
[----:B------:R-:W-:Y:S01]  /*16eb0*/  PRMT R154, R7, R18, R155 ;  /* 0x00000012079a7216 */ /* 0x000fe2000000009b */
        /* <DEDUP_REMOVED lines=49> */
[----:B------:R-:W-:Y:S01]  /*171d0*/  FMUL R151, R151, R15 ;  /* 0x0000000f97977220 */ /* 0x000fe20000400000 */
[----:B------:R-:W-:-:S02]  /*171e0*/  PRMT R153, R6, R17, R153 ;  /* 0x0000001106997216 */ /* 0x000fc40000000099 */
[----:B------:R-:W-:Y:S01]  /*171f0*/  PRMT R155, R7, R17, R155 ;  /* 0x00000011079b7216 */ /* 0x000fe2000000009b */
[----:B------:R-:W-:Y:S06]  /*17200*/  BAR.SYNC.DEFER_BLOCKING 0x0 ;  /* 0x0000000000007b1d */ /* 0x000fec0000010000 */
[----:B------:R-:W-:-:S06]  /*17210*/  WARPGROUP.ARRIVE ;  /* 0x00000000000079c5 */ /* 0x000fcc0000000000 */
[----:B------:R-:W-:Y:S01]  /*17220*/  QGMMA.64x256x32.F32.E4M3.E4M3 R24, R152, gdesc[UR12], R24, gsb0 ;  /* 0x03e0000c98187df3 */ /* 0x000fe20008000818 */
[----:B------:R-:W-:Y:S01]  /*17230*/  FADD R6, R239, -R9 ;  /* 0x80000009ef067221 */ /* 0x000fe20000000000 */
[----:B------:R-:W-:Y:S02]  /*17240*/  IMAD.MOV.U32 R239, RZ, RZ, R243 ;  /* 0x000000ffffef7224 */ /* 0x000fe400078e00f3 */
[----:B------:R-:W-:Y:S02]  /*17250*/  IMAD.MOV.U32 R243, RZ, RZ, R249 ;  /* 0x000000fffff37224 */ /* 0x000fe400078e00f9 */
[----:B------:R-:W-:Y:S01]  /*17260*/  FMUL R6, R6, 1.4426950216293334961 ;  /* 0x3fb8aa3b06067820 */ /* 0x000fe20000400000 */
[----:B------:R-:W-:Y:S02]  /*17270*/  IMAD.MOV.U32 R249, RZ, RZ, R10 ;  /* 0x000000fffff97224 */ /* 0x000fe400078e000a */
[----:B------:R-:W-:Y:S01]  /*17280*/  FADD R7, R239, -R9 ;  /* 0x80000009ef077221 */ /* 0x000fe20000000000 */
[----:B------:R-:W-:-:S02]  /*17290*/  IMAD.MOV.U32 R10, RZ, RZ, R21 ;  /* 0x000000ffff0a7224 */ /* 0x000fc400078e0015 */
[----:B------:R-:W-:Y:S02]  /*172a0*/  IMAD.MOV.U32 R21, RZ, RZ, R166 ;  /* 0x000000ffff157224 */ /* 0x000fe400078e00a6 */
[----:B------:R-:W-:Y:S02]  /*172b0*/  IMAD.MOV.U32 R239, RZ, RZ, R243 ;  /* 0x000000ffffef7224 */ /* 0x000fe400078e00f3 */
[----:B------:R-:W-:Y:S02]  /*172c0*/  IMAD.MOV.U32 R243, RZ, RZ, R249 ;  /* 0x000000fffff37224 */ /* 0x000fe400078e00f9 */
[----:B------:R-:W-:Y:S02]  /*172d0*/  IMAD.MOV.U32 R249, RZ, RZ, R10 ;  /* 0x000000fffff97224 */ /* 0x000fe400078e000a */
[----:B------:R-:W-:Y:S02]  /*172e0*/  IMAD.MOV.U32 R10, RZ, RZ, R21 ;  /* 0x000000ffff0a7224 */ /* 0x000fe400078e0015 */
        /* <DEDUP_REMOVED lines=8> */
[----:B------:R-:W-:Y:S01]  /*17370*/  IMAD.MOV.U32 R180, RZ, RZ, R207 ;  /* 0x000000ffffb47224 */ /* 0x000fe200078e00cf */
[----:B------:R-:W-:Y:S04]  /*17380*/  STL [R1+0x988], R15 ;  /* 0x0009880f01007387 */ /* 0x000fe80000100800 */
[----:B------:R0:W-:Y:S04]  /*17390*/  STL [R1+0x98c], R16 ;  /* 0x00098c1001007387 */ /* 0x0001e80000100800 */
[----:B------:R-:W2:Y:S04]  /*173a0*/  LDL.LU R244, [R1+0x358] ;  /* 0x0003580001f47983 */ /* 0x000ea80000300800 */
[----:B------:R-:W3:Y:S01]  /*173b0*/  LDL.LU R207, [R1+0x2e4] ;  /* 0x0002e40001cf7983 */ /* 0x000ee20000300800 */
[----:B------:R-:W-:-:S02]  /*173c0*/  WARPGROUP.DEPBAR.LE gsb0, 0x0 ;  /* 0x00008000000079c5 */ /* 0x000fc40000010000 */
[----:B------:R1:W4:Y:S02]  /*173d0*/  MUFU.EX2 R154, R6 ;  /* 0x00000006009a7308 */ /* 0x0003240000000800 */
[----:B-1----:R-:W-:Y:S01]  /*173e0*/  FMUL R6, R7, 1.4426950216293334961 ;  /* 0x3fb8aa3b07067820 */ /* 0x002fe20000400000 */
[----:B------:R-:W-:Y:S01]  /*173f0*/  FADD R7, R239, -R9 ;  /* 0x80000009ef077221 */ /* 0x000fe20000000000 */
[----:B------:R-:W-:Y:S02]  /*17400*/  IMAD.MOV.U32 R239, RZ, RZ, R243 ;  /* 0x000000ffffef7224 */ /* 0x000fe400078e00f3 */
[----:B------:R-:W-:Y:S02]  /*17410*/  IMAD.MOV.U32 R243, RZ, RZ, R249 ;  /* 0x000000fffff37224 */ /* 0x000fe400078e00f9 */
[----:B------:R1:W0:Y:S01]  /*17420*/  MUFU.EX2 R153, R6 ;  /* 0x0000000600997308 */ /* 0x0002220000000800 */
[----:B------:R-:W-:Y:S02]  /*17430*/  IMAD.MOV.U32 R249, RZ, RZ, R10 ;  /* 0x000000fffff97224 */ /* 0x000fe400078e000a */
[----:B------:R-:W-:-:S02]  /*17440*/  IMAD.MOV.U32 R10, RZ, RZ, R21 ;  /* 0x000000ffff0a7224 */ /* 0x000fc400078e0015 */
[----:B-1----:R-:W-:Y:S01]  /*17450*/  FMUL R6, R7, 1.4426950216293334961 ;  /* 0x3fb8aa3b07067820 */ /* 0x002fe20000400000 */
[----:B------:R-:W-:Y:S01]  /*17460*/  FADD R7, R239, -R9 ;  /* 0x80000009ef077221 */ /* 0x000fe20000000000 */
[----:B------:R-:W-:Y:S02]  /*17470*/  IMAD.MOV.U32 R239, RZ, RZ, R243 ;  /* 0x000000ffffef7224 */ /* 0x000fe400078e00f3 */
[----:B------:R-:W-:Y:S01]  /*17480*/  IMAD.MOV.U32 R243, RZ, RZ, R249 ;  /* 0x000000fffff37224 */ /* 0x000fe200078e00f9 */
[----:B------:R1:W0:Y:S01]  /*17490*/  MUFU.EX2 R20, R6 ;  /* 0x0000000600147308 */ /* 0x0002220000000800 */
[----:B------:R-:W-:Y:S02]  /*174a0*/  IMAD.MOV.U32 R21, RZ, RZ, R166 ;  /* 0x000000ffff157224 */ /* 0x000fe400078e00a6 */
        /* <DEDUP_REMOVED lines=9> */
[----:B------:R-:W-:Y:S01]  /*17540*/  IMAD.MOV.U32 R10, RZ, RZ, R21 ;  /* 0x000000ffff0a7224 */ /* 0x000fe200078e0015 */
[----:B------:R-:W3:Y:S01]  /*17550*/  LDL.LU R159, [R1+0x2d0] ;  /* 0x0002d000019f7983 */ /* 0x000ee20000300800 */
[----:B------:R-:W-:-:S02]  /*17560*/  IMAD.MOV.U32 R21, RZ, RZ, R166 ;  /* 0x000000ffff157224 */ /* 0x000fc400078e00a6 */
[----:B-1----:R-:W-:Y:S01]  /*17570*/  FMUL R6, R7, 1.4426950216293334961 ;  /* 0x3fb8aa3b07067820 */ /* 0x002fe20000400000 */
[----:B------:R-:W-:Y:S02]  /*17580*/  IMAD.MOV.U32 R166, RZ, RZ, R168 ;  /* 0x000000ffffa67224 */ /* 0x000fe400078e00a8 */
[----:B------:R-:W-:Y:S01]  /*17590*/  FADD R7, R239, -R9 ;  /* 0x80000009ef077221 */ /* 0x000fe20000000000 */
[----:B------:R-:W-:Y:S02]  /*175a0*/  IMAD.MOV.U32 R168, RZ, RZ, R172 ;  /* 0x000000ffffa87224 */ /* 0x000fe400078e00ac */
[----:B------:R-:W-:Y:S01]  /*175b0*/  IMAD.MOV.U32 R243, RZ, RZ, R249 ;  /* 0x000000fffff37224 */ /* 0x000fe200078e00f9 */
[----:B------:R1:W0:Y:S01]  /*175c0*/  MUFU.EX2 R152, R6 ;  /* 0x0000000600987308 */ /* 0x0002220000000800 */
[----:B------:R-:W-:Y:S02]  /*175d0*/  IMAD.MOV.U32 R172, RZ, RZ, R180 ;  /* 0x000000ffffac7224 */ /* 0x000fe400078e00b4 */
[----:B------:R-:W-:-:S02]  /*175e0*/  IMAD.MOV.U32 R249, RZ, RZ, R10 ;  /* 0x000000fffff97224 */ /* 0x000fc400078e000a */
[----:B------:R-:W-:Y:S02]  /*175f0*/  IMAD.MOV.U32 R180, RZ, RZ, R200 ;  /* 0x000000ffffb47224 */ /* 0x000fe400078e00c8 */
[----:B------:R-:W-:Y:S02]  /*17600*/  IMAD.MOV.U32 R10, RZ, RZ, R21 ;  /* 0x000000ffff0a7224 */ /* 0x000fe400078e0015 */
[----:B------:R-:W-:Y:S02]  /*17610*/  IMAD.MOV.U32 R200, RZ, RZ, R190 ;  /* 0x000000ffffc87224 */ /* 0x000fe400078e00be */
[----:B-1----:R-:W-:Y:S01]  /*17620*/  FMUL R6, R7, 1.4426950216293334961 ;  /* 0x3fb8aa3b07067820 */ /* 0x002fe20000400000 */
[----:B------:R-:W-:Y:S02]  /*17630*/  IMAD.MOV.U32 R21, RZ, RZ, R166 ;  /* 0x000000ffff157224 */ /* 0x000fe400078e00a6 */
[----:B------:R-:W-:Y:S01]  /*17640*/  FADD R7, R243, -R9 ;  /* 0x80000009f3077221 */ /* 0x000fe20000000000 */
[----:B------:R-:W-:-:S02]  /*17650*/  IMAD.MOV.U32 R190, RZ, RZ, R0 ;  /* 0x000000ffffbe7224 */ /* 0x000fc400078e0000 */
[----:B------:R-:W-:Y:S02]  /*17660*/  IMAD.MOV.U32 R166, RZ, RZ, R168 ;  /* 0x000000ffffa67224 */ /* 0x000fe400078e00a8 */
[----:B------:R-:W-:Y:S02]  /*17670*/  IMAD.MOV.U32 R168, RZ, RZ, R172 ;  /* 0x000000ffffa87224 */ /* 0x000fe400078e00ac */
[----:B------:R-:W-:Y:S01]  /*17680*/  IMAD.MOV.U32 R243, RZ, RZ, R249 ;  /* 0x000000fffff37224 */ /* 0x000fe200078e00f9 */
[----:B------:R1:W0:Y:S01]  /*17690*/  MUFU.EX2 R23, R6 ;  /* 0x0000000600177308 */ /* 0x0002220000000800 */
[----:B------:R-:W-:Y:S02]  /*176a0*/  IMAD.MOV.U32 R172, RZ, RZ, R180 ;  /* 0x000000ffffac7224 */ /* 0x000fe400078e00b4 */
[----:B------:R-:W-:Y:S02]  /*176b0*/  IMAD.MOV.U32 R249, RZ, RZ, R10 ;  /* 0x000000fffff97224 */ /* 0x000fe400078e000a */
[----:B------:R-:W-:-:S02]  /*176c0*/  IMAD.MOV.U32 R180, RZ, RZ, R200 ;  /* 0x000000ffffb47224 */ /* 0x000fc400078e00c8 */
[----:B------:R-:W-:Y:S02]  /*176d0*/  IMAD.MOV.U32 R10, RZ, RZ, R21 ;  /* 0x000000ffff0a7224 */ /* 0x000fe400078e0015 */
[----:B------:R-:W-:Y:S02]  /*176e0*/  IMAD.MOV.U32 R200, RZ, RZ, R190 ;  /* 0x000000ffffc87224 */ /* 0x000fe400078e00be */
[----:B-1----:R-:W-:Y:S01]  /*176f0*/  FMUL R6, R7, 1.4426950216293334961 ;  /* 0x3fb8aa3b07067820 */ /* 0x002fe20000400000 */
[----:B------:R-:W-:Y:S02]  /*17700*/  IMAD.MOV.U32 R21, RZ, RZ, R166 ;  /* 0x000000ffff157224 */ /* 0x000fe400078e00a6 */
[----:B------:R-:W-:Y:S01]  /*17710*/  FADD R7, R243, -R9 ;  /* 0x80000009f3077221 */ /* 0x000fe20000000000 */
        /* <DEDUP_REMOVED lines=14> */
[----:B------:R-:W-:Y:S01]  /*17800*/  IMAD.MOV.U32 R168, RZ, RZ, R172 ;  /* 0x000000ffffa87224 */ /* 0x000fe200078e00ac */
[----:B----4-:R-:W-:Y:S01]  /*17810*/  STL [R1+0x200], R154 ;  /* 0x0002009a01007387 */ /* 0x010fe20000100800 */
[----:B------:R-:W-:Y:S02]  /*17820*/  IMAD.MOV.U32 R215, RZ, RZ, R219 ;  /* 0x000000ffffd77224 */ /* 0x000fe400078e00db */
[----:B------:R-:W-:Y:S01]  /*17830*/  IMAD.MOV.U32 R172, RZ, RZ, R180 ;  /* 0x000000ffffac7224 */ /* 0x000fe200078e00b4 */
[----:B------:R-:W4:Y:S01]  /*17840*/  LDL.LU R0, [R1+0xbcc] ;  /* 0x000bcc0001007983 */ /* 0x000f220000300800 */
[----:B------:R-:W-:Y:S02]  /*17850*/  IMAD.MOV.U32 R219, RZ, RZ, R223 ;  /* 0x000000ffffdb7224 */ /* 0x000fe400078e00df */
[----:B------:R-:W-:Y:S01]  /*17860*/  IMAD.MOV.U32 R180, RZ, RZ, R200 ;  /* 0x000000ffffb47224 */ /* 0x000fe200078e00c8 */
[----:B0-----:R-:W-:Y:S01]  /*17870*/  STL [R1+0x204], R153 ;  /* 0x0002049901007387 */ /* 0x001fe20000100800 */
[----:B------:R-:W-:-:S02]  /*17880*/  IMAD.MOV.U32 R223, RZ, RZ, R191 ;  /* 0x000000ffffdf7224 */ /* 0x000fc400078e00bf */
[----:B------:R-:W-:Y:S01]  /*17890*/  IMAD.MOV.U32 R200, RZ, RZ, R190 ;  /* 0x000000ffffc87224 */ /* 0x000fe200078e00be */
[----:B------:R-:W4:Y:S01]  /*178a0*/  LDL.LU R189, [R1+0x33c] ;  /* 0x00033c0001bd7983 */ /* 0x000f220000300800 */
[----:B------:R-:W-:Y:S02]  /*178b0*/  IMAD.MOV.U32 R190, RZ, RZ, R178 ;  /* 0x000000ffffbe7224 */ /* 0x000fe400078e00b2 */
[----:B------:R-:W-:Y:S01]  /*178c0*/  IMAD.MOV.U32 R178, RZ, RZ, R215 ;  /* 0x000000ffffb27224 */ /* 0x000fe200078e00d7 */
[----:B------:R-:W-:Y:S01]  /*178d0*/  STL [R1+0x208], R20 ;  /* 0x0002081401007387 */ /* 0x000fe20000100800 */
[----:B------:R-:W-:Y:S02]  /*178e0*/  IMAD.MOV.U32 R215, RZ, RZ, R219 ;  /* 0x000000ffffd77224 */ /* 0x000fe400078e00db */
[----:B------:R-:W-:Y:S01]  /*178f0*/  IMAD.MOV.U32 R219, RZ, RZ, R223 ;  /* 0x000000ffffdb7224 */ /* 0x000fe200078e00df */
[----:B------:R0:W-:Y:S01]  /*17900*/  STL [R1+0x20c], R19 ;  /* 0x00020c1301007387 */ /* 0x0001e20000100800 */
[----:B------:R-:W-:-:S02]  /*17910*/  IMAD.MOV.U32 R223, RZ, RZ, R230 ;  /* 0x000000ffffdf7224 */ /* 0x000fc400078e00e6 */
[----:B------:R-:W-:Y:S01]  /*17920*/  IMAD.MOV.U32 R230, RZ, RZ, R228 ;  /* 0x000000ffffe67224 */ /* 0x000fe200078e00e4 */
[----:B------:R-:W4:Y:S04]  /*17930*/  LDL.LU R191, [R1+0x340] ;  /* 0x0003400001bf7983 */ /* 0x000f280000300800 */
[----:B------:R-:W-:Y:S04]  /*17940*/  STL [R1+0x210], R152 ;  /* 0x0002109801007387 */ /* 0x000fe80000100800 */
[----:B------:R-:W2:Y:S01]  /*17950*/  LDL.LU R228, [R1+0x32c] ;  /* 0x00032c0001e47983 */ /* 0x000ea20000300800 */
[----:B------:R-:W-:-:S02]  /*17960*/  IMAD.MOV.U32 R210, RZ, RZ, R249 ;  /* 0x000000ffffd27224 */ /* 0x000fc400078e00f9 */
[----:B------:R-:W-:Y:S01]  /*17970*/  IMAD.MOV.U32 R249, RZ, RZ, R10 ;  /* 0x000000fffff97224 */ /* 0x000fe200078e000a */
[----:B------:R1:W0:Y:S01]  /*17980*/  MUFU.EX2 R22, R6 ;  /* 0x0000000600167308 */ /* 0x0002220000000800 */
[----:B------:R-:W-:Y:S02]  /*17990*/  IMAD.MOV.U32 R10, RZ, RZ, R21 ;  /* 0x000000ffff0a7224 */ /* 0x000fe400078e0015 */
[----:B------:R-:W-:Y:S02]  /*179a0*/  IMAD.MOV.U32 R21, RZ, RZ, R166 ;  /* 0x000000ffff157224 */ /* 0x000fe400078e00a6 */
        /* <DEDUP_REMOVED lines=10> */
[----:B------:R-:W-:Y:S01]  /*17a50*/  IMAD.MOV.U32 R219, RZ, RZ, R223 ;  /* 0x000000ffffdb7224 */ /* 0x000fe200078e00df */
[----:B------:R1:W-:Y:S01]  /*17a60*/  MUFU.EX2 R16, R6 ;  /* 0x0000000600107308 */ /* 0x0003e20000000800 */
[----:B------:R-:W-:Y:S02]  /*17a70*/  IMAD.MOV.U32 R223, RZ, RZ, R230 ;  /* 0x000000ffffdf7224 */ /* 0x000fe400078e00e6 */
[----:B------:R-:W-:Y:S02]  /*17a80*/  IMAD.MOV.U32 R226, RZ, RZ, R10 ;  /* 0x000000ffffe27224 */ /* 0x000fe400078e000a */
[----:B------:R-:W-:Y:S02]  /*17a90*/  IMAD.MOV.U32 R10, RZ, RZ, R168 ;  /* 0x000000ffff0a7224 */ /* 0x000fe400078e00a8 */
[----:B------:R-:W-:Y:S02]  /*17aa0*/  IMAD.MOV.U32 R243, RZ, RZ, R21 ;  /* 0x000000fffff37224 */ /* 0x000fe400078e0015 */
[----:B-1----:R-:W-:Y:S01]  /*17ab0*/  FMUL R6, R7, 1.4426950216293334961 ;  /* 0x3fb8aa3b07067820 */ /* 0x002fe20000400000 */
[----:B------:R-:W-:Y:S01]  /*17ac0*/  FADD R7, R249, -R9 ;  /* 0x80000009f9077221 */ /* 0x000fe20000000000 */
[----:B------:R-:W-:Y:S01]  /*17ad0*/  IMAD.MOV.U32 R168, RZ, RZ, R200 ;  /* 0x000000ffffa87224 */ /* 0x000fe200078e00c8 */
[----:B------:R-:W-:Y:S01]  /*17ae0*/  STL [R1+0x214], R23 ;  /* 0x0002141701007387 */ /* 0x000fe20000100800 */
        /* <DEDUP_REMOVED lines=8> */
[----:B--2---:R-:W-:Y:S02]  /*17b70*/  IMAD.MOV.U32 R230, RZ, RZ, R228 ;  /* 0x000000ffffe67224 */ /* 0x004fe400078e00e4 */
[----:B------:R-:W-:Y:S02]  /*17b80*/  IMAD.MOV.U32 R228, RZ, RZ, R240 ;  /* 0x000000ffffe47224 */ /* 0x000fe400078e00f0 */
[----:B------:R-:W-:Y:S02]  /*17b90*/  IMAD.MOV.U32 R240, RZ, RZ, R14 ;  /* 0x000000fffff07224 */ /* 0x000fe400078e000e */
[----:B------:R-:W-:Y:S02]  /*17ba0*/  IMAD.MOV.U32 R14, RZ, RZ, R11 ;  /* 0x000000ffff0e7224 */ /* 0x000fe400078e000b */
[----:B------:R-:W2:Y:S01]  /*17bb0*/  LDL.LU R11, [R1+0xbc8] ;  /* 0x000bc800010b7983 */ /* 0x000ea20000300800 */
[----:B------:R-:W-:-:S02]  /*17bc0*/  IMAD.MOV.U32 R223, RZ, RZ, R228 ;  /* 0x000000ffffdf7224 */ /* 0x000fc400078e00e4 */
[----:B------:R-:W-:Y:S01]  /*17bd0*/  IMAD.MOV.U32 R219, RZ, RZ, R230 ;  /* 0x000000ffffdb7224 */ /* 0x000fe200078e00e6 */
[----:B0-----:R-:W-:Y:S01]  /*17be0*/  STL [R1+0x218], R22 ;  /* 0x0002181601007387 */ /* 0x001fe20000100800 */
[----:B------:R-:W-:Y:S02]  /*17bf0*/  IMAD.MOV.U32 R178, RZ, RZ, R240 ;  /* 0x000000ffffb27224 */ /* 0x000fe400078e00f0 */
[----:B------:R-:W-:Y:S02]  /*17c00*/  IMAD.MOV.U32 R228, RZ, RZ, R165 ;  /* 0x000000ffffe47224 */ /* 0x000fe400078e00a5 */
[----:B------:R-:W-:Y:S01]  /*17c10*/  IMAD.MOV.U32 R230, RZ, RZ, R244 ;  /* 0x000000ffffe67224 */ /* 0x000fe200078e00f4 */
[----:B------:R-:W2:Y:S01]  /*17c20*/  LDL.LU R165, [R1+0x3a0] ;  /* 0x0003a00001a57983 */ /* 0x000ea20000300800 */
[----:B------:R-:W-:Y:S02]  /*17c30*/  IMAD.MOV.U32 R240, RZ, RZ, R2 ;  /* 0x000000fffff07224 */ /* 0x000fe400078e0002 */
[----:B------:R-:W-:Y:S01]  /*17c40*/  IMAD.MOV.U32 R244, RZ, RZ, R4 ;  /* 0x000000fffff47224 */ /* 0x000fe200078e0004 */
[----:B------:R-:W2:Y:S04]  /*17c50*/  LDL.LU R2, [R1+0xbc4] ;  /* 0x000bc40001027983 */ /* 0x000ea80000300800 */
[----:B------:R-:W4:Y:S01]  /*17c60*/  LDL.LU R4, [R1+0xbc0] ;  /* 0x000bc00001047983 */ /* 0x000f220000300800 */
        /* <DEDUP_REMOVED lines=13> */
[----:B---3--:R-:W-:Y:S02]  /*17d40*/  IMAD.MOV.U32 R244, RZ, RZ, R159 ;  /* 0x000000fffff47224 */ /* 0x008fe400078e009f */
[----:B------:R-:W-:Y:S02]  /*17d50*/  IMAD.MOV.U32 R159, RZ, RZ, R181 ;  /* 0x000000ffff9f7224 */ /* 0x000fe400078e00b5 */
[----:B----4-:R-:W-:Y:S02]  /*17d60*/  IMAD.MOV.U32 R181, RZ, RZ, R4 ;  /* 0x000000ffffb57224 */ /* 0x010fe400078e0004 */
[----:B------:R-:W3:Y:S01]  /*17d70*/  LDL.LU R4, [R1+0xbbc] ;  /* 0x000bbc0001047983 */ /* 0x000ee20000300800 */
[----:B------:R0:W-:Y:S02]  /*17d80*/  MUFU.EX2 R15, R6 ;  /* 0x00000006000f7308 */ /* 0x0001e40000000800 */
[----:B0-----:R-:W-:Y:S01]  /*17d90*/  FMUL R6, R7, 1.4426950216293334961 ;  /* 0x3fb8aa3b07067820 */ /* 0x001fe20000400000 */
[----:B------:R-:W-:Y:S01]  /*17da0*/  FADD R7, R243, -R9 ;  /* 0x80000009f3077221 */ /* 0x000fe20000000000 */
[----:B------:R-:W-:-:S04]  /*17db0*/  IMAD.MOV.U32 R243, RZ, RZ, R10 ;  /* 0x000000fffff37224 */ /* 0x000fc800078e000a */
[----:B------:R0:W-:Y:S02]  /*17dc0*/  MUFU.EX2 R10, R6 ;  /* 0x00000006000a7308 */ /* 0x0001e40000000800 */
[----:B0-----:R-:W-:Y:S01]  /*17dd0*/  FMUL R6, R7, 1.4426950216293334961 ;  /* 0x3fb8aa3b07067820 */ /* 0x001fe20000400000 */
[----:B------:R-:W-:Y:S01]  /*17de0*/  FADD R7, R243, -R8 ;  /* 0x80000008f3077221 */ /* 0x000fe20000000000 */
        /* <DEDUP_REMOVED lines=24> */
[----:B------:R-:W4:Y:S01]  /*17f70*/  LDL.LU R187, [R1+0x384] ;  /* 0x0003840001bb7983 */ /* 0x000f220000300800 */
[----:B---3--:R-:W-:Y:S02]  /*17f80*/  IMAD.MOV.U32 R201, RZ, RZ, R4 ;  /* 0x000000ffffc97224 */ /* 0x008fe400078e0004 */
[----:B------:R0:W-:Y:S02]  /*17f90*/  MUFU.EX2 R4, R6 ;  /* 0x0000000600047308 */ /* 0x0001e40000000800 */
[----:B0-----:R-:W-:Y:S01]  /*17fa0*/  FMUL R6, R7, 1.4426950216293334961 ;  /* 0x3fb8aa3b07067820 */ /* 0x001fe20000400000 */
[----:B------:R-:W-:Y:S01]  /*17fb0*/  FADD R7, R243, -R8 ;  /* 0x80000008f3077221 */ /* 0x000fe20000000000 */
[----:B------:R-:W-:-:S02]  /*17fc0*/  IMAD.MOV.U32 R243, RZ, RZ, R21 ;  /* 0x000000fffff37224 */ /* 0x000fc400078e0015 */
[----:B------:R-:W-:Y:S02]  /*17fd0*/  IMAD.MOV.U32 R21, RZ, RZ, R168 ;  /* 0x000000ffff157224 */ /* 0x000fe400078e00a8 */
[----:B------:R-:W-:Y:S02]  /*17fe0*/  IMAD.MOV.U32 R168, RZ, RZ, R180 ;  /* 0x000000ffffa87224 */ /* 0x000fe400078e00b4 */
[----:B------:R-:W-:Y:S02]  /*17ff0*/  IMAD.MOV.U32 R180, RZ, RZ, R190 ;  /* 0x000000ffffb47224 */ /* 0x000fe400078e00be */
[----:B------:R-:W-:Y:S02]  /*18000*/  IMAD.MOV.U32 R190, RZ, RZ, R230 ;  /* 0x000000ffffbe7224 */ /* 0x000fe400078e00e6 */
[----:B------:R-:W-:Y:S02]  /*18010*/  IMAD.MOV.U32 R230, RZ, RZ, R240 ;  /* 0x000000ffffe67224 */ /* 0x000fe400078e00f0 */
[----:B------:R0:W-:Y:S01]  /*18020*/  MUFU.EX2 R240, R6 ;  /* 0x0000000600f07308 */ /* 0x0001e20000000800 */
[----:B------:R-:W-:-:S02]  /*18030*/  IMAD.MOV.U32 R214, RZ, RZ, R21 ;  /* 0x000000ffffd67224 */ /* 0x000fc400078e0015 */
[----:B------:R-:W-:Y:S02]  /*18040*/  IMAD.MOV.U32 R21, RZ, RZ, R168 ;  /* 0x000000ffff157224 */ /* 0x000fe400078e00a8 */
[----:B0-----:R-:W-:Y:S01]  /*18050*/  FMUL R6, R7, 1.4426950216293334961 ;  /* 0x3fb8aa3b07067820 */ /* 0x001fe20000400000 */
[----:B------:R-:W-:Y:S01]  /*18060*/  FADD R7, R243, -R8 ;  /* 0x80000008f3077221 */ /* 0x000fe20000000000 */
[----:B------:R-:W-:Y:S02]  /*18070*/  IMAD.MOV.U32 R168, RZ, RZ, R200 ;  /* 0x000000ffffa87224 */ /* 0x000fe400078e00c8 */
[----:B------:R0:W1:Y:S01]  /*18080*/  MUFU.EX2 R241, R6 ;  /* 0x0000000600f17308 */ /* 0x0000620000000800 */
[----:B------:R-:W-:Y:S02]  /*18090*/  IMAD.MOV.U32 R200, RZ, RZ, R190 ;  /* 0x000000ffffc87224 */ /* 0x000fe400078e00be */
[----:B------:R-:W-:Y:S02]  /*180a0*/  IMAD.MOV.U32 R190, RZ, RZ, R230 ;  /* 0x000000ffffbe7224 */ /* 0x000fe400078e00e6 */
[----:B------:R-:W-:-:S02]  /*180b0*/  IMAD.MOV.U32 R230, RZ, RZ, R244 ;  /* 0x000000ffffe67224 */ /* 0x000fc400078e00f4 */
[----:B0-----:R-:W-:Y:S01]  /*180c0*/  FMUL R6, R7, 1.4426950216293334961 ;  /* 0x3fb8aa3b07067820 */ /* 0x001fe20000400000 */
[----:B------:R-:W-:Y:S01]  /*180d0*/  FADD R7, R249, -R8 ;  /* 0x80000008f9077221 */ /* 0x000fe20000000000 */
[----:B------:R-:W-:Y:S02]  /*180e0*/  IMAD.MOV.U32 R249, RZ, RZ, R166 ;  /* 0x000000fffff97224 */ /* 0x000fe400078e00a6 */
[----:B------:R-:W-:Y:S01]  /*180f0*/  IMAD.MOV.U32 R166, RZ, RZ, R172 ;  /* 0x000000ffffa67224 */ /* 0x000fe200078e00ac */
[----:B------:R0:W-:Y:S01]  /*18100*/  MUFU.EX2 R242, R6 ;  /* 0x0000000600f27308 */ /* 0x0001e20000000800 */
[----:B------:R-:W-:Y:S02]  /*18110*/  IMAD.MOV.U32 R172, RZ, RZ, R180 ;  /* 0x000000ffffac7224 */ /* 0x000fe400078e00b4 */
[----:B------:R-:W-:Y:S02]  /*18120*/  IMAD.MOV.U32 R180, RZ, RZ, R178 ;  /* 0x000000ffffb47224 */ /* 0x000fe400078e00b2 */
[----:B------:R-:W-:-:S02]  /*18130*/  IMAD.MOV.U32 R244, RZ, RZ, R195 ;  /* 0x000000fffff47224 */ /* 0x000fc400078e00c3 */
[----:B------:R-:W-:Y:S02]  /*18140*/  IMAD.MOV.U32 R243, RZ, RZ, R21 ;  /* 0x000000fffff37224 */ /* 0x000fe400078e0015 */
[----:B0-----:R-:W-:Y:S01]  /*18150*/  FMUL R6, R7, 1.4426950216293334961 ;  /* 0x3fb8aa3b07067820 */ /* 0x001fe20000400000 */
[----:B------:R-:W-:Y:S01]  /*18160*/  FADD R7, R249, -R8 ;  /* 0x80000008f9077221 */ /* 0x000fe20000000000 */
[----:B------:R-:W-:Y:S02]  /*18170*/  IMAD.MOV.U32 R21, RZ, RZ, R168 ;  /* 0x000000ffff157224 */ /* 0x000fe400078e00a8 */
[----:B------:R-:W-:Y:S02]  /*18180*/  IMAD.MOV.U32 R178, RZ, RZ, R193 ;  /* 0x000000ffffb27224 */ /* 0x000fe400078e00c1 */
[----:B------:R-:W-:Y:S01]  /*18190*/  IMAD.MOV.U32 R249, RZ, RZ, R166 ;  /* 0x000000fffff97224 */ /* 0x000fe200078e00a6 */
[----:B------:R-:W3:Y:S01]  /*181a0*/  LDL.LU R193, [R1+0x34c] ;  /* 0x00034c0001c17983 */ /* 0x000ee20000300800 */
[----:B------:R-:W-:-:S02]  /*181b0*/  IMAD.MOV.U32 R168, RZ, RZ, R190 ;  /* 0x000000ffffa87224 */ /* 0x000fc400078e00be */
[----:B------:R-:W-:Y:S02]  /*181c0*/  IMAD.MOV.U32 R166, RZ, RZ, R180 ;  /* 0x000000ffffa67224 */ /* 0x000fe400078e00b4 */
[----:B------:R-:W-:Y:S02]  /*181d0*/  IMAD.MOV.U32 R190, RZ, RZ, R244 ;  /* 0x000000ffffbe7224 */ /* 0x000fe400078e00f4 */
[----:B------:R-:W-:Y:S02]  /*181e0*/  IMAD.MOV.U32 R195, RZ, RZ, R189 ;  /* 0x000000ffffc37224 */ /* 0x000fe400078e00bd */
[----:B------:R-:W-:Y:S01]  /*181f0*/  IMAD.MOV.U32 R180, RZ, RZ, R178 ;  /* 0x000000ffffb47224 */ /* 0x000fe200078e00b2 */
[----:B------:R-:W4:Y:S01]  /*18200*/  LDL.LU R189, [R1+0x30c] ;  /* 0x00030c0001bd7983 */ /* 0x000f220000300800 */
[----:B------:R-:W-:Y:S02]  /*18210*/  IMAD.MOV.U32 R239, RZ, RZ, R249 ;  /* 0x000000ffffef7224 */ /* 0x000fe400078e00f9 */
[----:B------:R-:W-:-:S02]  /*18220*/  IMAD.MOV.U32 R178, RZ, RZ, R5 ;  /* 0x000000ffffb27224 */ /* 0x000fc400078e0005 */
[----:B------:R-:W-:Y:S01]  /*18230*/  IMAD.MOV.U32 R249, RZ, RZ, R166 ;  /* 0x000000fffff97224 */ /* 0x000fe200078e00a6 */
[----:B------:R-:W4:Y:S01]  /*18240*/  LDL.LU R5, [R1+0xbb8] ;  /* 0x000bb80001057983 */ /* 0x000f220000300800 */
[----:B------:R-:W-:-:S03]  /*18250*/  IMAD.MOV.U32 R166, RZ, RZ, R190 ;  /* 0x000000ffffa67224 */ /* 0x000fc600078e00be */
[----:B------:R-:W2:Y:S01]  /*18260*/  LDL.LU R190, [R1+0x334] ;  /* 0x0003340001be7983 */ /* 0x000ea20000300800 */
[----:B------:R0:W1:Y:S02]  /*18270*/  MUFU.EX2 R244, R6 ;  /* 0x0000000600f47308 */ /* 0x0000640000000800 */
[----:B0-----:R-:W-:Y:S01]  /*18280*/  FMUL R6, R7, 1.4426950216293334961 ;  /* 0x3fb8aa3b07067820 */ /* 0x001fe20000400000 */
[----:B------:R-:W-:Y:S01]  /*18290*/  FADD R7, R243, -R8 ;  /* 0x80000008f3077221 */ /* 0x000fe20000000000 */
[----:B------:R-:W-:Y:S02]  /*182a0*/  IMAD.MOV.U32 R243, RZ, RZ, R21 ;  /* 0x000000fffff37224 */ /* 0x000fe400078e0015 */
[----:B------:R-:W-:Y:S02]  /*182b0*/  IMAD.MOV.U32 R21, RZ, RZ, R168 ;  /* 0x000000ffff157224 */ /* 0x000fe400078e00a8 */
[----:B------:R0:W-:Y:S01]  /*182c0*/  MUFU.EX2 R248, R6 ;  /* 0x0000000600f87308 */ /* 0x0001e20000000800 */
[----:B------:R-:W-:-:S02]  /*182d0*/  IMAD.MOV.U32 R168, RZ, RZ, R191 ;  /* 0x000000ffffa87224 */ /* 0x000fc400078e00bf */
[----:B------:R-:W-:Y:S01]  /*182e0*/  IMAD.MOV.U32 R233, RZ, RZ, R243 ;  /* 0x000000ffffe97224 */ /* 0x000fe200078e00f3 */
[----:B------:R-:W3:Y:S01]  /*182f0*/  LDL.LU R191, [R1+0x31c] ;  /* 0x00031c0001bf7983 */ /* 0x000ee20000300800 */
[----:B------:R-:W-:Y:S02]  /*18300*/  IMAD.MOV.U32 R243, RZ, RZ, R21 ;  /* 0x000000fffff37224 */ /* 0x000fe400078e0015 */
[----:B0-----:R-:W-:Y:S01]  /*18310*/  FMUL R6, R7, 1.4426950216293334961 ;  /* 0x3fb8aa3b07067820 */ /* 0x001fe20000400000 */
[--C-:B------:R-:W-:Y:S01]  /*18320*/  FADD R7, R239, -R8.reuse ;  /* 0x80000008ef077221 */ /* 0x100fe20000000000 */
        /* <DEDUP_REMOVED lines=11> */
[----:B--2---:R-:W-:-:S04]  /*183e0*/  IMAD.MOV.U32 R168, RZ, RZ, R190 ;  /* 0x000000ffffa87224 */ /* 0x004fc800078e00be */
        /* <DEDUP_REMOVED lines=8> */
[----:B------:R-:W-:Y:S01]  /*18470*/  IMAD.MOV.U32 R200, RZ, RZ, R199 ;  /* 0x000000ffffc87224 */ /* 0x000fe200078e00c7 */
[----:B------:R-:W2:Y:S01]  /*18480*/  LDL.LU R219, [R1+0x328] ;  /* 0x0003280001db7983 */ /* 0x000ea20000300800 */
[----:B------:R-:W-:-:S03]  /*18490*/  IMAD.MOV.U32 R199, RZ, RZ, R183 ;  /* 0x000000ffffc77224 */ /* 0x000fc600078e00b7 */
[----:B------:R-:W4:Y:S01]  /*184a0*/  LDL.LU R183, [R1+0x338] ;  /* 0x0003380001b77983 */ /* 0x000f220000300800 */
[----:B------:R0:W3:Y:S01]  /*184b0*/  MUFU.EX2 R249, R6 ;  /* 0x0000000600f97308 */ /* 0x0000e20000000800 */
[----:B------:R-:W-:Y:S02]  /*184c0*/  IMAD.MOV.U32 R227, RZ, RZ, R239 ;  /* 0x000000ffffe37224 */ /* 0x000fe400078e00ef */
[----:B0-----:R-:W-:Y:S01]  /*184d0*/  FMUL R6, R7, 1.4426950216293334961 ;  /* 0x3fb8aa3b07067820 */ /* 0x001fe20000400000 */
[----:B------:R-:W-:-:S04]  /*184e0*/  IMAD.MOV.U32 R239, RZ, RZ, R21 ;  /* 0x000000ffffef7224 */ /* 0x000fc800078e0015 */
[----:B------:R0:W-:Y:S01]  /*184f0*/  MUFU.EX2 R252, R6 ;  /* 0x0000000600fc7308 */ /* 0x0001e20000000800 */
[----:B------:R-:W-:Y:S02]  /*18500*/  IMAD.MOV.U32 R21, RZ, RZ, R168 ;  /* 0x000000ffff157224 */ /* 0x000fe400078e00a8 */
[----:B------:R-:W-:Y:S02]  /*18510*/  IMAD.MOV.U32 R168, RZ, RZ, R200 ;  /* 0x000000ffffa87224 */ /* 0x000fe400078e00c8 */
[----:B0-----:R-:W-:Y:S01]  /*18520*/  FMUL R6, R13, 1.4426950216293334961 ;  /* 0x3fb8aa3b0d067820 */ /* 0x001fe20000400000 */
[----:B------:R-:W-:Y:S01]  /*18530*/  FADD R13, R233, -R9 ;  /* 0x80000009e90d7221 */ /* 0x000fe20000000000 */
[----:B------:R-:W-:Y:S02]  /*18540*/  IMAD.MOV.U32 R233, RZ, RZ, R243 ;  /* 0x000000ffffe97224 */ /* 0x000fe400078e00f3 */
[----:B------:R0:W3:Y:S01]  /*18550*/  MUFU.EX2 R251, R6 ;  /* 0x0000000600fb7308 */ /* 0x0000e20000000800 */
[----:B------:R-:W-:-:S02]  /*18560*/  IMAD.MOV.U32 R243, RZ, RZ, R166 ;  /* 0x000000fffff37224 */ /* 0x000fc400078e00a6 */
[----:B------:R-:W-:Y:S02]  /*18570*/  IMAD.MOV.U32 R200, RZ, RZ, R199 ;  /* 0x000000ffffc87224 */ /* 0x000fe400078e00c7 */
[----:B------:R-:W-:Y:S02]  /*18580*/  IMAD.MOV.U32 R166, RZ, RZ, R172 ;  /* 0x000000ffffa67224 */ /* 0x000fe400078e00ac */
[----:B------:R-:W-:Y:S01]  /*18590*/  IMAD.MOV.U32 R172, RZ, RZ, R3 ;  /* 0x000000ffffac7224 */ /* 0x000fe200078e0003 */
[----:B0-----:R-:W-:Y:S01]  /*185a0*/  F2FP.SATFINITE.E4M3.F32.PACK_AB_MERGE_C R6, R19, R20, RZ ;  /* 0x000000141306723e */ /* 0x001fe200048070ff */
[----:B------:R-:W-:Y:S01]  /*185b0*/  FMUL R19, R13, 1.4426950216293334961 ;  /* 0x3fb8aa3b0d137820 */ /* 0x000fe20000400000 */
[----:B------:R-:W-:Y:S01]  /*185c0*/  FADD R13, R227, -R9 ;  /* 0x80000009e30d7221 */ /* 0x000fe20000000000 */
[----:B------:R-:W-:Y:S02]  /*185d0*/  IMAD.MOV.U32 R227, RZ, RZ, R168 ;  /* 0x000000ffffe37224 */ /* 0x000fe400078e00a8 */
[----:B------:R-:W-:-:S02]  /*185e0*/  IMAD.MOV.U32 R168, RZ, RZ, R230 ;  /* 0x000000ffffa87224 */ /* 0x000fc400078e00e6 */
[----:B------:R-:W-:Y:S02]  /*185f0*/  IMAD.MOV.U32 R230, RZ, RZ, R0 ;  /* 0x000000ffffe67224 */ /* 0x000fe400078e0000 */
[----:B----4-:R-:W-:Y:S02]  /*18600*/  IMAD.MOV.U32 R199, RZ, RZ, R183 ;  /* 0x000000ffffc77224 */ /* 0x010fe400078e00b7 */
[----:B------:R-:W4:Y:S04]  /*18610*/  LDL.LU R183, [R1+0x320] ;  /* 0x0003200001b77983 */ /* 0x000f280000300800 */
[----:B------:R-:W2:Y:S04]  /*18620*/  LDL.LU R3, [R1+0xbb4] ;  /* 0x000bb40001037983 */ /* 0x000ea80000300800 */
[----:B-1----:R-:W-:Y:S04]  /*18630*/  STL [R1+0x994], R241 ;  /* 0x000994f101007387 */ /* 0x002fe80000100800 */
[----:B------:R-:W-:Y:S04]  /*18640*/  STL [R1+0x990], R240 ;  /* 0x000990f001007387 */ /* 0x000fe80000100800 */
[----:B------:R-:W4:Y:S04]  /*18650*/  LDL.LU R0, [R1+0xbb0] ;  /* 0x000bb00001007983 */ /* 0x000f280000300800 */
[----:B------:R-:W2:Y:S01]  /*18660*/  LDL.LU R176, [R1+0x26c] ;  /* 0x00026c0001b07983 */ /* 0x000ea20000300800 */
[----:B------:R-:W-:-:S04]  /*18670*/  FMNMX R7, R226, R210, !PT ;  /* 0x000000d2e2077209 */ /* 0x000fc80007800000 */
[----:B------:R-:W-:-:S04]  /*18680*/  FMNMX R7, R207, R7, !PT ;  /* 0x00000007cf077209 */ /* 0x000fc80007800000 */
[----:B------:R-:W-:Y:S02]  /*18690*/  FMNMX R14, R158, R7, !PT ;  /* 0x000000079e0e7209 */ /* 0x000fe40007800000 */
[----:B------:R-:W-:Y:S02]  /*186a0*/  F2FP.SATFINITE.E4M3.F32.PACK_AB_MERGE_C R7, R153, R154, RZ ;  /* 0x0000009a9907723e */ /* 0x000fe400048070ff */
[----:B------:R-:W-:Y:S02]  /*186b0*/  FMNMX R14, R224, R14, !PT ;  /* 0x0000000ee00e7209 */ /* 0x000fe40007800000 */
[----:B------:R-:W-:Y:S02]  /*186c0*/  F2FP.SATFINITE.E4M3.F32.PACK_AB_MERGE_C R7, R241, R240, R7 ;  /* 0x000000f0f107723e */ /* 0x000fe40004807007 */
[----:B------:R-:W-:Y:S01]  /*186d0*/  F2FP.SATFINITE.E4M3.F32.PACK_AB_MERGE_C R6, R244, R242, R6 ;  /* 0x000000f2f406723e */ /* 0x000fe20004807006 */
[----:B------:R-:W-:Y:S01]  /*186e0*/  IMAD.MOV.U32 R203, RZ, RZ, R233 ;  /* 0x000000ffffcb7224 */ /* 0x000fe200078e00e9 */
[----:B------:R-:W-:Y:S01]  /*186f0*/  FMNMX R14, R214, R14, !PT ;  /* 0x0000000ed60e7209 */ /* 0x000fe20007800000 */
[----:B------:R-:W-:Y:S01]  /*18700*/  IMAD.MOV.U32 R211, RZ, RZ, R239 ;  /* 0x000000ffffd37224 */ /* 0x000fe200078e00ef */
[----:B------:R-:W-:Y:S01]  /*18710*/  SEL R20, R7, R6, !P0 ;  /* 0x0000000607147207 */ /* 0x000fe20004000000 */
[----:B------:R-:W-:Y:S01]  /*18720*/  IMAD.MOV.U32 R239, RZ, RZ, R243 ;  /* 0x000000ffffef7224 */ /* 0x000fe200078e00f3 */
[----:B------:R-:W-:Y:S01]  /*18730*/  SEL R153, R6, R7, !P0 ;  /* 0x0000000706997207 */ /* 0x000fe20004000000 */
[----:B------:R-:W-:-:S02]  /*18740*/  IMAD.MOV.U32 R243, RZ, RZ, R172 ;  /* 0x000000fffff37224 */ /* 0x000fc400078e00ac */
[----:B------:R-:W-:Y:S01]  /*18750*/  FMUL R6, R13, 1.4426950216293334961 ;  /* 0x3fb8aa3b0d067820 */ /* 0x000fe20000400000 */
[----:B------:R-:W-:Y:S01]  /*18760*/  IMAD.MOV.U32 R172, RZ, RZ, R228 ;  /* 0x000000ffffac7224 */ /* 0x000fe200078e00e4 */
[----:B------:R-:W-:Y:S01]  /*18770*/  F2FP.SATFINITE.E4M3.F32.PACK_AB_MERGE_C R7, R23, R152, RZ ;  /* 0x000000981707723e */ /* 0x000fe200048070ff */
[----:B------:R-:W-:Y:S01]  /*18780*/  IMAD.MOV.U32 R202, RZ, RZ, R203 ;  /* 0x000000ffffca7224 */ /* 0x000fe200078e00cb */
[----:B------:R-:W-:Y:S01]  /*18790*/  F2FP.SATFINITE.E4M3.F32.PACK_AB_MERGE_C R13, R16, R22, RZ ;  /* 0x00000016100d723e */ /* 0x000fe200048070ff */
[----:B------:R-:W-:Y:S01]  /*187a0*/  IMAD.MOV.U32 R233, RZ, RZ, R21 ;  /* 0x000000ffffe97224 */ /* 0x000fe200078e0015 */
[----:B------:R-:W-:Y:S01]  /*187b0*/  FMNMX R21, R215, R14, !PT ;  /* 0x0000000ed7157209 */ /* 0x000fe20007800000 */
[----:B------:R-:W-:Y:S02]  /*187c0*/  IMAD.MOV.U32 R203, RZ, RZ, R168 ;  /* 0x000000ffffcb7224 */ /* 0x000fe400078e00a8 */
[----:B------:R-:W-:Y:S01]  /*187d0*/  IMAD.MOV.U32 R168, RZ, RZ, R2 ;  /* 0x000000ffffa87224 */ /* 0x000fe200078e0002 */
[----:B---3--:R-:W-:Y:S01]  /*187e0*/  F2FP.SATFINITE.E4M3.F32.PACK_AB_MERGE_C R7, R249, R248, R7 ;  /* 0x000000f8f907723e */ /* 0x008fe20004807007 */
[----:B------:R-:W-:Y:S01]  /*187f0*/  IMAD.MOV.U32 R198, RZ, RZ, R211 ;  /* 0x000000ffffc67224 */ /* 0x000fe200078e00d3 */
[----:B------:R0:W-:Y:S01]  /*18800*/  MUFU.EX2 R2, R6 ;  /* 0x0000000600027308 */ /* 0x0001e20000000800 */
[----:B------:R-:W-:-:S02]  /*18810*/  IMAD.MOV.U32 R211, RZ, RZ, R172 ;  /* 0x000000ffffd37224 */ /* 0x000fc400078e00ac */
[----:B------:R-:W-:Y:S02]  /*18820*/  IMAD.MOV.U32 R228, RZ, RZ, R11 ;  /* 0x000000ffffe47224 */ /* 0x000fe400078e000b */
[----:B------:R-:W-:Y:S01]  /*18830*/  IMAD.MOV.U32 R188, RZ, RZ, R211 ;  /* 0x000000ffffbc7224 */ /* 0x000fe200078e00d3 */
[----:B0-----:R-:W-:Y:S02]  /*18840*/  F2FP.SATFINITE.E4M3.F32.PACK_AB_MERGE_C R6, R251, R252, R13 ;  /* 0x000000fcfb06723e */ /* 0x001fe4000480700d */
[----:B------:R0:W1:Y:S01]  /*18850*/  MUFU.EX2 R11, R19 ;  /* 0x00000013000b7308 */ /* 0x0000620000000800 */
[----:B------:R-:W-:Y:S01]  /*18860*/  IMAD.MOV.U32 R211, RZ, RZ, R239 ;  /* 0x000000ffffd37224 */ /* 0x000fe200078e00ef */
[----:B------:R-:W-:Y:S01]  /*18870*/  SEL R155, R6, R7, !P0 ;  /* 0x00000007069b7207 */ /* 0x000fe20004000000 */
[----:B------:R-:W-:Y:S02]  /*18880*/  IMAD.MOV.U32 R239, RZ, RZ, R191 ;  /* 0x000000ffffef7224 */ /* 0x000fe400078e00bf */
[----:B------:R-:W-:-:S02]  /*18890*/  IMAD.MOV.U32 R174, RZ, RZ, R203 ;  /* 0x000000ffffae7224 */ /* 0x000fc400078e00cb */
[----:B------:R-:W-:Y:S02]  /*188a0*/  IMAD.MOV.U32 R203, RZ, RZ, R233 ;  /* 0x000000ffffcb7224 */ /* 0x000fe400078e00e9 */
[----:B------:R-:W-:Y:S02]  /*188b0*/  IMAD.MOV.U32 R233, RZ, RZ, R223 ;  /* 0x000000ffffe97224 */ /* 0x000fe400078e00df */
[----:B------:R-:W-:Y:S02]  /*188c0*/  IMAD.MOV.U32 R182, RZ, RZ, R188 ;  /* 0x000000ffffb67224 */ /* 0x000fe400078e00bc */
[----:B------:R-:W-:Y:S02]  /*188d0*/  IMAD.MOV.U32 R188, RZ, RZ, R211 ;  /* 0x000000ffffbc7224 */ /* 0x000fe400078e00d3 */
[----:B------:R-:W-:Y:S02]  /*188e0*/  IMAD.MOV.U32 R211, RZ, RZ, R239 ;  /* 0x000000ffffd37224 */ /* 0x000fe400078e00ef */
[----:B--2---:R-:W-:Y:S01]  /*188f0*/  FADD R14, R176, -R9 ;  /* 0x80000009b00e7221 */ /* 0x004fe20000000000 */
[----:B------:R-:W-:-:S02]  /*18900*/  IMAD.MOV.U32 R176, RZ, RZ, R227 ;  /* 0x000000ffffb07224 */ /* 0x000fc400078e00e3 */
[----:B------:R-:W-:Y:S02]  /*18910*/  IMAD.MOV.U32 R227, RZ, RZ, R178 ;  /* 0x000000ffffe37224 */ /* 0x000fe400078e00b2 */
[----:B0-----:R-:W-:Y:S01]  /*18920*/  FMUL R19, R14, 1.4426950216293334961 ;  /* 0x3fb8aa3b0e137820 */ /* 0x001fe20000400000 */
[----:B------:R-:W-:Y:S01]  /*18930*/  SEL R14, R7, R6, !P0 ;  /* 0x00000006070e7207 */ /* 0x000fe20004000000 */
[----:B------:R-:W-:Y:S01]  /*18940*/  FADD R7, R176, -R9 ;  /* 0x80000009b0077221 */ /* 0x000fe20000000000 */
[----:B------:R-:W-:Y:S02]  /*18950*/  IMAD.MOV.U32 R176, RZ, RZ, R227 ;  /* 0x000000ffffb07224 */ /* 0x000fe400078e00e3 */
[----:B------:R-:W-:Y:S02]  /*18960*/  IMAD.MOV.U32 R178, RZ, RZ, R250 ;  /* 0x000000ffffb27224 */ /* 0x000fe400078e00fa */
[----:B------:R-:W-:Y:S01]  /*18970*/  IMAD.MOV.U32 R227, RZ, RZ, R190 ;  /* 0x000000ffffe37224 */ /* 0x000fe200078e00be */
[----:B------:R-:W2:Y:S01]  /*18980*/  LDL.LU R250, [R1+0x3ac] ;  /* 0x0003ac0001fa7983 */ /* 0x000ea20000300800 */
[----:B------:R-:W-:-:S03]  /*18990*/  IMAD.MOV.U32 R170, RZ, RZ, R176 ;  /* 0x000000ffffaa7224 */ /* 0x000fc600078e00b0 */
[----:B------:R-:W3:Y:S01]  /*189a0*/  LDL.LU R172, [R1+0x308] ;  /* 0x0003080001ac7983 */ /* 0x000ee20000300800 */
[----:B------:R-:W-:-:S03]  /*189b0*/  IMAD.MOV.U32 R176, RZ, RZ, R227 ;  /* 0x000000ffffb07224 */ /* 0x000fc600078e00e3 */
[----:B------:R-:W2:Y:S01]  /*189c0*/  LDL.LU R223, [R1+0x398] ;  /* 0x0003980001df7983 */ /* 0x000ea20000300800 */
[----:B------:R-:W-:-:S03]  /*189d0*/  IMAD.MOV.U32 R227, RZ, RZ, R243 ;  /* 0x000000ffffe37224 */ /* 0x000fc600078e00f3 */
[----:B------:R-:W2:Y:S04]  /*189e0*/  LDL.LU R191, [R1+0x3c4] ;  /* 0x0003c40001bf7983 */ /* 0x000ea80000300800 */
[----:B------:R-:W3:Y:S04]  /*189f0*/  LDL.LU R239, [R1+0x348] ;  /* 0x0003480001ef7983 */ /* 0x000ee80000300800 */
[----:B------:R-:W2:Y:S01]  /*18a00*/  LDL.LU R243, [R1+0x314] ;  /* 0x0003140001f37983 */ /* 0x000ea20000300800 */
[----:B----4-:R-:W-:Y:S02]  /*18a10*/  IMAD.MOV.U32 R190, RZ, RZ, R0 ;  /* 0x000000ffffbe7224 */ /* 0x010fe400078e0000 */
[----:B------:R0:W-:Y:S01]  /*18a20*/  MUFU.EX2 R0, R19 ;  /* 0x0000001300007308 */ /* 0x0001e20000000800 */
[----:B------:R-:W-:-:S02]  /*18a30*/  IMAD.MOV.U32 R157, RZ, RZ, R188 ;  /* 0x000000ffff9d7224 */ /* 0x000fc400078e00bc */
[----:B0-----:R-:W-:Y:S01]  /*18a40*/  FADD R19, R174, -R9 ;  /* 0x80000009ae137221 */ /* 0x001fe20000000000 */
[----:B------:R-:W-:Y:S02]  /*18a50*/  IMAD.MOV.U32 R174, RZ, RZ, R203 ;  /* 0x000000ffffae7224 */ /* 0x000fe400078e00cb */
[----:B------:R-:W-:Y:S02]  /*18a60*/  IMAD.MOV.U32 R203, RZ, RZ, R233 ;  /* 0x000000ffffcb7224 */ /* 0x000fe400078e00e9 */
[----:B------:R-:W-:Y:S02]  /*18a70*/  IMAD.MOV.U32 R164, RZ, RZ, R174 ;  /* 0x000000ffffa47224 */ /* 0x000fe400078e00ae */
[----:B------:R-:W-:Y:S02]  /*18a80*/  IMAD.MOV.U32 R174, RZ, RZ, R203 ;  /* 0x000000ffffae7224 */ /* 0x000fe400078e00cb */
[----:B------:R-:W-:Y:S02]  /*18a90*/  IMAD.MOV.U32 R203, RZ, RZ, R211 ;  /* 0x000000ffffcb7224 */ /* 0x000fe400078e00d3 */
[----:B------:R-:W-:-:S02]  /*18aa0*/  IMAD.MOV.U32 R188, RZ, RZ, R227 ;  /* 0x000000ffffbc7224 */ /* 0x000fc400078e00e3 */
[----:B---3--:R-:W-:Y:S02]  /*18ab0*/  IMAD.MOV.U32 R211, RZ, RZ, R239 ;  /* 0x000000ffffd37224 */ /* 0x008fe400078e00ef */
[----:B------:R-:W3:Y:S01]  /*18ac0*/  LDL.LU R239, [R1+0x350] ;  /* 0x0003500001ef7983 */ /* 0x000ee20000300800 */
[----:B--2---:R-:W-:-:S03]  /*18ad0*/  IMAD.MOV.U32 R227, RZ, RZ, R243 ;  /* 0x000000ffffe37224 */ /* 0x004fc600078e00f3 */
[----:B------:R-:W2:Y:S04]  /*18ae0*/  LDL.LU R243, [R1+0x318] ;  /* 0x0003180001f37983 */ /* 0x000ea80000300800 */
[----:B------:R0:W-:Y:S01]  /*18af0*/  SHFL.IDX PT, R13, R20, R12, 0x1f ;  /* 0x00001f0c140d7589 */ /* 0x0001e200000e0000 */
[----:B------:R-:W-:Y:S01]  /*18b00*/  FMUL R7, R7, 1.4426950216293334961 ;  /* 0x3fb8aa3b07077820 */ /* 0x000fe20000400000 */
[----:B------:R-:W-:Y:S02]  /*18b10*/  IMAD.MOV.U32 R233, RZ, RZ, R183 ;  /* 0x000000ffffe97224 */ /* 0x000fe400078e00b7 */
[----:B------:R4:W-:Y:S01]  /*18b20*/  SHFL.IDX PT, R6, R14, R12, 0x1f ;  /* 0x00001f0c0e067589 */ /* 0x0009e200000e0000 */
[----:B0-----:R-:W-:Y:S01]  /*18b30*/  FMNMX R20, R217, R21, !PT ;  /* 0x00000015d9147209 */ /* 0x001fe20007800000 */
[----:B------:R-:W-:-:S03]  /*18b40*/  IMAD.MOV.U32 R183, RZ, RZ, R3 ;  /* 0x000000ffffb77224 */ /* 0x000fc600078e0003 */
[----:B----4-:R-:W-:Y:S01]  /*18b50*/  FMNMX R14, R159, R20, !PT ;  /* 0x000000149f0e7209 */ /* 0x010fe20007800000 */
[----:B------:R0:W-:Y:S01]  /*18b60*/  MUFU.EX2 R3, R7 ;  /* 0x0000000700037308 */ /* 0x0001e20000000800 */
[----:B------:R-:W-:Y:S02]  /*18b70*/  IMAD.MOV.U32 R246, RZ, RZ, R188 ;  /* 0x000000fffff67224 */ /* 0x000fe400078e00bc */
[----:B0-----:R-:W-:Y:S01]  /*18b80*/  FMNMX R7, R193, R14, !PT ;  /* 0x0000000ec1077209 */ /* 0x001fe20007800000 */
[----:B------:R-:W-:Y:S01]  /*18b90*/  FMUL R14, R19, 1.4426950216293334961 ;  /* 0x3fb8aa3b130e7820 */ /* 0x000fe20000400000 */
[----:B------:R-:W-:Y:S01]  /*18ba0*/  FADD R19, R170, -R9 ;  /* 0x80000009aa137221 */ /* 0x000fe20000000000 */
[----:B------:R-:W-:Y:S02]  /*18bb0*/  IMAD.MOV.U32 R170, RZ, RZ, R176 ;  /* 0x000000ffffaa7224 */ /* 0x000fe400078e00b0 */
[----:B------:R-:W-:-:S04]  /*18bc0*/  IMAD.MOV.U32 R176, RZ, RZ, R233 ;  /* 0x000000ffffb07224 */ /* 0x000fc800078e00e9 */
[----:B------:R-:W-:Y:S02]  /*18bd0*/  IMAD.MOV.U32 R229, RZ, RZ, R176 ;  /* 0x000000ffffe57224 */ /* 0x000fe400078e00b0 */
[----:B------:R-:W-:Y:S02]  /*18be0*/  IMAD.MOV.U32 R176, RZ, RZ, R166 ;  /* 0x000000ffffb07224 */ /* 0x000fe400078e00a6 */
[----:B--2---:R-:W-:Y:S02]  /*18bf0*/  IMAD.MOV.U32 R188, RZ, RZ, R243 ;  /* 0x000000ffffbc7224 */ /* 0x004fe400078e00f3 */
[----:B------:R-:W2:Y:S04]  /*18c00*/  LDL.LU R243, [R1+0x3b8] ;  /* 0x0003b80001f37983 */ /* 0x000ea80000300800 */
[----:B------:R-:W4:Y:S04]  /*18c10*/  LDL.LU R166, [R1+0x3d4] ;  /* 0x0003d40001a67983 */ /* 0x000f280000300800 */
[----:B------:R-:W0:Y:S01]  /*18c20*/  SHFL.IDX PT, R153, R153, R222, 0x1f ;  /* 0x00001fde99997589 */ /* 0x000e2200000e0000 */
[----:B------:R-:W-:Y:S01]  /*18c30*/  FMNMX R7, R195, R7, !PT ;  /* 0x00000007c3077209 */ /* 0x000fe20007800000 */
[----:B------:R-:W-:-:S02]  /*18c40*/  IMAD.MOV.U32 R233, RZ, RZ, R237 ;  /* 0x000000ffffe97224 */ /* 0x000fc400078e00ed */
[----:B------:R-:W-:Y:S02]  /*18c50*/  IMAD.MOV.U32 R237, RZ, RZ, R5 ;  /* 0x000000ffffed7224 */ /* 0x000fe400078e0005 */
[----:B------:R1:W-:Y:S01]  /*18c60*/  MUFU.EX2 R5, R14 ;  /* 0x0000000e00057308 */ /* 0x0003e20000000800 */
[----:B------:R-:W-:Y:S02]  /*18c70*/  IMAD.MOV.U32 R235, RZ, RZ, R227 ;  /* 0x000000ffffeb7224 */ /* 0x000fe400078e00e3 */
[----:B------:R-:W-:Y:S02]  /*18c80*/  IMAD.MOV.U32 R156, RZ, RZ, R170 ;  /* 0x000000ffff9c7224 */ /* 0x000fe400078e00aa */
[----:B------:R-:W-:Y:S01]  /*18c90*/  IMAD.MOV.U32 R227, RZ, RZ, R172 ;  /* 0x000000ffffe37224 */ /* 0x000fe200078e00ac */
[----:B-1----:R-:W-:Y:S01]  /*18ca0*/  FMNMX R14, R202, R7, !PT ;  /* 0x00000007ca0e7209 */ /* 0x002fe20007800000 */
[----:B------:R-:W-:Y:S01]  /*18cb0*/  FMUL R7, R19, 1.4426950216293334961 ;  /* 0x3fb8aa3b13077820 */ /* 0x000fe20000400000 */
[----:B------:R-:W-:Y:S01]  /*18cc0*/  IMAD.MOV.U32 R170, RZ, RZ, R211 ;  /* 0x000000ffffaa7224 */ /* 0x000fe200078e00d3 */
[----:B------:R-:W2:Y:S01]  /*18cd0*/  LDL.LU R172, [R1+0x360] ;  /* 0x0003600001ac7983 */ /* 0x000ea20000300800 */
[----:B------:R-:W-:Y:S01]  /*18ce0*/  IMAD.MOV.U32 R211, RZ, RZ, R168 ;  /* 0x000000ffffd37224 */ /* 0x000fe200078e00a8 */
[----:B0-----:R-:W-:-:S02]  /*18cf0*/  PRMT R152, R13, R18, R153 ;  /* 0x000000120d987216 */ /* 0x001fc40000000099 */
[----:B------:R-:W-:Y:S01]  /*18d00*/  PRMT R153, R13, R17, R153 ;  /* 0x000000110d997216 */ /* 0x000fe20000000099 */
[----:B------:R-:W-:Y:S01]  /*18d10*/  FADD R13, R164, -R9 ;  /* 0x80000009a40d7221 */ /* 0x000fe20000000000 */
[----:B------:R-:W-:Y:S02]  /*18d20*/  IMAD.MOV.U32 R164, RZ, RZ, R233 ;  /* 0x000000ffffa47224 */ /* 0x000fe400078e00e9 */
[----:B------:R-:W-:Y:S02]  /*18d30*/  IMAD.MOV.U32 R233, RZ, RZ, R250 ;  /* 0x000000ffffe97224 */ /* 0x000fe400078e00fa */
[----:B------:R0:W-:Y:S01]  /*18d40*/  MUFU.EX2 R250, R7 ;  /* 0x0000000700fa7308 */ /* 0x0001e20000000800 */
[----:B------:R-:W-:Y:S02]  /*18d50*/  IMAD.MOV.U32 R23, RZ, RZ, R235 ;  /* 0x000000ffff177224 */ /* 0x000fe400078e00eb */
[----:B------:R-:W-:Y:S02]  /*18d60*/  IMAD.MOV.U32 R173, RZ, RZ, R157 ;  /* 0x000000ffffad7224 */ /* 0x000fe400078e009d */
[----:B------:R-:W-:-:S02]  /*18d70*/  IMAD.MOV.U32 R168, RZ, RZ, R231 ;  /* 0x000000ffffa87224 */ /* 0x000fc400078e00e7 */
[----:B------:R-:W-:Y:S02]  /*18d80*/  IMAD.MOV.U32 R235, RZ, RZ, R188 ;  /* 0x000000ffffeb7224 */ /* 0x000fe400078e00bc */
[----:B0-----:R-:W-:Y:S01]  /*18d90*/  FADD R7, R246, -R9 ;  /* 0x80000009f6077221 */ /* 0x001fe20000000000 */
[----:B---3--:R-:W-:Y:S02]  /*18da0*/  IMAD.MOV.U32 R157, RZ, RZ, R239 ;  /* 0x000000ffff9d7224 */ /* 0x008fe400078e00ef */
[----:B------:R-:W-:Y:S02]  /*18db0*/  IMAD.MOV.U32 R246, RZ, RZ, R164 ;  /* 0x000000fffff67224 */ /* 0x000fe400078e00a4 */
[----:B------:R-:W-:Y:S02]  /*18dc0*/  IMAD.MOV.U32 R188, RZ, RZ, R227 ;  /* 0x000000ffffbc7224 */ /* 0x000fe400078e00e3 */
[----:B------:R-:W-:Y:S02]  /*18dd0*/  IMAD.MOV.U32 R239, RZ, RZ, R189 ;  /* 0x000000ffffef7224 */ /* 0x000fe400078e00bd */
[----:B------:R-:W-:Y:S01]  /*18de0*/  IMAD.MOV.U32 R164, RZ, RZ, R176 ;  /* 0x000000ffffa47224 */ /* 0x000fe200078e00b0 */
[----:B------:R-:W3:Y:S01]  /*18df0*/  LDL.LU R189, [R1+0x36c] ;  /* 0x00036c0001bd7983 */ /* 0x000ee20000300800 */
[----:B------:R-:W-:-:S02]  /*18e00*/  IMAD.MOV.U32 R176, RZ, RZ, R233 ;  /* 0x000000ffffb07224 */ /* 0x000fc400078e00e9 */
[----:B------:R-:W-:Y:S01]  /*18e10*/  IMAD.MOV.U32 R233, RZ, RZ, R168 ;  /* 0x000000ffffe97224 */ /* 0x000fe200078e00a8 */
[----:B------:R-:W3:Y:S01]  /*18e20*/  LDL.LU R231, [R1+0x3d0] ;  /* 0x0003d00001e77983 */ /* 0x000ee20000300800 */
[----:B------:R-:W-:Y:S02]  /*18e30*/  IMAD.MOV.U32 R168, RZ, RZ, R190 ;  /* 0x000000ffffa87224 */ /* 0x000fe400078e00be */
[----:B----4-:R-:W-:Y:S02]  /*18e40*/  IMAD.MOV.U32 R227, RZ, RZ, R166 ;  /* 0x000000ffffe37224 */ /* 0x010fe400078e00a6 */
[----:B------:R-:W-:Y:S02]  /*18e50*/  IMAD.MOV.U32 R166, RZ, RZ, R180 ;  /* 0x000000ffffa67224 */ /* 0x000fe400078e00b4 */
[----:B------:R-:W-:Y:S02]  /*18e60*/  IMAD.MOV.U32 R180, RZ, RZ, R185 ;  /* 0x000000ffffb47224 */ /* 0x000fe400078e00b9 */
[----:B------:R-:W4:Y:S04]  /*18e70*/  LDL.LU R185, [R1+0x37c] ;  /* 0x00037c0001b97983 */ /* 0x000f280000300800 */
[----:B------:R-:W3:Y:S01]  /*18e80*/  LDL.LU R190, [R1+0x3a4] ;  /* 0x0003a40001be7983 */ /* 0x000ee20000300800 */
[----:B------:R-:W-:-:S02]  /*18e90*/  IMAD.MOV.U32 R196, RZ, RZ, R229 ;  /* 0x000000ffffc47224 */ /* 0x000fc400078e00e5 */
[----:B------:R-:W-:Y:S02]  /*18ea0*/  IMAD.MOV.U32 R229, RZ, RZ, R157 ;  /* 0x000000ffffe57224 */ /* 0x000fe400078e009d */
[----:B------:R-:W-:Y:S02]  /*18eb0*/  IMAD.MOV.U32 R157, RZ, RZ, R211 ;  /* 0x000000ffff9d7224 */ /* 0x000fe400078e00d3 */
[----:B------:R-:W-:Y:S02]  /*18ec0*/  IMAD.MOV.U32 R206, RZ, RZ, R235 ;  /* 0x000000ffffce7224 */ /* 0x000fe400078e00eb */
[----:B------:R-:W-:Y:S02]  /*18ed0*/  IMAD.MOV.U32 R211, RZ, RZ, R239 ;  /* 0x000000ffffd37224 */ /* 0x000fe400078e00ef */
[----:B------:R-:W-:Y:S02]  /*18ee0*/  IMAD.MOV.U32 R235, RZ, RZ, R164 ;  /* 0x000000ffffeb7224 */ /* 0x000fe400078e00a4 */
[----:B--2---:R-:W-:-:S02]  /*18ef0*/  IMAD.MOV.U32 R239, RZ, RZ, R172 ;  /* 0x000000ffffef7224 */ /* 0x004fc400078e00ac */
        /* <DEDUP_REMOVED lines=9> */
[----:B------:R-:W0:Y:S01]  /*18f90*/  SHFL.IDX PT, R155, R155, R222, 0x1f ;  /* 0x00001fde9b9b7589 */ /* 0x000e2200000e0000 */
[----:B---3--:R-:W-:Y:S02]  /*18fa0*/  IMAD.MOV.U32 R180, RZ, RZ, R190 ;  /* 0x000000ffffb47224 */ /* 0x008fe400078e00be */
[----:B------:R-:W-:Y:S02]  /*18fb0*/  IMAD.MOV.U32 R190, RZ, RZ, R223 ;  /* 0x000000ffffbe7224 */ /* 0x000fe400078e00df */
[----:B------:R-:W-:-:S02]  /*18fc0*/  IMAD.MOV.U32 R223, RZ, RZ, R230 ;  /* 0x000000ffffdf7224 */ /* 0x000fc400078e00e6 */
[----:B------:R-:W-:Y:S02]  /*18fd0*/  IMAD.MOV.U32 R230, RZ, RZ, R228 ;  /* 0x000000ffffe67224 */ /* 0x000fe400078e00e4 */
[----:B------:R-:W-:Y:S02]  /*18fe0*/  IMAD.MOV.U32 R228, RZ, RZ, R234 ;  /* 0x000000ffffe47224 */ /* 0x000fe400078e00ea */
[----:B------:R-:W2:Y:S01]  /*18ff0*/  LDL.LU R234, [R1+0x370] ;  /* 0x0003700001ea7983 */ /* 0x000ea20000300800 */
[C-C-:B0-----:R-:W-:Y:S02]  /*19000*/  PRMT R154, R6.reuse, R18, R155.reuse ;  /* 0x00000012069a7216 */ /* 0x141fe4000000009b */
[----:B------:R-:W-:Y:S01]  /*19010*/  PRMT R155, R6, R17, R155 ;  /* 0x00000011069b7216 */ /* 0x000fe2000000009b */
[----:B------:R-:W-:-:S04]  /*19020*/  FMUL R6, R13, 1.4426950216293334961 ;  /* 0x3fb8aa3b0d067820 */ /* 0x000fc80000400000 */
[----:B------:R0:W-:Y:S01]  /*19030*/  MUFU.EX2 R247, R6 ;  /* 0x0000000600f77308 */ /* 0x0001e20000000800 */
[----:B------:R-:W-:Y:S02]  /*19040*/  IMAD.MOV.U32 R216, RZ, RZ, R166 ;  /* 0x000000ffffd87224 */ /* 0x000fe400078e00a6 */
[----:B------:R-:W-:Y:S02]  /*19050*/  IMAD.MOV.U32 R184, RZ, RZ, R229 ;  /* 0x000000ffffb87224 */ /* 0x000fe400078e00e5 */
[----:B0-----:R-:W-:Y:S01]  /*19060*/  FMUL R6, R7, 1.4426950216293334961 ;  /* 0x3fb8aa3b07067820 */ /* 0x001fe20000400000 */
[----:B------:R-:W-:Y:S01]  /*19070*/  FADD R7, R246, -R9 ;  /* 0x80000009f6077221 */ /* 0x000fe20000000000 */
[----:B------:R-:W-:Y:S02]  /*19080*/  IMAD.MOV.U32 R220, RZ, RZ, R172 ;  /* 0x000000ffffdc7224 */ /* 0x000fe400078e00ac */
[----:B------:R0:W-:Y:S01]  /*19090*/  MUFU.EX2 R246, R6 ;  /* 0x0000000600f67308 */ /* 0x0001e20000000800 */
[----:B------:R-:W-:-:S02]  /*190a0*/  IMAD.MOV.U32 R229, RZ, RZ, R180 ;  /* 0x000000ffffe57224 */ /* 0x000fc400078e00b4 */
[----:B------:R-:W-:Y:S02]  /*190b0*/  IMAD.MOV.U32 R186, RZ, RZ, R216 ;  /* 0x000000ffffba7224 */ /* 0x000fe400078e00d8 */
[----:B------:R-:W-:Y:S02]  /*190c0*/  IMAD.MOV.U32 R216, RZ, RZ, R220 ;  /* 0x000000ffffd87224 */ /* 0x000fe400078e00dc */
[----:B0-----:R-:W-:Y:S01]  /*190d0*/  FMUL R6, R7, 1.4426950216293334961 ;  /* 0x3fb8aa3b07067820 */ /* 0x001fe20000400000 */
[----:B------:R-:W-:Y:S01]  /*190e0*/  FADD R7, R235, -R9 ;  /* 0x80000009eb077221 */ /* 0x000fe20000000000 */
[----:B------:R-:W-:Y:S02]  /*190f0*/  IMAD.MOV.U32 R235, RZ, RZ, R230 ;  /* 0x000000ffffeb7224 */ /* 0x000fe400078e00e6 */
[----:B------:R-:W-:Y:S02]  /*19100*/  IMAD.MOV.U32 R166, RZ, RZ, R168 ;  /* 0x000000ffffa67224 */ /* 0x000fe400078e00a8 */
[----:B------:R-:W-:-:S02]  /*19110*/  IMAD.MOV.U32 R220, RZ, RZ, R229 ;  /* 0x000000ffffdc7224 */ /* 0x000fc400078e00e5 */
[----:B------:R-:W-:Y:S02]  /*19120*/  IMAD.MOV.U32 R168, RZ, RZ, R223 ;  /* 0x000000ffffa87224 */ /* 0x000fe400078e00df */
[----:B------:R-:W-:Y:S02]  /*19130*/  IMAD.MOV.U32 R229, RZ, RZ, R235 ;  /* 0x000000ffffe57224 */ /* 0x000fe400078e00eb */
[----:B------:R-:W-:Y:S02]  /*19140*/  IMAD.MOV.U32 R162, RZ, RZ, R164 ;  /* 0x000000ffffa27224 */ /* 0x000fe400078e00a4 */
[----:B------:R-:W-:Y:S02]  /*19150*/  IMAD.MOV.U32 R223, RZ, RZ, R237 ;  /* 0x000000ffffdf7224 */ /* 0x000fe400078e00ed */
[----:B------:R-:W-:Y:S01]  /*19160*/  IMAD.MOV.U32 R235, RZ, RZ, R227 ;  /* 0x000000ffffeb7224 */ /* 0x000fe200078e00e3 */
[----:B------:R-:W3:Y:S01]  /*19170*/  LDL.LU R237, [R1+0x390] ;  /* 0x0003900001ed7983 */ /* 0x000ee20000300800 */
[----:B------:R-:W-:-:S02]  /*19180*/  IMAD.MOV.U32 R164, RZ, RZ, R188 ;  /* 0x000000ffffa47224 */ /* 0x000fc400078e00bc */
[----:B------:R-:W-:Y:S02]  /*19190*/  IMAD.MOV.U32 R227, RZ, RZ, R243 ;  /* 0x000000ffffe37224 */ /* 0x000fe400078e00f3 */
[----:B------:R-:W-:Y:S02]  /*191a0*/  IMAD.MOV.U32 R188, RZ, RZ, R190 ;  /* 0x000000ffffbc7224 */ /* 0x000fe400078e00be */
[----:B------:R-:W-:Y:S01]  /*191b0*/  IMAD.MOV.U32 R230, RZ, RZ, R179 ;  /* 0x000000ffffe67224 */ /* 0x000fe200078e00b3 */
[----:B------:R-:W4:Y:S01]  /*191c0*/  LDL.LU R190, [R1+0x380] ;  /* 0x0003800001be7983 */ /* 0x000f220000300800 */
[----:B------:R-:W-:Y:S02]  /*191d0*/  IMAD.MOV.U32 R194, RZ, RZ, R176 ;  /* 0x000000ffffc27224 */ /* 0x000fe400078e00b0 */
[----:B------:R-:W-:Y:S01]  /*191e0*/  IMAD.MOV.U32 R172, RZ, RZ, R228 ;  /* 0x000000ffffac7224 */ /* 0x000fe200078e00e4 */
[----:B------:R-:W4:Y:S01]  /*191f0*/  LDL.LU R179, [R1+0x3b4] ;  /* 0x0003b40001b37983 */ /* 0x000f220000300800 */
[----:B------:R-:W-:-:S02]  /*19200*/  IMAD.MOV.U32 R241, RZ, RZ, R227 ;  /* 0x000000fffff17224 */ /* 0x000fc400078e00e3 */
[----:B------:R-:W-:Y:S02]  /*19210*/  IMAD.MOV.U32 R228, RZ, RZ, R197 ;  /* 0x000000ffffe47224 */ /* 0x000fe400078e00c5 */
[----:B------:R-:W-:Y:S02]  /*19220*/  IMAD.MOV.U32 R227, RZ, RZ, R233 ;  /* 0x000000ffffe37224 */ /* 0x000fe400078e00e9 */
[----:B------:R-:W-:Y:S02]  /*19230*/  IMAD.MOV.U32 R233, RZ, RZ, R239 ;  /* 0x000000ffffe97224 */ /* 0x000fe400078e00ef */
[----:B------:R-:W-:Y:S02]  /*19240*/  IMAD.MOV.U32 R169, RZ, RZ, R168 ;  /* 0x000000ffffa97224 */ /* 0x000fe400078e00a8 */
[----:B--2---:R-:W-:Y:S02]  /*19250*/  IMAD.MOV.U32 R180, RZ, RZ, R234 ;  /* 0x000000ffffb47224 */ /* 0x004fe400078e00ea */
[----:B------:R-:W-:-:S02]  /*19260*/  IMAD.MOV.U32 R234, RZ, RZ, R167 ;  /* 0x000000ffffea7224 */ /* 0x000fc400078e00a7 */
[----:B------:R-:W2:Y:S04]  /*19270*/  LDL.LU R167, [R1+0x3cc] ;  /* 0x0003cc0001a77983 */ /* 0x000ea80000300800 */
[----:B------:R-:W2:Y:S04]  /*19280*/  LDL.LU R176, [R1+0x3d8] ;  /* 0x0003d80001b07983 */ /* 0x000ea80000300800 */
[----:B------:R-:W2:Y:S04]  /*19290*/  LDL.LU R197, [R1+0x35c] ;  /* 0x00035c0001c57983 */ /* 0x000ea80000300800 */
[----:B------:R-:W4:Y:S04]  /*192a0*/  LDL.LU R239, [R1+0x3dc] ;  /* 0x0003dc0001ef7983 */ /* 0x000f280000300800 */
[----:B------:R-:W2:Y:S01]  /*192b0*/  LDL.LU R168, [R1+0x274] ;  /* 0x0002740001a87983 */ /* 0x000ea20000300800 */
[----:B------:R-:W-:Y:S01]  /*192c0*/  FMNMX R14, R198, R14, !PT ;  /* 0x0000000ec60e7209 */ /* 0x000fe20007800000 */
[----:B------:R0:W-:Y:S03]  /*192d0*/  MUFU.EX2 R245, R6 ;  /* 0x0000000600f57308 */ /* 0x0001e60000000800 */
[----:B------:R-:W-:-:S02]  /*192e0*/  FMNMX R13, R199, R14, !PT ;  /* 0x0000000ec70d7209 */ /* 0x000fc40007800000 */
[----:B------:R-:W-:Y:S01]  /*192f0*/  FMNMX R14, R219, R156, !PT ;  /* 0x0000009cdb0e7209 */ /* 0x000fe20007800000 */
[----:B0-----:R-:W-:-:S03]  /*19300*/  FMUL R6, R7, 1.4426950216293334961 ;  /* 0x3fb8aa3b07067820 */ /* 0x001fc60000400000 */
[----:B------:R-:W-:Y:S01]  /*19310*/  FMNMX R7, R203, R14, !PT ;  /* 0x0000000ecb077209 */ /* 0x000fe20007800000 */
[--C-:B------:R-:W-:Y:S01]  /*19320*/  FADD R14, R194, -R8.reuse ;  /* 0x80000008c20e7221 */ /* 0x100fe20000000000 */
[----:B------:R0:W-:Y:S02]  /*19330*/  MUFU.EX2 R243, R6 ;  /* 0x0000000600f37308 */ /* 0x0001e40000000800 */
[----:B0-----:R-:W-:Y:S01]  /*19340*/  FMNMX R6, R196, R7, !PT ;  /* 0x00000007c4067209 */ /* 0x001fe20007800000 */
[----:B------:R-:W-:Y:S01]  /*19350*/  FMUL R7, R14, 1.4426950216293334961 ;  /* 0x3fb8aa3b0e077820 */ /* 0x000fe20000400000 */
[----:B------:R-:W-:-:S04]  /*19360*/  FADD R14, R216, -R8 ;  /* 0x80000008d80e7221 */ /* 0x000fc80000000000 */
[----:B------:R0:W-:Y:S02]  /*19370*/  MUFU.EX2 R238, R7 ;  /* 0x0000000700ee7308 */ /* 0x0001e40000000800 */
[----:B0-----:R-:W-:Y:S01]  /*19380*/  FMUL R7, R14, 1.4426950216293334961 ;  /* 0x3fb8aa3b0e077820 */ /* 0x001fe20000400000 */
[----:B------:R-:W-:Y:S01]  /*19390*/  FADD R14, R188, -R8 ;  /* 0x80000008bc0e7221 */ /* 0x000fe20000000000 */
[----:B------:R-:W-:Y:S02]  /*193a0*/  IMAD.MOV.U32 R188, RZ, RZ, R180 ;  /* 0x000000ffffbc7224 */ /* 0x000fe400078e00b4 */
[----:B------:R-:W-:Y:S02]  /*193b0*/  IMAD.MOV.U32 R180, RZ, RZ, R223 ;  /* 0x000000ffffb47224 */ /* 0x000fe400078e00df */
[----:B---3--:R-:W-:Y:S02]  /*193c0*/  IMAD.MOV.U32 R223, RZ, RZ, R237 ;  /* 0x000000ffffdf7224 */ /* 0x008fe400078e00ed */
[----:B------:R0:W-:Y:S01]  /*193d0*/  MUFU.EX2 R237, R7 ;  /* 0x0000000700ed7308 */ /* 0x0001e20000000800 */
[----:B------:R-:W-:Y:S01]  /*193e0*/  ISETP.GT.U32.AND.EX P6, PT, R235, RZ, PT, P6 ;  /* 0x000000ffeb00720c */ /* 0x000fe20003fc4160 */
[----:B0-----:R-:W-:Y:S01]  /*193f0*/  FMUL R7, R14, 1.4426950216293334961 ;  /* 0x3fb8aa3b0e077820 */ /* 0x001fe20000400000 */
[----:B------:R-:W-:-:S05]  /*19400*/  FADD R14, R227, -R8 ;  /* 0x80000008e30e7221 */ /* 0x000fca0000000000 */
[----:B------:R0:W-:Y:S01]  /*19410*/  MUFU.EX2 R235, R7 ;  /* 0x0000000700eb7308 */ /* 0x0001e20000000800 */
[----:B------:R-:W-:Y:S01]  /*19420*/  IMAD.MOV.U32 R192, RZ, RZ, R233 ;  /* 0x000000ffffc07224 */ /* 0x000fe200078e00e9 */
[----:B------:R-:W-:Y:S02]  /*19430*/  ISETP.GT.U32.AND.EX P4, PT, R204, RZ, PT, P4 ;  /* 0x000000ffcc00720c */ /* 0x000fe40003f84140 */
[----:B------:R-:W3:Y:S01]  /*19440*/  LDL.LU R204, [R1+0xbac] ;  /* 0x000bac0001cc7983 */ /* 0x000ee20000300800 */
[----:B0-----:R-:W-:-:S04]  /*19450*/  FMUL R7, R14, 1.4426950216293334961 ;  /* 0x3fb8aa3b0e077820 */ /* 0x001fc80000400000 */
[----:B------:R0:W1:Y:S01]  /*19460*/  MUFU.EX2 R233, R7 ;  /* 0x0000000700e97308 */ /* 0x0000620000000800 */
[----:B--2---:R-:W-:Y:S01]  /*19470*/  FADD R14, R168, -R8 ;  /* 0x80000008a80e7221 */ /* 0x004fe20000000000 */
[----:B----4-:R-:W-:Y:S01]  /*19480*/  ISETP.GT.U32.AND.EX P5, PT, R239, RZ, PT, P5 ;  /* 0x000000ffef00720c */ /* 0x010fe20003fa4150 */
[----:B------:R-:W-:Y:S02]  /*19490*/  IMAD.MOV.U32 R239, RZ, RZ, R166 ;  /* 0x000000ffffef7224 */ /* 0x000fe400078e00a6 */
[----:B0-----:R-:W-:Y:S01]  /*194a0*/  FMUL R7, R14, 1.4426950216293334961 ;  /* 0x3fb8aa3b0e077820 */ /* 0x001fe20000400000 */
[----:B------:R-:W-:Y:S02]  /*194b0*/  FADD R14, R205, -R8 ;  /* 0x80000008cd0e7221 */ /* 0x000fe40000000000 */
[----:B------:R-:W2:Y:S04]  /*194c0*/  LDL.LU R205, [R1+0xba8] ;  /* 0x000ba80001cd7983 */ /* 0x000ea80000300800 */
[----:B------:R-:W4:Y:S01]  /*194d0*/  LDL.LU R166, [R1+0x2ec] ;  /* 0x0002ec0001a67983 */ /* 0x000f220000300800 */
        /* <DEDUP_REMOVED lines=8> */
[----:B------:R-:W-:Y:S01]  /*19560*/  FMNMX R6, R189, R6, !PT ;  /* 0x00000006bd067209 */ /* 0x000fe20007800000 */
[----:B------:R0:W-:Y:S03]  /*19570*/  MUFU.EX2 R232, R7 ;  /* 0x0000000700e87308 */ /* 0x0001e60000000800 */
[----:B------:R-:W-:Y:S02]  /*19580*/  FMNMX R6, R188, R6, !PT ;  /* 0x00000006bc067209 */ /* 0x000fe40007800000 */
[----:B------:R-:W-:Y:S02]  /*19590*/  ISETP.GT.U32.AND.EX P3, PT, R208, RZ, PT, P3 ;  /* 0x000000ffd000720c */ /* 0x000fe40003f64130 */
[----:B------:R-:W2:Y:S01]  /*195a0*/  LDL.LU R208, [R1+0xba4] ;  /* 0x000ba40001d07983 */ /* 0x000ea20000300800 */
[----:B0-----:R-:W-:Y:S01]  /*195b0*/  FMNMX R7, R197, R6, !PT ;  /* 0x00000006c5077209 */ /* 0x001fe20007800000 */
[----:B------:R-:W-:Y:S01]  /*195c0*/  FADD R6, R209, -R8 ;  /* 0x80000008d1067221 */ /* 0x000fe20000000000 */
[----:B------:R-:W-:Y:S01]  /*195d0*/  ISETP.GT.U32.AND.EX P2, PT, R212, RZ, PT, P2 ;  /* 0x000000ffd400720c */ /* 0x000fe20003f44120 */
[----:B------:R-:W2:Y:S01]  /*195e0*/  LDL.LU R209, [R1+0xba0] ;  /* 0x000ba00001d17983 */ /* 0x000ea20000300800 */
[----:B------:R-:W-:-:S03]  /*195f0*/  IMAD.MOV.U32 R175, RZ, RZ, R239 ;  /* 0x000000ffffaf7224 */ /* 0x000fc600078e00ef */
[----:B------:R-:W2:Y:S01]  /*19600*/  LDL.LU R212, [R1+0xb9c] ;  /* 0x000b9c0001d47983 */ /* 0x000ea20000300800 */
[----:B------:R-:W-:-:S03]  /*19610*/  IMAD.MOV.U32 R168, RZ, RZ, R172 ;  /* 0x000000ffffa87224 */ /* 0x000fc600078e00ac */
[----:B------:R-:W3:Y:S01]  /*19620*/  LDL.LU R239, [R1+0x304] ;  /* 0x0003040001ef7983 */ /* 0x000ee20000300800 */
[----:B------:R-:W-:Y:S02]  /*19630*/  IMAD.MOV.U32 R172, RZ, RZ, R223 ;  /* 0x000000ffffac7224 */ /* 0x000fe400078e00df */
[----:B------:R-:W-:Y:S01]  /*19640*/  FMUL R14, R14, 1.4426950216293334961 ;  /* 0x3fb8aa3b0e0e7820 */ /* 0x000fe20000400000 */
[----:B------:R-:W-:Y:S02]  /*19650*/  IMAD.MOV.U32 R223, RZ, RZ, R230 ;  /* 0x000000ffffdf7224 */ /* 0x000fe400078e00e6 */
[----:B------:R-:W-:Y:S02]  /*19660*/  IMAD.MOV.U32 R230, RZ, RZ, R234 ;  /* 0x000000ffffe67224 */ /* 0x000fe400078e00ea */
[----:B------:R-:W-:Y:S01]  /*19670*/  IMAD.MOV.U32 R234, RZ, RZ, R231 ;  /* 0x000000ffffea7224 */ /* 0x000fe200078e00e7 */
[----:B------:R-:W-:Y:S01]  /*19680*/  ISETP.GT.U32.AND.EX P1, PT, R176, RZ, PT, P1 ;  /* 0x000000ffb000720c */ /* 0x000fe20003f24110 */
[----:B------:R0:W1:Y:S01]  /*19690*/  MUFU.EX2 R231, R14 ;  /* 0x0000000e00e77308 */ /* 0x0000620000000800 */
[----:B------:R-:W-:-:S02]  /*196a0*/  IMAD.MOV.U32 R176, RZ, RZ, R168 ;  /* 0x000000ffffb07224 */ /* 0x000fc400078e00a8 */
[----:B------:R-:W-:Y:S01]  /*196b0*/  FMUL R6, R6, 1.4426950216293334961 ;  /* 0x3fb8aa3b06067820 */ /* 0x000fe20000400000 */
[----:B------:R-:W-:Y:S02]  /*196c0*/  IMAD.MOV.U32 R171, RZ, RZ, R172 ;  /* 0x000000ffffab7224 */ /* 0x000fe400078e00ac */
[----:B------:R-:W-:Y:S02]  /*196d0*/  IMAD.MOV.U32 R172, RZ, RZ, R223 ;  /* 0x000000ffffac7224 */ /* 0x000fe400078e00df */
[----:B0-----:R-:W-:Y:S02]  /*196e0*/  FADD R14, R213, -R8 ;  /* 0x80000008d50e7221 */ /* 0x001fe40000000000 */
[----:B------:R-:W2:Y:S01]  /*196f0*/  LDL.LU R213, [R1+0xb98] ;  /* 0x000b980001d57983 */ /* 0x000ea20000300800 */
[----:B------:R-:W-:-:S03]  /*19700*/  IMAD.MOV.U32 R223, RZ, RZ, R230 ;  /* 0x000000ffffdf7224 */ /* 0x000fc600078e00e6 */
[----:B------:R-:W2:Y:S01]  /*19710*/  LDL.LU R168, [R1+0x310] ;  /* 0x0003100001a87983 */ /* 0x000ea20000300800 */
[----:B------:R4:W-:Y:S01]  /*19720*/  MUFU.EX2 R230, R6 ;  /* 0x0000000600e67308 */ /* 0x0009e20000000800 */
[----:B------:R-:W-:-:S06]  /*19730*/  WARPGROUP.ARRIVE ;  /* 0x00000000000079c5 */ /* 0x000fcc0000000000 */
[----:B------:R-:W-:Y:S01]  /*19740*/  QGMMA.64x256x32.F32.E4M3.E4M3 R24, R152, gdesc[UR36], R24, gsb0 ;  /* 0x03e0002498187df3 */ /* 0x000fe20008000818 */
[----:B------:R-:W-:-:S04]  /*19750*/  FMNMX R13, R200, R13, !PT ;  /* 0x0000000dc80d7209 */ /* 0x000fc80007800000 */
[----:B------:R-:W-:-:S04]  /*19760*/  FMNMX R13, R201, R13, !PT ;  /* 0x0000000dc90d7209 */ /* 0x000fc80007800000 */
[----:B------:R-:W-:Y:S01]  /*19770*/  FMNMX R13, R182, R13, !PT ;  /* 0x0000000db60d7209 */ /* 0x000fe20007800000 */
[----:B----4-:R-:W-:Y:S01]  /*19780*/  FADD R6, R166, -R9 ;  /* 0x80000009a6067221 */ /* 0x010fe20000000000 */
[----:B------:R-:W-:Y:S02]  /*19790*/  IMAD.MOV.U32 R166, RZ, RZ, R234 ;  /* 0x000000ffffa67224 */ /* 0x000fe400078e00ea */
[----:B------:R-:W4:Y:S01]  /*197a0*/  LDL.LU R234, [R1+0x2b8] ;  /* 0x0002b80001ea7983 */ /* 0x000f220000300800 */
[----:B------:R-:W-:Y:S01]  /*197b0*/  FMNMX R13, R181, R13, !PT ;  /* 0x0000000db50d7209 */ /* 0x000fe20007800000 */
[----:B------:R-:W-:Y:S02]  /*197c0*/  IMAD.MOV.U32 R194, RZ, RZ, R229 ;  /* 0x000000ffffc27224 */ /* 0x000fe400078e00e5 */
[----:B------:R-:W-:Y:S01]  /*197d0*/  IMAD.MOV.U32 R240, RZ, RZ, R220 ;  /* 0x000000fffff07224 */ /* 0x000fe200078e00dc */
[----:B------:R-:W-:Y:S01]  /*197e0*/  FMNMX R13, R178, R13, !PT ;  /* 0x0000000db20d7209 */ /* 0x000fe20007800000 */
[----:B------:R-:W4:Y:S03]  /*197f0*/  LDL.LU R227, [R1+0x2cc] ;  /* 0x0002cc0001e37983 */ /* 0x000f260000300800 */
[----:B------:R-:W-:-:S02]  /*19800*/  FMNMX R13, R177, R13, !PT ;  /* 0x0000000db10d7209 */ /* 0x000fc40007800000 */
[----:B------:R-:W-:Y:S01]  /*19810*/  FMNMX R7, R192, R7, !PT ;  /* 0x00000007c0077209 */ /* 0x000fe20007800000 */
[----:B------:R-:W-:Y:S01]  /*19820*/  FMUL R14, R14, 1.4426950216293334961 ;  /* 0x3fb8aa3b0e0e7820 */ /* 0x000fe20000400000 */
[----:B------:R-:W-:Y:S01]  /*19830*/  FMNMX R13, R174, R13, !PT ;  /* 0x0000000dae0d7209 */ /* 0x000fe20007800000 */
[----:B------:R-:W-:Y:S01]  /*19840*/  FMUL R6, R6, 1.4426950216293334961 ;  /* 0x3fb8aa3b06067820 */ /* 0x000fe20000400000 */
[----:B------:R-:W4:Y:S02]  /*19850*/  LDL.LU R220, [R1+0x2d8] ;  /* 0x0002d80001dc7983 */ /* 0x000f240000300800 */
[----:B------:R-:W-:Y:S02]  /*19860*/  FMNMX R13, R173, R13, !PT ;  /* 0x0000000dad0d7209 */ /* 0x000fe40007800000 */
[----:B------:R-:W-:Y:S01]  /*19870*/  FMNMX R7, R191, R7, !PT ;  /* 0x00000007bf077209 */ /* 0x000fe20007800000 */
[----:B------:R0:W2:Y:S01]  /*19880*/  MUFU.EX2 R229, R14 ;  /* 0x0000000e00e57308 */ /* 0x0000a20000000800 */
[----:B------:R-:W-:Y:S01]  /*19890*/  FMNMX R13, R170, R13, !PT ;  /* 0x0000000daa0d7209 */ /* 0x000fe20007800000 */
[----:B------:R-:W4:Y:S03]  /*198a0*/  LDL.LU R225, [R1+0x2e0] ;  /* 0x0002e00001e17983 */ /* 0x000f260000300800 */
[----:B------:R-:W-:Y:S01]  /*198b0*/  FMNMX R13, R184, R13, !PT ;  /* 0x0000000db80d7209 */ /* 0x000fe20007800000 */
[----:B------:R-:W4:Y:S03]  /*198c0*/  LDL.LU R221, [R1+0x2f0] ;  /* 0x0002f00001dd7983 */ /* 0x000f260000300800 */
[----:B------:R-:W-:-:S04]  /*198d0*/  FMNMX R13, R165, R13, !PT ;  /* 0x0000000da50d7209 */ /* 0x000fc80007800000 */
[----:B------:R-:W-:-:S04]  /*198e0*/  FMNMX R13, R164, R13, !PT ;  /* 0x0000000da40d7209 */ /* 0x000fc80007800000 */
[----:B------:R-:W-:-:S04]  /*198f0*/  FMNMX R13, R162, R13, !PT ;  /* 0x0000000da20d7209 */ /* 0x000fc80007800000 */
[----:B------:R-:W-:-:S04]  /*19900*/  FMNMX R13, R161, R13, !PT ;  /* 0x0000000da10d7209 */ /* 0x000fc80007800000 */
[----:B------:R-:W-:-:S04]  /*19910*/  FMNMX R13, R194, R13, !PT ;  /* 0x0000000dc20d7209 */ /* 0x000fc80007800000 */
[----:B------:R-:W-:-:S04]  /*19920*/  FMNMX R13, R240, R13, !PT ;  /* 0x0000000df00d7209 */ /* 0x000fc80007800000 */
[----:B------:R-:W-:-:S04]  /*19930*/  FMNMX R13, R241, R13, !PT ;  /* 0x0000000df10d7209 */ /* 0x000fc80007800000 */
[----:B------:R-:W-:-:S05]  /*19940*/  FMNMX R13, R169, R13, !PT ;  /* 0x0000000da90d7209 */ /* 0x000fca0007800000 */
[----:B------:R-:W2:Y:S01]  /*19950*/  SHFL.BFLY PT, R21, R13, 0x2, 0x1f ;  /* 0x0c401f000d157f89 */ /* 0x000ea200000e0000 */
[----:B------:R-:W-:Y:S02]  /*19960*/  FMNMX R7, R183, R7, !PT ;  /* 0x00000007b7077209 */ /* 0x000fe40007800000 */
[----:B0-----:R-:W-:Y:S02]  /*19970*/  F2FP.SATFINITE.E4M3.F32.PACK_AB_MERGE_C R14, R11, R4, RZ ;  /* 0x000000040b0e723e */ /* 0x001fe400048070ff */
[----:B------:R-:W-:Y:S01]  /*19980*/  FMNMX R7, R180, R7, !PT ;  /* 0x00000007b4077209 */ /* 0x000fe20007800000 */
[----:B---3--:R-:W-:Y:S02]  /*19990*/  FADD R19, R239, -R9 ;  /* 0x80000009ef137221 */ /* 0x008fe40000000000 */
[----:B------:R1:W0:Y:S01]  /*199a0*/  MUFU.EX2 R239, R6 ;  /* 0x0000000600ef7308 */ /* 0x0002220000000800 */
[----:B------:R-:W-:Y:S02]  /*199b0*/  FMNMX R20, R179, R7, !PT ;  /* 0x00000007b3147209 */ /* 0x000fe40007800000 */
[----:B------:R-:W-:Y:S01]  /*199c0*/  F2FP.SATFINITE.E4M3.F32.PACK_AB_MERGE_C R7, R10, R15, RZ ;  /* 0x0000000f0a07723e */ /* 0x000fe200048070ff */
[----:B------:R-:W-:Y:S01]  /*199d0*/  FMUL R19, R19, 1.4426950216293334961 ;  /* 0x3fb8aa3b13137820 */ /* 0x000fe20000400000 */
[----:B-1----:R-:W-:-:S02]  /*199e0*/  F2FP.SATFINITE.E4M3.F32.PACK_AB_MERGE_C R6, R233, R235, R14 ;  /* 0x000000ebe906723e */ /* 0x002fc4000480700e */
[----:B------:R-:W-:Y:S02]  /*199f0*/  F2FP.SATFINITE.E4M3.F32.PACK_AB_MERGE_C R7, R237, R238, R7 ;  /* 0x000000eeed07723e */ /* 0x000fe40004807007 */
[----:B--2---:R-:W-:Y:S02]  /*19a00*/  FMNMX R14, R13, R21, !PT ;  /* 0x000000150d0e7209 */ /* 0x004fe40007800000 */
[----:B------:R-:W-:Y:S01]  /*19a10*/  FMNMX R13, R176, R20, !PT ;  /* 0x00000014b00d7209 */ /* 0x000fe20007800000 */
[----:B------:R-:W-:Y:S02]  /*19a20*/  WARPGROUP.DEPBAR.LE gsb0, 0x0 ;  /* 0x00008000000079c5 */ /* 0x000fe40000010000 */
[----:B------:R-:W-:Y:S02]  /*19a30*/  SEL R22, R7, R6, !P0 ;  /* 0x0000000607167207 */ /* 0x000fe40004000000 */
[----:B------:R-:W-:Y:S01]  /*19a40*/  FMNMX R13, R175, R13, !PT ;  /* 0x0000000daf0d7209 */ /* 0x000fe20007800000 */
[----:B------:R1:W-:Y:S01]  /*19a50*/  MUFU.EX2 R236, R19 ;  /* 0x0000001300ec7308 */ /* 0x0003e20000000800 */
[----:B------:R-:W-:Y:S01]  /*19a60*/  SEL R153, R6, R7, !P0 ;  /* 0x0000000706997207 */ /* 0x000fe20004000000 */
[----:B------:R-:W-:Y:S01]  /*19a70*/  FADD R6, R168, -R9 ;  /* 0x80000009a8067221 */ /* 0x000fe20000000000 */
[----:B------:R-:W-:-:S02]  /*19a80*/  F2FP.SATFINITE.E4M3.F32.PACK_AB_MERGE_C R7, R0, R2, RZ ;  /* 0x000000020007723e */ /* 0x000fc400048070ff */
[----:B------:R-:W-:Y:S01]  /*19a90*/  FMNMX R13, R172, R13, !PT ;  /* 0x0000000dac0d7209 */ /* 0x000fe20007800000 */
[----:B------:R-:W-:Y:S01]  /*19aa0*/  FMUL R20, R6, 1.4426950216293334961 ;  /* 0x3fb8aa3b06147820 */ /* 0x000fe20000400000 */
[----:B-1----:R-:W-:Y:S02]  /*19ab0*/  F2FP.SATFINITE.E4M3.F32.PACK_AB_MERGE_C R19, R5, R3, RZ ;  /* 0x000000030513723e */ /* 0x002fe400048070ff */
[----:B------:R-:W-:Y:S02]  /*19ac0*/  F2FP.SATFINITE.E4M3.F32.PACK_AB_MERGE_C R7, R231, R232, R7 ;  /* 0x000000e8e707723e */ /* 0x000fe40004807007 */
[----:B------:R-:W-:Y:S02]  /*19ad0*/  F2FP.SATFINITE.E4M3.F32.PACK_AB_MERGE_C R6, R229, R230, R19 ;  /* 0x000000e6e506723e */ /* 0x000fe40004807013 */
[----:B------:R-:W-:Y:S02]  /*19ae0*/  FMNMX R19, R171, R13, !PT ;  /* 0x0000000dab137209 */ /* 0x000fe40007800000 */
[----:B------:R-:W-:-:S02]  /*19af0*/  SEL R21, R7, R6, !P0 ;  /* 0x0000000607157207 */ /* 0x000fc40004000000 */
[----:B------:R-:W-:Y:S01]  /*19b00*/  SEL R155, R6, R7, !P0 ;  /* 0x00000007069b7207 */ /* 0x000fe20004000000 */
[----:B------:R-:W-:Y:S02]  /*19b10*/  IMAD.MOV.U32 R168, RZ, RZ, R223 ;  /* 0x000000ffffa87224 */ /* 0x000fe400078e00df */
[----:B------:R-:W-:Y:S02]  /*19b20*/  IMAD.MOV.U32 R223, RZ, RZ, R228 ;  /* 0x000000ffffdf7224 */ /* 0x000fe400078e00e4 */
[----:B----4-:R-:W-:-:S04]  /*19b30*/  FADD R13, R234, -R8 ;  /* 0x80000008ea0d7221 */ /* 0x010fc80000000000 */
[----:B------:R-:W-:-:S04]  /*19b40*/  FMUL R6, R13, 1.4426950216293334961 ;  /* 0x3fb8aa3b0d067820 */ /* 0x000fc80000400000 */
[----:B------:R1:W-:Y:S02]  /*19b50*/  MUFU.EX2 R228, R6 ;  /* 0x0000000600e47308 */ /* 0x0003e40000000800 */
[----:B-1----:R1:W-:Y:S02]  /*19b60*/  SHFL.IDX PT, R6, R22, R12, 0x1f ;  /* 0x00001f0c16067589 */ /* 0x0023e400000e0000 */
[----:B-1----:R-:W-:Y:S02]  /*19b70*/  IMAD.MOV.U32 R22, RZ, RZ, R158 ;  /* 0x000000ffff167224 */ /* 0x002fe400078e009e */
[----:B------:R-:W2:Y:S01]  /*19b80*/  LDL.LU R158, [R1+0x3f4] ;  /* 0x0003f400019e7983 */ /* 0x000ea20000300800 */
[----:B------:R-:W-:Y:S01]  /*19b90*/  FADD R7, R163, -R8 ;  /* 0x80000008a3077221 */ /* 0x000fe20000000000 */
[----:B------:R1:W3:Y:S02]  /*19ba0*/  MUFU.EX2 R234, R20 ;  /* 0x0000001400ea7308 */ /* 0x0002e40000000800 */
[----:B------:R-:W4:Y:S01]  /*19bb0*/  SHFL.IDX PT, R153, R153, R222, 0x1f ;  /* 0x00001fde99997589 */ /* 0x000f2200000e0000 */
[----:B------:R-:W-:-:S03]  /*19bc0*/  FMUL R7, R7, 1.4426950216293334961 ;  /* 0x3fb8aa3b07077820 */ /* 0x000fc60000400000 */
[----:B------:R0:W-:Y:S01]  /*19bd0*/  SHFL.IDX PT, R155, R155, R222, 0x1f ;  /* 0x00001fde9b9b7589 */ /* 0x0001e200000e0000 */
[----:B-1----:R-:W-:Y:S02]  /*19be0*/  FADD R20, R227, -R8 ;  /* 0x80000008e3147221 */ /* 0x002fe40000000000 */
[----:B------:R1:W-:Y:S02]  /*19bf0*/  MUFU.EX2 R227, R7 ;  /* 0x0000000700e37308 */ /* 0x0003e40000000800 */
[----:B-1----:R-:W1:Y:S04]  /*19c00*/  SHFL.IDX PT, R7, R21, R12, 0x1f ;  /* 0x00001f0c15077589 */ /* 0x002e6800000e0000 */
[----:B------:R-:W3:Y:S01]  /*19c10*/  SHFL.BFLY PT, R21, R14, 0x1, 0x1f ;  /* 0x0c201f000e157f89 */ /* 0x000ee200000e0000 */
[----:B----4-:R-:W-:-:S02]  /*19c20*/  PRMT R152, R6, R18, R153 ;  /* 0x0000001206987216 */ /* 0x010fc40000000099 */
[----:B------:R-:W-:Y:S01]  /*19c30*/  PRMT R153, R6, R17, R153 ;  /* 0x0000001106997216 */ /* 0x000fe20000000099 */
[----:B------:R-:W-:Y:S01]  /*19c40*/  FADD R6, R221, -R8 ;  /* 0x80000008dd067221 */ /* 0x000fe20000000000 */
[----:B0-----:R-:W-:-:S03]  /*19c50*/  IMAD.MOV.U32 R222, RZ, RZ, R168 ;  /* 0x000000ffffde7224 */ /* 0x001fc600078e00a8 */
[----:B------:R-:W-:Y:S01]  /*19c60*/  FMUL R6, R6, 1.4426950216293334961 ;  /* 0x3fb8aa3b06067820 */ /* 0x000fe20000400000 */
[----:B------:R-:W-:Y:S01]  /*19c70*/  FMUL R204, R204, UR8 ;  /* 0x00000008cccc7c20 */ /* 0x000fe20008400000 */
[C-C-:B-1----:R-:W-:Y:S02]  /*19c80*/  PRMT R154, R7.reuse, R18, R155.reuse ;  /* 0x00000012079a7216 */ /* 0x142fe4000000009b */
[----:B------:R-:W-:Y:S01]  /*19c90*/  PRMT R155, R7, R17, R155 ;  /* 0x00000011079b7216 */ /* 0x000fe2000000009b */
[--C-:B------:R-:W-:Y:S02]  /*19ca0*/  FADD R7, R222, -R8.reuse ;  /* 0x80000008de077221 */ /* 0x100fe40000000000 */
[----:B------:R0:W-:Y:S01]  /*19cb0*/  MUFU.EX2 R222, R6 ;  /* 0x0000000600de7308 */ /* 0x0001e20000000800 */
[----:B---3--:R-:W-:Y:S02]  /*19cc0*/  FMNMX R14, R14, R21, !PT ;  /* 0x000000150e0e7209 */ /* 0x008fe40007800000 */
[----:B------:R-:W-:Y:S01]  /*19cd0*/  FSEL R216, R204, -INF , !P6 ;  /* 0xff800000ccd87808 */ /* 0x000fe20007000000 */
[----:B0-----:R-:W-:Y:S01]  /*19ce0*/  FMUL R6, R7, 1.4426950216293334961 ;  /* 0x3fb8aa3b07067820 */ /* 0x001fe20000400000 */
[----:B------:R-:W-:-:S03]  /*19cf0*/  FADD R7, R223, -R8 ;  /* 0x80000008df077221 */ /* 0x000fc60000000000 */
[----:B------:R0:W-:Y:S01]  /*19d00*/  MUFU.EX2 R221, R6 ;  /* 0x0000000600dd7308 */ /* 0x0001e20000000800 */
[----:B------:R-:W-:Y:S02]  /*19d10*/  IMAD.MOV.U32 R204, RZ, RZ, R226 ;  /* 0x000000ffffcc7224 */ /* 0x000fe400078e00e2 */
[----:B0-----:R-:W-:Y:S01]  /*19d20*/  FMUL R6, R7, 1.4426950216293334961 ;  /* 0x3fb8aa3b07067820 */ /* 0x001fe20000400000 */
[----:B------:R-:W-:-:S06]  /*19d30*/  WARPGROUP.ARRIVE ;  /* 0x00000000000079c5 */ /* 0x000fcc0000000000 */
[----:B------:R-:W-:Y:S01]  /*19d40*/  QGMMA.64x256x32.F32.E4M3.E4M3 R24, R152, gdesc[UR16], R24, gsb0 ;  /* 0x03e0001098187df3 */ /* 0x000fe20008000818 */
[----:B------:R-:W-:Y:S02]  /*19d50*/  FMNMX R13, R167, R19, !PT ;  /* 0x00000013a70d7209 */ /* 0x000fe40007800000 */
[----:B--2---:R-:W-:-:S05]  /*19d60*/  FMNMX R7, R14, R158, !PT ;  /* 0x0000009e0e077209 */ /* 0x004fca0007800000 */
[----:B------:R-:W-:Y:S01]  /*19d70*/  FADD R14, R204, -R7 ;  /* 0x80000007cc0e7221 */ /* 0x000fe20000000000 */
[----:B------:R-:W-:Y:S02]  /*19d80*/  IMAD.MOV.U32 R204, RZ, RZ, R156 ;  /* 0x000000ffffcc7224 */ /* 0x000fe400078e009c */
[----:B------:R-:W2:Y:S01]  /*19d90*/  LDL.LU R156, [R1+0x3f8] ;  /* 0x0003f800019c7983 */ /* 0x000ea20000300800 */
[----:B------:R-:W-:Y:S01]  /*19da0*/  FMUL R205, R205, UR8 ;  /* 0x00000008cdcd7c20 */ /* 0x000fe20008400000 */
[----:B------:R-:W-:Y:S01]  /*19db0*/  FMNMX R13, R166, R13, !PT ;  /* 0x0000000da60d7209 */ /* 0x000fe20007800000 */
[----:B------:R-:W-:-:S03]  /*19dc0*/  FMUL R208, R208, UR8 ;  /* 0x00000008d0d07c20 */ /* 0x000fc60008400000 */
[----:B------:R-:W-:Y:S02]  /*19dd0*/  FSEL R163, R205, -INF , !P1 ;  /* 0xff800000cda37808 */ /* 0x000fe40004800000 */
[----:B------:R-:W-:Y:S01]  /*19de0*/  FMNMX R13, R216, R13, !PT ;  /* 0x0000000dd80d7209 */ /* 0x000fe20007800000 */
[----:B------:R-:W-:Y:S01]  /*19df0*/  FMUL R209, R209, UR8 ;  /* 0x00000008d1d17c20 */ /* 0x000fe20008400000 */
[----:B------:R-:W-:Y:S02]  /*19e00*/  FSEL R160, R208, -INF , !P5 ;  /* 0xff800000d0a07808 */ /* 0x000fe40006800000 */
[----:B------:R-:W-:Y:S01]  /*19e10*/  FMNMX R13, R163, R13, !PT ;  /* 0x0000000da30d7209 */ /* 0x000fe20007800000 */
[----:B------:R-:W-:Y:S01]  /*19e20*/  FMUL R212, R212, UR8 ;  /* 0x00000008d4d47c20 */ /* 0x000fe20008400000 */
[----:B------:R-:W-:Y:S01]  /*19e30*/  FMUL R20, R20, 1.4426950216293334961 ;  /* 0x3fb8aa3b14147820 */ /* 0x000fe20000400000 */
[----:B------:R-:W-:Y:S02]  /*19e40*/  FSEL R168, R209, -INF , !P4 ;  /* 0xff800000d1a87808 */ /* 0x000fe40006000000 */
[----:B------:R-:W-:Y:S01]  /*19e50*/  FMNMX R19, R160, R13, !PT ;  /* 0x0000000da0137209 */ /* 0x000fe20007800000 */
[----:B------:R-:W-:Y:S01]  /*19e60*/  FMUL R213, R213, UR8 ;  /* 0x00000008d5d57c20 */ /* 0x000fe20008400000 */
[----:B------:R-:W-:Y:S01]  /*19e70*/  FADD R13, R220, -R8 ;  /* 0x80000008dc0d7221 */ /* 0x000fe20000000000 */
[----:B------:R0:W-:Y:S01]  /*19e80*/  MUFU.EX2 R226, R20 ;  /* 0x0000001400e27308 */ /* 0x0001e20000000800 */
[----:B------:R-:W-:-:S02]  /*19e90*/  FSEL R218, R212, -INF , !P3 ;  /* 0xff800000d4da7808 */ /* 0x000fc40005800000 */
[----:B------:R-:W-:Y:S01]  /*19ea0*/  FMUL R13, R13, 1.4426950216293334961 ;  /* 0x3fb8aa3b0d0d7820 */ /* 0x000fe20000400000 */
[----:B------:R-:W-:Y:S02]  /*19eb0*/  FSEL R220, R213, -INF , !P2 ;  /* 0xff800000d5dc7808 */ /* 0x000fe40005000000 */
[----:B0-----:R-:W-:Y:S01]  /*19ec0*/  FMNMX R20, R168, R19, !PT ;  /* 0x00000013a8147209 */ /* 0x001fe20007800000 */
[----:B------:R-:W-:-:S03]  /*19ed0*/  FADD R19, R225, -R8 ;  /* 0x80000008e1137221 */ /* 0x000fc60000000000 */
[----:B------:R-:W-:Y:S01]  /*19ee0*/  FMNMX R20, R218, R20, !PT ;  /* 0x00000014da147209 */ /* 0x000fe20007800000 */
[----:B------:R0:W-:Y:S01]  /*19ef0*/  MUFU.EX2 R225, R13 ;  /* 0x0000000d00e17308 */ /* 0x0001e20000000800 */
[----:B------:R-:W-:Y:S01]  /*19f00*/  FMUL R19, R19, 1.4426950216293334961 ;  /* 0x3fb8aa3b13137820 */ /* 0x000fe20000400000 */
[----:B------:R-:W-:Y:S01]  /*19f10*/  IMAD.MOV.U32 R205, RZ, RZ, R224 ;  /* 0x000000ffffcd7224 */ /* 0x000fe200078e00e0 */
[----:B0-----:R-:W-:-:S05]  /*19f20*/  FMNMX R13, R220, R20, !PT ;  /* 0x00000014dc0d7209 */ /* 0x001fca0007800000 */
[----:B------:R0:W1:Y:S02]  /*19f30*/  MUFU.EX2 R224, R19 ;  /* 0x0000001300e07308 */ /* 0x0000640000000800 */
[----:B0-----:R-:W0:Y:S06]  /*19f40*/  SHFL.BFLY PT, R19, R13, 0x2, 0x1f ;  /* 0x0c401f000d137f89 */ /* 0x001e2c00000e0000 */
[----:B------:R0:W-:Y:S02]  /*19f50*/  MUFU.EX2 R223, R6 ;  /* 0x0000000600df7308 */ /* 0x0001e40000000800 */
[----:B0-----:R-:W-:Y:S01]  /*19f60*/  FMNMX R6, R13, R19, !PT ;  /* 0x000000130d067209 */ /* 0x001fe20007800000 */
[----:B------:R-:W-:Y:S01]  /*19f70*/  FMUL R13, R14, 1.4426950216293334961 ;  /* 0x3fb8aa3b0e0d7820 */ /* 0x000fe20000400000 */
[----:B------:R-:W-:-:S03]  /*19f80*/  FADD R14, R210, -R7 ;  /* 0x80000007d20e7221 */ /* 0x000fc60000000000 */
[----:B------:R-:W0:Y:S01]  /*19f90*/  SHFL.BFLY PT, R19, R6, 0x1, 0x1f ;  /* 0x0c201f0006137f89 */ /* 0x000e2200000e0000 */
[----:B------:R3:W-:Y:S02]  /*19fa0*/  MUFU.EX2 R210, R13 ;  /* 0x0000000d00d27308 */ /* 0x0007e40000000800 */
[----:B---3--:R-:W-:Y:S01]  /*19fb0*/  FMUL R13, R14, 1.4426950216293334961 ;  /* 0x3fb8aa3b0e0d7820 */ /* 0x008fe20000400000 */
[----:B------:R-:W-:-:S05]  /*19fc0*/  FADD R14, R207, -R7 ;  /* 0x80000007cf0e7221 */ /* 0x000fca0000000000 */
[----:B------:R3:W-:Y:S02]  /*19fd0*/  MUFU.EX2 R207, R13 ;  /* 0x0000000d00cf7308 */ /* 0x0007e40000000800 */
[----:B---3--:R-:W-:Y:S01]  /*19fe0*/  FMUL R13, R14, 1.4426950216293334961 ;  /* 0x3fb8aa3b0e0d7820 */ /* 0x008fe20000400000 */
[----:B------:R-:W-:-:S05]  /*19ff0*/  FADD R14, R22, -R7 ;  /* 0x80000007160e7221 */ /* 0x000fca0000000000 */
[----:B------:R3:W-:Y:S02]  /*1a000*/  MUFU.EX2 R209, R13 ;  /* 0x0000000d00d17308 */ /* 0x0007e40000000800 */
[----:B---3--:R-:W-:Y:S01]  /*1a010*/  FMUL R13, R14, 1.4426950216293334961 ;  /* 0x3fb8aa3b0e0d7820 */ /* 0x008fe20000400000 */
[----:B------:R-:W-:-:S05]  /*1a020*/  FADD R14, R205, -R7 ;  /* 0x80000007cd0e7221 */ /* 0x000fca0000000000 */
[----:B------:R3:W4:Y:S01]  /*1a030*/  MUFU.EX2 R213, R13 ;  /* 0x0000000d00d57308 */ /* 0x0007220000000800 */
[----:B0-----:R-:W-:Y:S01]  /*1a040*/  FMNMX R6, R6, R19, !PT ;  /* 0x0000001306067209 */ /* 0x001fe20007800000 */
[----:B---3--:R-:W-:Y:S01]  /*1a050*/  FMUL R13, R14, 1.4426950216293334961 ;  /* 0x3fb8aa3b0e0d7820 */ /* 0x008fe20000400000 */
[----:B------:R-:W-:-:S05]  /*1a060*/  FADD R14, R214, -R7 ;  /* 0x80000007d60e7221 */ /* 0x000fca0000000000 */
[----:B------:R0:W-:Y:S02]  /*1a070*/  MUFU.EX2 R214, R13 ;  /* 0x0000000d00d67308 */ /* 0x0001e40000000800 */
[----:B0-----:R-:W-:Y:S01]  /*1a080*/  FMUL R13, R14, 1.4426950216293334961 ;  /* 0x3fb8aa3b0e0d7820 */ /* 0x001fe20000400000 */
[----:B------:R-:W-:-:S05]  /*1a090*/  FADD R14, R215, -R7 ;  /* 0x80000007d70e7221 */ /* 0x000fca0000000000 */
[----:B------:R0:W-:Y:S02]  /*1a0a0*/  MUFU.EX2 R215, R13 ;  /* 0x0000000d00d77308 */ /* 0x0001e40000000800 */
[----:B0-----:R-:W-:Y:S01]  /*1a0b0*/  FMUL R13, R14, 1.4426950216293334961 ;  /* 0x3fb8aa3b0e0d7820 */ /* 0x001fe20000400000 */
[----:B------:R-:W-:-:S05]  /*1a0c0*/  FADD R14, R217, -R7 ;  /* 0x80000007d90e7221 */ /* 0x000fca0000000000 */
[----:B------:R0:W-:Y:S02]  /*1a0d0*/  MUFU.EX2 R217, R13 ;  /* 0x0000000d00d97308 */ /* 0x0001e40000000800 */
[----:B0-----:R-:W-:Y:S01]  /*1a0e0*/  FMUL R13, R14, 1.4426950216293334961 ;  /* 0x3fb8aa3b0e0d7820 */ /* 0x001fe20000400000 */
[----:B------:R-:W-:Y:S02]  /*1a0f0*/  F2FP.SATFINITE.E4M3.F32.PACK_AB_MERGE_C R20, R239, R243, RZ ;  /* 0x000000f3ef14723e */ /* 0x000fe400048070ff */
[----:B------:R-:W-:Y:S02]  /*1a100*/  F2FP.SATFINITE.E4M3.F32.PACK_AB_MERGE_C R21, R234, R236, RZ ;  /* 0x000000ecea15723e */ /* 0x000fe400048070ff */
[----:B-1----:R-:W-:Y:S02]  /*1a110*/  F2FP.SATFINITE.E4M3.F32.PACK_AB_MERGE_C R20, R222, R224, R20 ;  /* 0x000000e0de14723e */ /* 0x002fe40004807014 */
[----:B----4-:R-:W-:Y:S01]  /*1a120*/  F2FP.SATFINITE.E4M3.F32.PACK_AB_MERGE_C R22, R213, R209, RZ ;  /* 0x000000d1d516723e */ /* 0x010fe200048070ff */
[----:B------:R-:W-:-:S02]  /*1a130*/  WARPGROUP.DEPBAR.LE gsb0, 0x0 ;  /* 0x00008000000079c5 */ /* 0x000fc40000010000 */
[----:B------:R-:W-:Y:S02]  /*1a140*/  LOP3.LUT R154, R12, 0x1, RZ, 0x3c, !PT ;  /* 0x000000010c9a7812 */ /* 0x000fe400078e3cff */
[----:B--2---:R-:W-:-:S05]  /*1a150*/  FMNMX R6, R6, R156, !PT ;  /* 0x0000009c06067209 */ /* 0x004fca0007800000 */
[--C-:B------:R-:W-:Y:S02]  /*1a160*/  FADD R14, R219, -R6.reuse ;  /* 0x80000006db0e7221 */ /* 0x100fe40000000000 */
[----:B------:R0:W-:Y:S02]  /*1a170*/  MUFU.EX2 R219, R13 ;  /* 0x0000000d00db7308 */ /* 0x0001e40000000800 */
[----:B0-----:R-:W-:Y:S01]  /*1a180*/  FMUL R13, R14, 1.4426950216293334961 ;  /* 0x3fb8aa3b0e0d7820 */ /* 0x001fe20000400000 */
[----:B------:R-:W-:-:S05]  /*1a190*/  FADD R14, R204, -R6 ;  /* 0x80000006cc0e7221 */ /* 0x000fca0000000000 */
[----:B------:R0:W-:Y:S02]  /*1a1a0*/  MUFU.EX2 R204, R13 ;  /* 0x0000000d00cc7308 */ /* 0x0001e40000000800 */
[----:B0-----:R-:W-:Y:S01]  /*1a1b0*/  FMUL R13, R14, 1.4426950216293334961 ;  /* 0x3fb8aa3b0e0d7820 */ /* 0x001fe20000400000 */
[----:B------:R-:W-:-:S05]  /*1a1c0*/  FADD R14, R203, -R6 ;  /* 0x80000006cb0e7221 */ /* 0x000fca0000000000 */
        /* <DEDUP_REMOVED lines=9> */
[----:B------:R0:W-:Y:S01]  /*1a260*/  MUFU.EX2 R206, R13 ;  /* 0x0000000d00ce7308 */ /* 0x0001e20000000800 */
[--C-:B------:R-:W-:Y:S01]  /*1a270*/  FADD R19, R211, -R6.reuse ;  /* 0x80000006d3137221 */ /* 0x100fe20000000000 */
[----:B0-----:R-:W-:Y:S01]  /*1a280*/  FMUL R13, R14, 1.4426950216293334961 ;  /* 0x3fb8aa3b0e0d7820 */ /* 0x001fe20000400000 */
[----:B------:R-:W-:-:S05]  /*1a290*/  FADD R14, R157, -R6 ;  /* 0x800000069d0e7221 */ /* 0x000fca0000000000 */
[----:B------:R0:W3:Y:S01]  /*1a2a0*/  MUFU.EX2 R208, R13 ;  /* 0x0000000d00d07308 */ /* 0x0000e20000000800 */
[----:B------:R-:W-:Y:S01]  /*1a2b0*/  FMUL R19, R19, 1.4426950216293334961 ;  /* 0x3fb8aa3b13137820 */ /* 0x000fe20000400000 */
[----:B0-----:R-:W-:Y:S01]  /*1a2c0*/  FMUL R13, R14, 1.4426950216293334961 ;  /* 0x3fb8aa3b0e0d7820 */ /* 0x001fe20000400000 */
[----:B------:R-:W-:-:S05]  /*1a2d0*/  F2FP.SATFINITE.E4M3.F32.PACK_AB_MERGE_C R14, R247, R250, RZ ;  /* 0x000000faf70e723e */ /* 0x000fca00048070ff */
[----:B------:R0:W-:Y:S01]  /*1a2e0*/  MUFU.EX2 R212, R13 ;  /* 0x0000000d00d47308 */ /* 0x0001e20000000800 */
[----:B------:R-:W-:Y:S02]  /*1a2f0*/  F2FP.SATFINITE.E4M3.F32.PACK_AB_MERGE_C R14, R227, R228, R14 ;  /* 0x000000e4e30e723e */ /* 0x000fe4000480700e */
[----:B0-----:R-:W-:-:S05]  /*1a300*/  F2FP.SATFINITE.E4M3.F32.PACK_AB_MERGE_C R13, R245, R246, RZ ;  /* 0x000000f6f50d723e */ /* 0x001fca00048070ff */
[----:B------:R0:W4:Y:S01]  /*1a310*/  MUFU.EX2 R211, R19 ;  /* 0x0000001300d37308 */ /* 0x0001220000000800 */
[----:B------:R-:W-:Y:S02]  /*1a320*/  F2FP.SATFINITE.E4M3.F32.PACK_AB_MERGE_C R13, R225, R226, R13 ;  /* 0x000000e2e10d723e */ /* 0x000fe4000480700d */
[----:B0-----:R-:W-:Y:S02]  /*1a330*/  F2FP.SATFINITE.E4M3.F32.PACK_AB_MERGE_C R19, R223, R221, R21 ;  /* 0x000000dddf13723e */ /* 0x001fe40004807015 */
[----:B------:R-:W-:Y:S02]  /*1a340*/  F2FP.SATFINITE.E4M3.F32.PACK_AB_MERGE_C R21, R207, R210, RZ ;  /* 0x000000d2cf15723e */ /* 0x000fe400048070ff */
[----:B------:R-:W-:Y:S02]  /*1a350*/  SEL R23, R14, R13, !P0 ;  /* 0x0000000d0e177207 */ /* 0x000fe40004000000 */
[----:B------:R-:W-:Y:S02]  /*1a360*/  SEL R153, R13, R14, !P0 ;  /* 0x0000000e0d997207 */ /* 0x000fe40004000000 */
[----:B------:R-:W-:-:S02]  /*1a370*/  SEL R152, R20, R19, !P0 ;  /* 0x0000001314987207 */ /* 0x000fc40004000000 */
[----:B------:R-:W-:Y:S02]  /*1a380*/  SEL R155, R19, R20, !P0 ;  /* 0x00000014139b7207 */ /* 0x000fe40004000000 */
[----:B-1----:R-:W-:Y:S02]  /*1a390*/  F2FP.SATFINITE.E4M3.F32.PACK_AB_MERGE_C R14, R203, R204, R21 ;  /* 0x000000cccb0e723e */ /* 0x002fe40004807015 */
[----:B--2---:R-:W-:Y:S02]  /*1a3a0*/  F2FP.SATFINITE.E4M3.F32.PACK_AB_MERGE_C R13, R205, R196, R22 ;  /* 0x000000c4cd0d723e */ /* 0x004fe40004807016 */
[----:B------:R-:W-:Y:S02]  /*1a3b0*/  F2FP.SATFINITE.E4M3.F32.PACK_AB_MERGE_C R20, R215, R214, RZ ;  /* 0x000000d6d714723e */ /* 0x000fe400048070ff */
[----:B------:R-:W-:Y:S02]  /*1a3c0*/  SEL R22, R14, R13, !P0 ;  /* 0x0000000d0e167207 */ /* 0x000fe40004000000 */
[----:B------:R-:W-:Y:S01]  /*1a3d0*/  SEL R157, R13, R14, !P0 ;  /* 0x0000000e0d9d7207 */ /* 0x000fe20004000000 */
[----:B------:R0:W-:Y:S01]  /*1a3e0*/  SHFL.IDX PT, R19, R23, R12, 0x1f ;  /* 0x00001f0c17137589 */ /* 0x0001e200000e0000 */
[----:B---3--:R-:W-:-:S03]  /*1a3f0*/  F2FP.SATFINITE.E4M3.F32.PACK_AB_MERGE_C R14, R208, R206, R20 ;  /* 0x000000ced00e723e */ /* 0x008fc60004807014 */
[----:B------:R-:W-:Y:S04]  /*1a400*/  SHFL.IDX PT, R20, R152, R12, 0x1f ;  /* 0x00001f0c98147589 */ /* 0x000fe800000e0000 */
[----:B------:R-:W1:Y:S04]  /*1a410*/  SHFL.IDX PT, R153, R153, R154, 0x1f ;  /* 0x00001f9a99997589 */ /* 0x000e6800000e0000 */
[----:B------:R-:W2:Y:S01]  /*1a420*/  SHFL.IDX PT, R155, R155, R154, 0x1f ;  /* 0x00001f9a9b9b7589 */ /* 0x000ea200000e0000 */
[----:B------:R-:W-:Y:S01]  /*1a430*/  F2FP.SATFINITE.E4M3.F32.PACK_AB_MERGE_C R21, R219, R217, RZ ;  /* 0x000000d9db15723e */ /* 0x000fe200048070ff */
[----:B0-----:R-:W-:-:S03]  /*1a440*/  IMAD.MOV.U32 R23, RZ, RZ, R159 ;  /* 0x000000ffff177224 */ /* 0x001fc600078e009f */
[----:B----4-:R-:W-:-:S04]  /*1a450*/  F2FP.SATFINITE.E4M3.F32.PACK_AB_MERGE_C R13, R211, R212, R21 ;  /* 0x000000d4d30d723e */ /* 0x010fc80004807015 */
[----:B------:R-:W-:Y:S01]  /*1a460*/  SEL R159, R13, R14, !P0 ;  /* 0x0000000e0d9f7207 */ /* 0x000fe20004000000 */
[----:B------:R-:W-:Y:S05]  /*1a470*/  SHFL.IDX PT, R157, R157, R154, 0x1f ;  /* 0x00001f9a9d9d7589 */ /* 0x000fea00000e0000 */
[----:B------:R2:W-:Y:S01]  /*1a480*/  SHFL.IDX PT, R159, R159, R154, 0x1f ;  /* 0x00001f9a9f9f7589 */ /* 0x0005e200000e0000 */
[CCC-:B-1----:R-:W-:Y:S02]  /*1a490*/  PRMT R152, R19.reuse, R18.reuse, R153.reuse ;  /* 0x0000001213987216 */ /* 0x1c2fe40000000099 */
[----:B------:R-:W-:Y:S02]  /*1a4a0*/  PRMT R153, R19, R17, R153 ;  /* 0x0000001113997216 */ /* 0x000fe40000000099 */
[----:B--2---:R-:W-:-:S02]  /*1a4b0*/  PRMT R154, R20, R18, R155 ;  /* 0x00000012149a7216 */ /* 0x004fc4000000009b */
[----:B------:R-:W-:-:S04]  /*1a4c0*/  PRMT R155, R20, R17, R155 ;  /* 0x00000011149b7216 */ /* 0x000fc8000000009b */
[----:B------:R-:W-:-:S06]  /*1a4d0*/  WARPGROUP.ARRIVE ;  /* 0x00000000000079c5 */ /* 0x000fcc0000000000 */
[----:B------:R-:W-:Y:S03]  /*1a4e0*/  QGMMA.64x256x32.F32.E4M3.E4M3 R24, R152, gdesc[UR20], R24, gsb0 ;  /* 0x03e0001498187df3 */ /* 0x000fe60008000818 */
[----:B------:R-:W-:Y:S02]  /*1a4f0*/  WARPGROUP.DEPBAR.LE gsb0, 0x0 ;  /* 0x00008000000079c5 */ /* 0x000fe40000010000 */
[----:B------:R-:W-:Y:S04]  /*1a500*/  STL.64 [R1], R24 ;  /* 0x0000001801007387 */ /* 0x000fe80000100a00 */
[----:B------:R-:W-:Y:S04]  /*1a510*/  STL.64 [R1+0x8], R26 ;  /* 0x0000081a01007387 */ /* 0x000fe80000100a00 */
        /* <DEDUP_REMOVED lines=61> */
[----:B------:R0:W-:Y:S04]  /*1a8f0*/  STL.64 [R1+0x1f8], R150 ;  /* 0x0001f89601007387 */ /* 0x0001e80000100a00 */
[----:B0-----:R-:W2:Y:S04]  /*1a900*/  LDL.LU.64 R150, [R1+0xb90] ;  /* 0x000b900001967983 */ /* 0x001ea80000300a00 */
[----:B------:R-:W3:Y:S04]  /*1a910*/  LDL.LU.64 R148, [R1+0xb88] ;  /* 0x000b880001947983 */ /* 0x000ee80000300a00 */
[----:B------:R-:W4:Y:S04]  /*1a920*/  LDL.LU.64 R146, [R1+0xb80] ;  /* 0x000b800001927983 */ /* 0x000f280000300a00 */
        /* <DEDUP_REMOVED lines=60> */
[----:B------:R-:W4:Y:S01]  /*1acf0*/  LDL.LU.64 R24, [R1+0x998] ;  /* 0x0009980001187983 */ /* 0x000f220000300a00 */
[----:B------:R-:W-:-:S03]  /*1ad00*/  SEL R21, R14, R13, !P0 ;  /* 0x0000000d0e157207 */ /* 0x000fc60004000000 */
[----:B------:R-:W0:Y:S01]  /*1ad10*/  SHFL.IDX PT, R14, R22, R12, 0x1f ;  /* 0x00001f0c160e7589 */ /* 0x000e2200000e0000 */
[----:B------:R-:W-:Y:S01]  /*1ad20*/  FADD R13, -R7, R158 ;  /* 0x0000009e070d7221 */ /* 0x000fe20000000100 */
[----:B------:R-:W-:Y:S02]  /*1ad30*/  FADD R19, -R6, R156 ;  /* 0x0000009c06137221 */ /* 0x000fe40000000100 */
[----:B------:R-:W1:Y:S01]  /*1ad40*/  SHFL.IDX PT, R21, R21, R12, 0x1f ;  /* 0x00001f0c15157589 */ /* 0x000e6200000e0000 */
[----:B------:R-:W-:-:S06]  /*1ad50*/  FMUL R13, R13, 1.4426950216293334961 ;  /* 0x3fb8aa3b0d0d7820 */ /* 0x000fcc0000400000 */
[----:B------:R-:W2:Y:S01]  /*1ad60*/  MUFU.EX2 R13, R13 ;  /* 0x0000000d000d7308 */ /* 0x000ea20000000800 */
[C-C-:B0-----:R-:W-:Y:S02]  /*1ad70*/  PRMT R156, R14.reuse, R18, R157.reuse ;  /* 0x000000120e9c7216 */ /* 0x141fe4000000009d */
[----:B------:R-:W-:Y:S01]  /*1ad80*/  PRMT R157, R14, R17, R157 ;  /* 0x000000110e9d7216 */ /* 0x000fe2000000009d */
[----:B------:R-:W-:-:S06]  /*1ad90*/  FMUL R14, R19, 1.4426950216293334961 ;  /* 0x3fb8aa3b130e7820 */ /* 0x000fcc0000400000 */
[----:B------:R-:W3:Y:S01]  /*1ada0*/  MUFU.EX2 R14, R14 ;  /* 0x0000000e000e7308 */ /* 0x000ee20000000800 */
[C-C-:B-1----:R-:W-:Y:S02]  /*1adb0*/  PRMT R158, R21.reuse, R18, R159.reuse ;  /* 0x00000012159e7216 */ /* 0x142fe4000000009f */
[----:B------:R-:W-:Y:S01]  /*1adc0*/  PRMT R159, R21, R17, R159 ;  /* 0x00000011159f7216 */ /* 0x000fe2000000009f */
[-C--:B--2---:R-:W-:Y:S01]  /*1add0*/  FMUL R150, R150, R13.reuse ;  /* 0x0000000d96967220 */ /* 0x084fe20000400000 */
[-C--:B------:R-:W-:Y:S01]  /*1ade0*/  FMUL R151, R151, R13.reuse ;  /* 0x0000000d97977220 */ /* 0x080fe20000400000 */
[-C--:B---3--:R-:W-:Y:S01]  /*1adf0*/  FMUL R148, R148, R14.reuse ;  /* 0x0000000e94947220 */ /* 0x088fe20000400000 */
[-C--:B------:R-:W-:Y:S01]  /*1ae00*/  FMUL R149, R149, R14.reuse ;  /* 0x0000000e95957220 */ /* 0x080fe20000400000 */
        /* <DEDUP_REMOVED lines=123> */
[----:B------:R-:W-:-:S06]  /*1b5c0*/  FMUL R25, R25, R14 ;  /* 0x0000000e19197220 */ /* 0x000fcc0000400000 */
[----:B------:R-:W-:-:S06]  /*1b5d0*/  WARPGROUP.ARRIVE ;  /* 0x00000000000079c5 */ /* 0x000fcc0000000000 */
[----:B------:R-:W-:Y:S01]  /*1b5e0*/  QGMMA.64x256x32.F32.E4M3.E4M3 R24, R156, gdesc[UR12], R24, gsb0 ;  /* 0x03e0000c9c187df3 */ /* 0x000fe20008000818 */
[--C-:B------:R-:W-:Y:S01]  /*1b5f0*/  FADD R19, R23, -R7.reuse ;  /* 0x8000000717137221 */ /* 0x100fe20000000000 */
[----:B------:R-:W-:-:S03]  /*1b600*/  FADD R20, R193, -R7 ;  /* 0x80000007c1147221 */ /* 0x000fc60000000000 */
[----:B------:R-:W-:-:S04]  /*1b610*/  FMUL R19, R19, 1.4426950216293334961 ;  /* 0x3fb8aa3b13137820 */ /* 0x000fc80000400000 */
[----:B------:R0:W-:Y:S01]  /*1b620*/  MUFU.EX2 R193, R19 ;  /* 0x0000001300c17308 */ /* 0x0001e20000000800 */
[----:B------:R-:W-:Y:S02]  /*1b630*/  IMAD.MOV.U32 R23, RZ, RZ, R197 ;  /* 0x000000ffff177224 */ /* 0x000fe400078e00c5 */
[----:B0-----:R-:W-:Y:S01]  /*1b640*/  FMUL R19, R20, 1.4426950216293334961 ;  /* 0x3fb8aa3b14137820 */ /* 0x001fe20000400000 */
[----:B------:R-:W-:-:S04]  /*1b650*/  FADD R20, R195, -R7 ;  /* 0x80000007c3147221 */ /* 0x000fc80000000000 */
        /* <DEDUP_REMOVED lines=9> */
[----:B------:R0:W-:Y:S02]  /*1b6f0*/  MUFU.EX2 R199, R19 ;  /* 0x0000001300c77308 */ /* 0x0001e40000000800 */
[----:B0-----:R-:W-:Y:S01]  /*1b700*/  FMUL R19, R20, 1.4426950216293334961 ;  /* 0x3fb8aa3b14137820 */ /* 0x001fe20000400000 */
[----:B------:R-:W-:-:S05]  /*1b710*/  FADD R20, R200, -R7 ;  /* 0x80000007c8147221 */ /* 0x000fca0000000000 */
[----:B------:R0:W3:Y:S02]  /*1b720*/  MUFU.EX2 R200, R19 ;  /* 0x0000001300c87308 */ /* 0x0000e40000000800 */
[----:B0-----:R-:W-:Y:S01]  /*1b730*/  FMUL R19, R20, 1.4426950216293334961 ;  /* 0x3fb8aa3b14137820 */ /* 0x001fe20000400000 */
[----:B------:R-:W-:-:S05]  /*1b740*/  FADD R20, R201, -R7 ;  /* 0x80000007c9147221 */ /* 0x000fca0000000000 */
[----:B------:R0:W-:Y:S01]  /*1b750*/  MUFU.EX2 R201, R19 ;  /* 0x0000001300c97308 */ /* 0x0001e20000000800 */
[----:B------:R-:W-:Y:S01]  /*1b760*/  FADD R187, R187, -R6 ;  /* 0x80000006bbbb7221 */ /* 0x000fe20000000000 */
[----:B0-----:R-:W-:-:S06]  /*1b770*/  FMUL R19, R20, 1.4426950216293334961 ;  /* 0x3fb8aa3b14137820 */ /* 0x001fcc0000400000 */
[----:B------:R0:W-:Y:S01]  /*1b780*/  MUFU.EX2 R202, R19 ;  /* 0x0000001300ca7308 */ /* 0x0001e20000000800 */
[--C-:B------:R-:W-:Y:S01]  /*1b790*/  FADD R186, R186, -R6.reuse ;  /* 0x80000006baba7221 */ /* 0x100fe20000000000 */
[--C-:B------:R-:W-:Y:S01]  /*1b7a0*/  FADD R185, R185, -R6.reuse ;  /* 0x80000006b9b97221 */ /* 0x100fe20000000000 */
[--C-:B------:R-:W-:Y:S01]  /*1b7b0*/  FADD R190, R190, -R6.reuse ;  /* 0x80000006bebe7221 */ /* 0x100fe20000000000 */
[--C-:B------:R-:W-:Y:S01]  /*1b7c0*/  FADD R189, R189, -R6.reuse ;  /* 0x80000006bdbd7221 */ /* 0x100fe20000000000 */
[--C-:B------:R-:W-:Y:S01]  /*1b7d0*/  FADD R188, R188, -R6.reuse ;  /* 0x80000006bcbc7221 */ /* 0x100fe20000000000 */
[--C-:B0-----:R-:W-:Y:S01]  /*1b7e0*/  FADD R19, R23, -R6.reuse ;  /* 0x8000000617137221 */ /* 0x101fe20000000000 */
[----:B------:R-:W-:-:S03]  /*1b7f0*/  FADD R20, R192, -R6 ;  /* 0x80000006c0147221 */ /* 0x000fc60000000000 */
[----:B------:R-:W-:Y:S01]  /*1b800*/  FMUL R19, R19, 1.4426950216293334961 ;  /* 0x3fb8aa3b13137820 */ /* 0x000fe20000400000 */
[----:B------:R-:W-:Y:S01]  /*1b810*/  FMUL R187, R187, 1.4426950216293334961 ;  /* 0x3fb8aa3bbbbb7820 */ /* 0x000fe20000400000 */
[----:B------:R-:W-:Y:S01]  /*1b820*/  FMUL R186, R186, 1.4426950216293334961 ;  /* 0x3fb8aa3bbaba7820 */ /* 0x000fe20000400000 */
[----:B------:R-:W-:Y:S01]  /*1b830*/  FMUL R185, R185, 1.4426950216293334961 ;  /* 0x3fb8aa3bb9b97820 */ /* 0x000fe20000400000 */
[----:B------:R-:W-:Y:S01]  /*1b840*/  FMUL R190, R190, 1.4426950216293334961 ;  /* 0x3fb8aa3bbebe7820 */ /* 0x000fe20000400000 */
[----:B------:R-:W-:Y:S01]  /*1b850*/  FMUL R189, R189, 1.4426950216293334961 ;  /* 0x3fb8aa3bbdbd7820 */ /* 0x000fe20000400000 */
[----:B------:R-:W-:Y:S01]  /*1b860*/  FMUL R188, R188, 1.4426950216293334961 ;  /* 0x3fb8aa3bbcbc7820 */ /* 0x000fe20000400000 */
[----:B------:R0:W-:Y:S02]  /*1b870*/  MUFU.EX2 R192, R19 ;  /* 0x0000001300c07308 */ /* 0x0001e40000000800 */
[----:B0-----:R-:W-:-:S06]  /*1b880*/  FMUL R19, R20, 1.4426950216293334961 ;  /* 0x3fb8aa3b14137820 */ /* 0x001fcc0000400000 */
[----:B------:R-:W-:Y:S08]  /*1b890*/  MUFU.EX2 R187, R187 ;  /* 0x000000bb00bb7308 */ /* 0x000ff00000000800 */
[----:B------:R-:W0:Y:S08]  /*1b8a0*/  MUFU.EX2 R186, R186 ;  /* 0x000000ba00ba7308 */ /* 0x000e300000000800 */
[----:B------:R-:W-:Y:S08]  /*1b8b0*/  MUFU.EX2 R185, R185 ;  /* 0x000000b900b97308 */ /* 0x000ff00000000800 */
[----:B------:R-:W4:Y:S08]  /*1b8c0*/  MUFU.EX2 R190, R190 ;  /* 0x000000be00be7308 */ /* 0x000f300000000800 */
[----:B------:R-:W-:Y:S08]  /*1b8d0*/  MUFU.EX2 R189, R189 ;  /* 0x000000bd00bd7308 */ /* 0x000ff00000000800 */
[----:B------:R-:W4:Y:S01]  /*1b8e0*/  MUFU.EX2 R188, R188 ;  /* 0x000000bc00bc7308 */ /* 0x000f220000000800 */
[----:B-1----:R-:W-:-:S02]  /*1b8f0*/  F2FP.SATFINITE.E4M3.F32.PACK_AB_MERGE_C R22, R195, R193, RZ ;  /* 0x000000c1c316723e */ /* 0x002fc400048070ff */
[----:B--2---:R-:W-:Y:S02]  /*1b900*/  F2FP.SATFINITE.E4M3.F32.PACK_AB_MERGE_C R21, R198, R197, RZ ;  /* 0x000000c5c615723e */ /* 0x004fe400048070ff */
[----:B---3--:R-:W-:Y:S02]  /*1b910*/  F2FP.SATFINITE.E4M3.F32.PACK_AB_MERGE_C R20, R200, R199, RZ ;  /* 0x000000c7c814723e */ /* 0x008fe400048070ff */
[----:B0-----:R-:W-:Y:S02]  /*1b920*/  F2FP.SATFINITE.E4M3.F32.PACK_AB_MERGE_C R22, R186, R187, R22 ;  /* 0x000000bbba16723e */ /* 0x001fe40004807016 */
[----:B----4-:R-:W-:-:S04]  /*1b930*/  F2FP.SATFINITE.E4M3.F32.PACK_AB_MERGE_C R21, R190, R185, R21 ;  /* 0x000000b9be15723e */ /* 0x010fc80004807015 */
[----:B------:R-:W-:Y:S02]  /*1b940*/  SEL R23, R22, R21, !P0 ;  /* 0x0000001516177207 */ /* 0x000fe40004000000 */
[----:B------:R-:W-:Y:S02]  /*1b950*/  F2FP.SATFINITE.E4M3.F32.PACK_AB_MERGE_C R20, R188, R189, R20 ;  /* 0x000000bdbc14723e */ /* 0x000fe40004807014 */
[----:B------:R-:W-:Y:S01]  /*1b960*/  SEL R153, R21, R22, !P0 ;  /* 0x0000001615997207 */ /* 0x000fe20004000000 */
[----:B------:R-:W-:Y:S02]  /*1b970*/  WARPGROUP.DEPBAR.LE gsb0, 0x0 ;  /* 0x00008000000079c5 */ /* 0x000fe40000010000 */
[----:B------:R-:W-:Y:S02]  /*1b980*/  IMAD.MOV.U32 R159, RZ, RZ, R194 ;  /* 0x000000ffff9f7224 */ /* 0x000fe400078e00c2 */
[----:B------:R0:W1:Y:S02]  /*1b990*/  MUFU.EX2 R194, R19 ;  /* 0x0000001300c27308 */ /* 0x0000640000000800 */
[----:B0-----:R-:W-:-:S02]  /*1b9a0*/  F2FP.SATFINITE.E4M3.F32.PACK_AB_MERGE_C R19, R202, R201, RZ ;  /* 0x000000c9ca13723e */ /* 0x001fc400048070ff */
[----:B------:R-:W-:Y:S02]  /*1b9b0*/  LOP3.LUT R158, R12, 0x1, RZ, 0x3c, !PT ;  /* 0x000000010c9e7812 */ /* 0x000fe400078e3cff */
[----:B-1----:R-:W-:-:S04]  /*1b9c0*/  F2FP.SATFINITE.E4M3.F32.PACK_AB_MERGE_C R19, R194, R192, R19 ;  /* 0x000000c0c213723e */ /* 0x002fc80004807013 */
[----:B------:R-:W-:Y:S02]  /*1b9d0*/  SEL R155, R19, R20, !P0 ;  /* 0x00000014139b7207 */ /* 0x000fe40004000000 */
[----:B------:R-:W-:Y:S01]  /*1b9e0*/  SEL R21, R20, R19, !P0 ;  /* 0x0000001314157207 */ /* 0x000fe20004000000 */
[----:B------:R-:W-:Y:S04]  /*1b9f0*/  SHFL.IDX PT, R153, R153, R158, 0x1f ;  /* 0x00001f9e99997589 */ /* 0x000fe800000e0000 */
[----:B------:R-:W0:Y:S04]  /*1ba00*/  SHFL.IDX PT, R19, R23, R12, 0x1f ;  /* 0x00001f0c17137589 */ /* 0x000e2800000e0000 */
[----:B------:R-:W-:Y:S04]  /*1ba10*/  SHFL.IDX PT, R20, R21, R12, 0x1f ;  /* 0x00001f0c15147589 */ /* 0x000fe800000e0000 */
[----:B------:R-:W1:Y:S01]  /*1ba20*/  SHFL.IDX PT, R155, R155, R158, 0x1f ;  /* 0x00001f9e9b9b7589 */ /* 0x000e6200000e0000 */
[----:B0-----:R-:W-:-:S02]  /*1ba30*/  PRMT R152, R19, R18, R153 ;  /* 0x0000001213987216 */ /* 0x001fc40000000099 */
[-C--:B------:R-:W-:Y:S02]  /*1ba40*/  PRMT R153, R19, R17.reuse, R153 ;  /* 0x0000001113997216 */ /* 0x080fe40000000099 */
[C-C-:B-1----:R-:W-:Y:S02]  /*1ba50*/  PRMT R154, R20.reuse, R18, R155.reuse ;  /* 0x00000012149a7216 */ /* 0x142fe4000000009b */
[----:B------:R-:W-:-:S04]  /*1ba60*/  PRMT R155, R20, R17, R155 ;  /* 0x00000011149b7216 */ /* 0x000fc8000000009b */
[----:B------:R-:W-:-:S06]  /*1ba70*/  WARPGROUP.ARRIVE ;  /* 0x00000000000079c5 */ /* 0x000fcc0000000000 */
[----:B------:R-:W-:Y:S01]  /*1ba80*/  QGMMA.64x256x32.F32.E4M3.E4M3 R24, R152, gdesc[UR36], R24, gsb0 ;  /* 0x03e0002498187df3 */ /* 0x000fe20008000818 */
[--C-:B------:R-:W-:Y:S01]  /*1ba90*/  FADD R182, R182, -R7.reuse ;  /* 0x80000007b6b67221 */ /* 0x100fe20000000000 */
[--C-:B------:R-:W-:Y:S01]  /*1baa0*/  FADD R181, R181, -R7.reuse ;  /* 0x80000007b5b57221 */ /* 0x100fe20000000000 */
[--C-:B------:R-:W-:Y:S01]  /*1bab0*/  FADD R178, R178, -R7.reuse ;  /* 0x80000007b2b27221 */ /* 0x100fe20000000000 */
[--C-:B------:R-:W-:Y:S01]  /*1bac0*/  FADD R177, R177, -R7.reuse ;  /* 0x80000007b1b17221 */ /* 0x100fe20000000000 */
[--C-:B------:R-:W-:Y:S01]  /*1bad0*/  FADD R174, R174, -R7.reuse ;  /* 0x80000007aeae7221 */ /* 0x100fe20000000000 */
[--C-:B------:R-:W-:Y:S01]  /*1bae0*/  FADD R173, R173, -R7.reuse ;  /* 0x80000007adad7221 */ /* 0x100fe20000000000 */
[--C-:B------:R-:W-:Y:S01]  /*1baf0*/  FADD R170, R170, -R7.reuse ;  /* 0x80000007aaaa7221 */ /* 0x100fe20000000000 */
[----:B------:R-:W-:Y:S01]  /*1bb00*/  FADD R19, R184, -R7 ;  /* 0x80000007b8137221 */ /* 0x000fe20000000000 */
[----:B------:R-:W-:Y:S01]  /*1bb10*/  FMUL R182, R182, 1.4426950216293334961 ;  /* 0x3fb8aa3bb6b67820 */ /* 0x000fe20000400000 */
[----:B------:R-:W-:Y:S01]  /*1bb20*/  FMUL R181, R181, 1.4426950216293334961 ;  /* 0x3fb8aa3bb5b57820 */ /* 0x000fe20000400000 */
[----:B------:R-:W-:Y:S01]  /*1bb30*/  FMUL R178, R178, 1.4426950216293334961 ;  /* 0x3fb8aa3bb2b27820 */ /* 0x000fe20000400000 */
[----:B------:R-:W-:Y:S01]  /*1bb40*/  FMUL R177, R177, 1.4426950216293334961 ;  /* 0x3fb8aa3bb1b17820 */ /* 0x000fe20000400000 */
[----:B------:R-:W-:Y:S01]  /*1bb50*/  FMUL R174, R174, 1.4426950216293334961 ;  /* 0x3fb8aa3baeae7820 */ /* 0x000fe20000400000 */
[----:B------:R-:W-:Y:S01]  /*1bb60*/  FMUL R173, R173, 1.4426950216293334961 ;  /* 0x3fb8aa3badad7820 */ /* 0x000fe20000400000 */
[----:B------:R-:W-:Y:S01]  /*1bb70*/  FMUL R170, R170, 1.4426950216293334961 ;  /* 0x3fb8aa3baaaa7820 */ /* 0x000fe20000400000 */
        /* <DEDUP_REMOVED lines=17> */
[----:B------:R-:W-:Y:S08]  /*1bc90*/  MUFU.EX2 R182, R182 ;  /* 0x000000b600b67308 */ /* 0x000ff00000000800 */
[----:B------:R-:W0:Y:S08]  /*1bca0*/  MUFU.EX2 R181, R181 ;  /* 0x000000b500b57308 */ /* 0x000e300000000800 */
[----:B------:R-:W-:Y:S08]  /*1bcb0*/  MUFU.EX2 R178, R178 ;  /* 0x000000b200b27308 */ /* 0x000ff00000000800 */
[----:B------:R-:W1:Y:S08]  /*1bcc0*/  MUFU.EX2 R177, R177 ;  /* 0x000000b100b17308 */ /* 0x000e700000000800 */
[----:B------:R-:W-:Y:S08]  /*1bcd0*/  MUFU.EX2 R174, R174 ;  /* 0x000000ae00ae7308 */ /* 0x000ff00000000800 */
[----:B------:R-:W2:Y:S08]  /*1bce0*/  MUFU.EX2 R173, R173 ;  /* 0x000000ad00ad7308 */ /* 0x000eb00000000800 */
[----:B------:R-:W-:Y:S08]  /*1bcf0*/  MUFU.EX2 R170, R170 ;  /* 0x000000aa00aa7308 */ /* 0x000ff00000000800 */
[----:B------:R-:W3:Y:S08]  /*1bd00*/  MUFU.EX2 R191, R19 ;  /* 0x0000001300bf7308 */ /* 0x000ef00000000800 */
[----:B------:R-:W-:Y:S08]  /*1bd10*/  MUFU.EX2 R184, R184 ;  /* 0x000000b800b87308 */ /* 0x000ff00000000800 */
[----:B------:R-:W4:Y:S08]  /*1bd20*/  MUFU.EX2 R183, R183 ;  /* 0x000000b700b77308 */ /* 0x000f300000000800 */
[----:B------:R-:W-:Y:S08]  /*1bd30*/  MUFU.EX2 R180, R180 ;  /* 0x000000b400b47308 */ /* 0x000ff00000000800 */
[----:B------:R-:W4:Y:S08]  /*1bd40*/  MUFU.EX2 R179, R179 ;  /* 0x000000b300b37308 */ /* 0x000f300000000800 */
[----:B------:R-:W-:Y:S08]  /*1bd50*/  MUFU.EX2 R176, R176 ;  /* 0x000000b000b07308 */ /* 0x000ff00000000800 */
[----:B------:R-:W4:Y:S08]  /*1bd60*/  MUFU.EX2 R175, R175 ;  /* 0x000000af00af7308 */ /* 0x000f300000000800 */
[----:B------:R-:W-:Y:S08]  /*1bd70*/  MUFU.EX2 R172, R172 ;  /* 0x000000ac00ac7308 */ /* 0x000ff00000000800 */
[----:B------:R-:W4:Y:S01]  /*1bd80*/  MUFU.EX2 R171, R171 ;  /* 0x000000ab00ab7308 */ /* 0x000f220000000800 */
[----:B0-----:R-:W-:-:S02]  /*1bd90*/  F2FP.SATFINITE.E4M3.F32.PACK_AB_MERGE_C R22, R181, R182, RZ ;  /* 0x000000b6b516723e */ /* 0x001fc400048070ff */
[----:B-1----:R-:W-:Y:S02]  /*1bda0*/  F2FP.SATFINITE.E4M3.F32.PACK_AB_MERGE_C R21, R177, R178, RZ ;  /* 0x000000b2b115723e */ /* 0x002fe400048070ff */
[----:B--2---:R-:W-:Y:S02]  /*1bdb0*/  F2FP.SATFINITE.E4M3.F32.PACK_AB_MERGE_C R20, R173, R174, RZ ;  /* 0x000000aead14723e */ /* 0x004fe400048070ff */
[----:B---3--:R-:W-:Y:S02]  /*1bdc0*/  F2FP.SATFINITE.E4M3.F32.PACK_AB_MERGE_C R19, R191, R170, RZ ;  /* 0x000000aabf13723e */ /* 0x008fe400048070ff */
[----:B----4-:R-:W-:Y:S02]  /*1bdd0*/  F2FP.SATFINITE.E4M3.F32.PACK_AB_MERGE_C R22, R183, R184, R22 ;  /* 0x000000b8b716723e */ /* 0x010fe40004807016 */
[----:B------:R-:W-:Y:S02]  /*1bde0*/  F2FP.SATFINITE.E4M3.F32.PACK_AB_MERGE_C R21, R179, R180, R21 ;  /* 0x000000b4b315723e */ /* 0x000fe40004807015 */
[----:B------:R-:W-:-:S02]  /*1bdf0*/  F2FP.SATFINITE.E4M3.F32.PACK_AB_MERGE_C R20, R175, R176, R20 ;  /* 0x000000b0af14723e */ /* 0x000fc40004807014 */
[----:B------:R-:W-:Y:S02]  /*1be00*/  F2FP.SATFINITE.E4M3.F32.PACK_AB_MERGE_C R19, R171, R172, R19 ;  /* 0x000000acab13723e */ /* 0x000fe40004807013 */
[----:B------:R-:W-:Y:S01]  /*1be10*/  SEL R23, R22, R21, !P0 ;  /* 0x0000001516177207 */ /* 0x000fe20004000000 */
[----:B------:R-:W-:Y:S02]  /*1be20*/  WARPGROUP.DEPBAR.LE gsb0, 0x0 ;  /* 0x00008000000079c5 */ /* 0x000fe40000010000 */
[----:B------:R-:W-:Y:S02]  /*1be30*/  SEL R153, R21, R22, !P0 ;  /* 0x0000001615997207 */ /* 0x000fe40004000000 */
[----:B------:R-:W-:Y:S02]  /*1be40*/  SEL R155, R19, R20, !P0 ;  /* 0x00000014139b7207 */ /* 0x000fe40004000000 */
[----:B------:R-:W-:Y:S02]  /*1be50*/  SEL R21, R20, R19, !P0 ;  /* 0x0000001314157207 */ /* 0x000fe40004000000 */
        /* <DEDUP_REMOVED lines=13> */
[----:B------:R-:W2:Y:S02]  /*1bf30*/  LDL.LU R241, [R1+0x238] ;  /* 0x0002380001f17983 */ /* 0x000ea40000300800 */
[----:B------:R-:W-:Y:S02]  /*1bf40*/  FMUL R19, R19, 1.4426950216293334961 ;  /* 0x3fb8aa3b13137820 */ /* 0x000fe40000400000 */
[----:B------:R-:W3:Y:S04]  /*1bf50*/  LDL.LU R240, [R1+0x220] ;  /* 0x0002200001f07983 */ /* 0x000ee80000300800 */
[----:B------:R-:W3:Y:S04]  /*1bf60*/  LDL.LU R20, [R1+0x234] ;  /* 0x0002340001147983 */ /* 0x000ee80000300800 */
[----:B------:R-:W4:Y:S01]  /*1bf70*/  LDL.LU R21, [R1+0x224] ;  /* 0x0002240001157983 */ /* 0x000f220000300800 */
[----:B------:R0:W-:Y:S01]  /*1bf80*/  MUFU.EX2 R216, R19 ;  /* 0x0000001300d87308 */ /* 0x0001e20000000800 */
[----:B------:R-:W-:Y:S01]  /*1bf90*/  FADD R158, R159, -R7 ;  /* 0x800000079f9e7221 */ /* 0x000fe20000000000 */
[----:B------:R-:W-:Y:S01]  /*1bfa0*/  FADD R159, R168, -R6 ;  /* 0x80000006a89f7221 */ /* 0x000fe20000000000 */
[----:B------:R-:W-:-:S02]  /*1bfb0*/  WARPGROUP.DEPBAR.LE gsb0, 0x0 ;  /* 0x00008000000079c5 */ /* 0x000fc40000010000 */
[----:B------:R-:W4:Y:S04]  /*1bfc0*/  LDL.LU R152, [R1+0x24c] ;  /* 0x00024c0001987983 */ /* 0x000f280000300800 */
[----:B------:R-:W4:Y:S04]  /*1bfd0*/  LDL.LU R22, [R1+0x22c] ;  /* 0x00022c0001167983 */ /* 0x000f280000300800 */
[----:B------:R-:W4:Y:S04]  /*1bfe0*/  LDL.LU R153, [R1+0x248] ;  /* 0x0002480001997983 */ /* 0x000f280000300800 */
[----:B------:R-:W4:Y:S04]  /*1bff0*/  LDL.LU R154, [R1+0x230] ;  /* 0x00023000019a7983 */ /* 0x000f280000300800 */
[----:B------:R-:W4:Y:S04]  /*1c000*/  LDL.LU R155, [R1+0x250] ;  /* 0x00025000019b7983 */ /* 0x000f280000300800 */
[----:B0-----:R-:W2:Y:S04]  /*1c010*/  LDL.LU R19, [R1+0x244] ;  /* 0x0002440001137983 */ /* 0x001ea80000300800 */
[----:B------:R-:W4:Y:S01]  /*1c020*/  LDL.LU R168, [R1+0x23c] ;  /* 0x00023c0001a87983 */ /* 0x000f220000300800 */
[----:B------:R-:W-:-:S03]  /*1c030*/  FADD R156, R218, -R6 ;  /* 0x80000006da9c7221 */ /* 0x000fc60000000000 */
[----:B------:R-:W4:Y:S01]  /*1c040*/  LDL.LU R218, [R1+0x240] ;  /* 0x0002400001da7983 */ /* 0x000f220000300800 */
[----:B---3--:R-:W-:Y:S01]  /*1c050*/  FADD R20, R20, R240 ;  /* 0x000000f014147221 */ /* 0x008fe20000000000 */
[----:B--2---:R-:W-:Y:S02]  /*1c060*/  FADD R19, R19, R241 ;  /* 0x000000f113137221 */ /* 0x004fe40000000000 */
[----:B------:R-:W2:Y:S02]  /*1c070*/  LDL.LU R241, [R1+0x994] ;  /* 0x0009940001f17983 */ /* 0x000ea40000300800 */
[----:B----4-:R-:W-:Y:S01]  /*1c080*/  FADD R19, R168, R19 ;  /* 0x00000013a8137221 */ /* 0x010fe20000000000 */
[--C-:B------:R-:W-:Y:S01]  /*1c090*/  FADD R168, R220, -R6.reuse ;  /* 0x80000006dca87221 */ /* 0x100fe20000000000 */
[----:B------:R-:W3:Y:S04]  /*1c0a0*/  LDL.LU R240, [R1+0x990] ;  /* 0x0009900001f07983 */ /* 0x000ee80000300800 */
[----:B------:R-:W4:Y:S01]  /*1c0b0*/  LDL.LU R220, [R1+0x228] ;  /* 0x0002280001dc7983 */ /* 0x000f220000300800 */
[----:B------:R-:W-:Y:S01]  /*1c0c0*/  FADD R19, R218, R19 ;  /* 0x00000013da137221 */ /* 0x000fe20000000000 */
        /* <DEDUP_REMOVED lines=9> */
[--C-:B------:R-:W-:Y:S01]  /*1c160*/  FADD R160, R160, -R6.reuse ;  /* 0x80000006a0a07221 */ /* 0x100fe20000000000 */
[----:B------:R-:W-:Y:S01]  /*1c170*/  FMUL R165, R165, 1.4426950216293334961 ;  /* 0x3fb8aa3ba5a57820 */ /* 0x000fe20000400000 */
[----:B------:R-:W-:Y:S01]  /*1c180*/  FMUL R164, R164, 1.4426950216293334961 ;  /* 0x3fb8aa3ba4a47820 */ /* 0x000fe20000400000 */
[----:B------:R-:W-:Y:S01]  /*1c190*/  FMUL R162, R162, 1.4426950216293334961 ;  /* 0x3fb8aa3ba2a27820 */ /* 0x000fe20000400000 */
[----:B------:R-:W-:Y:S01]  /*1c1a0*/  FMUL R161, R161, 1.4426950216293334961 ;  /* 0x3fb8aa3ba1a17820 */ /* 0x000fe20000400000 */
        /* <DEDUP_REMOVED lines=10> */
[----:B------:R-:W-:Y:S01]  /*1c250*/  MUFU.EX2 R158, R158 ;  /* 0x0000009e009e7308 */ /* 0x000fe20000000800 */
[----:B----4-:R-:W-:-:S04]  /*1c260*/  FADD R20, R220, R20 ;  /* 0x00000014dc147221 */ /* 0x010fc80000000000 */
[----:B------:R-:W-:Y:S01]  /*1c270*/  FADD R21, R21, R20 ;  /* 0x0000001415157221 */ /* 0x000fe20000000000 */
[----:B------:R-:W-:Y:S01]  /*1c280*/  FADD R20, R152, R19 ;  /* 0x0000001398147221 */ /* 0x000fe20000000000 */
[----:B------:R-:W-:Y:S02]  /*1c290*/  FADD R19, R210, R207 ;  /* 0x000000cfd2137221 */ /* 0x000fe40000000000 */
[----:B------:R-:W4:Y:S04]  /*1c2a0*/  LDL.LU R207, [R1+0x254] ;  /* 0x0002540001cf7983 */ /* 0x000f280000300800 */
[----:B------:R-:W2:Y:S04]  /*1c2b0*/  LDL.LU R220, [R1+0x25c] ;  /* 0x00025c0001dc7983 */ /* 0x000ea80000300800 */
[----:B------:R-:W3:Y:S01]  /*1c2c0*/  LDL.LU R218, [R1+0x200] ;  /* 0x0002000001da7983 */ /* 0x000ee20000300800 */
[----:B------:R-:W0:Y:S08]  /*1c2d0*/  MUFU.EX2 R157, R157 ;  /* 0x0000009d009d7308 */ /* 0x000e300000000800 */
[----:B------:R-:W-:Y:S08]  /*1c2e0*/  MUFU.EX2 R23, R23 ;  /* 0x0000001700177308 */ /* 0x000ff00000000800 */
[----:B------:R-:W1:Y:S08]  /*1c2f0*/  MUFU.EX2 R169, R169 ;  /* 0x000000a900a97308 */ /* 0x000e700000000800 */
[----:B------:R-:W-:Y:S08]  /*1c300*/  MUFU.EX2 R165, R165 ;  /* 0x000000a500a57308 */ /* 0x000ff00000000800 */
[----:B------:R-:W1:Y:S08]  /*1c310*/  MUFU.EX2 R164, R164 ;  /* 0x000000a400a47308 */ /* 0x000e700000000800 */
[----:B------:R-:W-:Y:S08]  /*1c320*/  MUFU.EX2 R162, R162 ;  /* 0x000000a200a27308 */ /* 0x000ff00000000800 */
[----:B------:R-:W1:Y:S01]  /*1c330*/  MUFU.EX2 R161, R161 ;  /* 0x000000a100a17308 */ /* 0x000e620000000800 */
[----:B------:R-:W-:Y:S01]  /*1c340*/  FADD R22, R22, R21 ;  /* 0x0000001516167221 */ /* 0x000fe20000000000 */
[----:B------:R-:W-:-:S06]  /*1c350*/  FADD R21, R153, R20 ;  /* 0x0000001499157221 */ /* 0x000fcc0000000000 */
[----:B------:R-:W-:Y:S01]  /*1c360*/  MUFU.EX2 R160, R160 ;  /* 0x000000a000a07308 */ /* 0x000fe20000000800 */
[----:B------:R-:W-:-:S07]  /*1c370*/  FADD R20, R204, R203 ;  /* 0x000000cbcc147221 */ /* 0x000fce0000000000 */
[----:B------:R-:W1:Y:S08]  /*1c380*/  MUFU.EX2 R159, R159 ;  /* 0x0000009f009f7308 */ /* 0x000e700000000800 */
[----:B------:R-:W-:Y:S08]  /*1c390*/  MUFU.EX2 R156, R156 ;  /* 0x0000009c009c7308 */ /* 0x000ff00000000800 */
[----:B------:R-:W1:Y:S01]  /*1c3a0*/  MUFU.EX2 R168, R168 ;  /* 0x000000a800a87308 */ /* 0x000e620000000800 */
[----:B------:R-:W-:-:S07]  /*1c3b0*/  FADD R19, R209, R19 ;  /* 0x00000013d1137221 */ /* 0x000fce0000000000 */
[----:B------:R-:W-:Y:S08]  /*1c3c0*/  MUFU.EX2 R167, R167 ;  /* 0x000000a700a77308 */ /* 0x000ff00000000800 */
[----:B------:R-:W1:Y:S08]  /*1c3d0*/  MUFU.EX2 R166, R166 ;  /* 0x000000a600a67308 */ /* 0x000e700000000800 */
[----:B------:R-:W1:Y:S01]  /*1c3e0*/  MUFU.EX2 R163, R163 ;  /* 0x000000a300a37308 */ /* 0x000e620000000800 */
[----:B------:R-:W-:Y:S01]  /*1c3f0*/  FADD R152, R196, R20 ;  /* 0x00000014c4987221 */ /* 0x000fe20000000000 */
[----:B------:R-:W-:Y:S01]  /*1c400*/  FADD R196, R213, R19 ;  /* 0x00000013d5c47221 */ /* 0x000fe20000000000 */
[----:B------:R-:W-:Y:S01]  /*1c410*/  FADD R204, R154, R22 ;  /* 0x000000169acc7221 */ /* 0x000fe20000000000 */
[----:B------:R-:W-:Y:S01]  /*1c420*/  FADD R203, R155, R21 ;  /* 0x000000159bcb7221 */ /* 0x000fe20000000000 */
[----:B0-----:R-:W-:Y:S01]  /*1c430*/  F2FP.SATFINITE.E4M3.F32.PACK_AB_MERGE_C R20, R157, R158, RZ ;  /* 0x0000009e9d14723e */ /* 0x001fe200048070ff */
[----:B------:R-:W3:Y:S01]  /*1c440*/  LDL.LU R209, [R1+0x208] ;  /* 0x0002080001d17983 */ /* 0x000ee20000300800 */
[----:B-1----:R-:W-:-:S02]  /*1c450*/  F2FP.SATFINITE.E4M3.F32.PACK_AB_MERGE_C R19, R169, R23, RZ ;  /* 0x00000017a913723e */ /* 0x002fc400048070ff */
[----:B------:R-:W-:Y:S01]  /*1c460*/  F2FP.SATFINITE.E4M3.F32.PACK_AB_MERGE_C R22, R164, R165, RZ ;  /* 0x000000a5a416723e */ /* 0x000fe200048070ff */
[----:B------:R-:W3:Y:S01]  /*1c470*/  LDL.LU R210, [R1+0x20c] ;  /* 0x00020c0001d27983 */ /* 0x000ee20000300800 */
[----:B------:R-:W-:Y:S02]  /*1c480*/  F2FP.SATFINITE.E4M3.F32.PACK_AB_MERGE_C R21, R161, R162, RZ ;  /* 0x000000a2a115723e */ /* 0x000fe400048070ff */
[----:B------:R-:W-:Y:S01]  /*1c490*/  F2FP.SATFINITE.E4M3.F32.PACK_AB_MERGE_C R20, R159, R160, R20 ;  /* 0x000000a09f14723e */ /* 0x000fe20004807014 */
[----:B------:R-:W3:Y:S01]  /*1c4a0*/  LDL.LU R213, [R1+0x204] ;  /* 0x0002040001d57983 */ /* 0x000ee20000300800 */
[----:B------:R-:W-:Y:S02]  /*1c4b0*/  F2FP.SATFINITE.E4M3.F32.PACK_AB_MERGE_C R19, R168, R156, R19 ;  /* 0x0000009ca813723e */ /* 0x000fe40004807013 */
[----:B------:R-:W-:Y:S02]  /*1c4c0*/  F2FP.SATFINITE.E4M3.F32.PACK_AB_MERGE_C R22, R166, R167, R22 ;  /* 0x000000a7a616723e */ /* 0x000fe40004807016 */
[----:B------:R-:W-:-:S02]  /*1c4d0*/  F2FP.SATFINITE.E4M3.F32.PACK_AB_MERGE_C R21, R163, R216, R21 ;  /* 0x000000d8a315723e */ /* 0x000fc40004807015 */
[----:B------:R-:W-:Y:S02]  /*1c4e0*/  SEL R155, R19, R20, !P0 ;  /* 0x00000014139b7207 */ /* 0x000fe40004000000 */
[----:B------:R-:W-:Y:S02]  /*1c4f0*/  SEL R153, R21, R22, !P0 ;  /* 0x0000001615997207 */ /* 0x000fe40004000000 */
[----:B------:R-:W-:Y:S01]  /*1c500*/  SEL R20, R20, R19, !P0 ;  /* 0x0000001314147207 */ /* 0x000fe20004000000 */
[----:B------:R-:W-:Y:S01]  /*1c510*/  FADD R152, R205, R152 ;  /* 0x00000098cd987221 */ /* 0x000fe20000000000 */
[----:B------:R-:W-:Y:S01]  /*1c520*/  LOP3.LUT R19, R12, 0x1, RZ, 0x3c, !PT ;  /* 0x000000010c137812 */ /* 0x000fe200078e3cff */
[----:B------:R-:W3:Y:S01]  /*1c530*/  LDL.LU R205, [R1+0x258] ;  /* 0x0002580001cd7983 */ /* 0x000ee20000300800 */
[----:B------:R-:W-:-:S03]  /*1c540*/  SEL R154, R22, R21, !P0 ;  /* 0x00000015169a7207 */ /* 0x000fc60004000000 */
[----:B------:R-:W-:Y:S04]  /*1c550*/  SHFL.IDX PT, R153, R153, R19, 0x1f ;  /* 0x00001f1399997589 */ /* 0x000fe800000e0000 */
[----:B------:R-:W-:Y:S04]  /*1c560*/  SHFL.IDX PT, R155, R155, R19, 0x1f ;  /* 0x00001f139b9b7589 */ /* 0x000fe800000e0000 */
[----:B------:R4:W0:Y:S01]  /*1c570*/  SHFL.IDX PT, R19, R154, R12, 0x1f ;  /* 0x00001f0c9a137589 */ /* 0x00082200000e0000 */
[----:B------:R-:W-:Y:S01]  /*1c580*/  FADD R22, R206, R152 ;  /* 0x00000098ce167221 */ /* 0x000fe20000000000 */
[----:B----4-:R-:W-:-:S02]  /*1c590*/  FADD R154, R207, R204 ;  /* 0x000000cccf9a7221 */ /* 0x010fc40000000000 */
[----:B------:R-:W4:Y:S01]  /*1c5a0*/  LDL.LU R207, [R1+0x210] ;  /* 0x0002100001cf7983 */ /* 0x000f220000300800 */
[----:B--2---:R-:W-:-:S03]  /*1c5b0*/  FADD R152, R220, R203 ;  /* 0x000000cbdc987221 */ /* 0x004fc60000000000 */
[----:B------:R-:W2:Y:S01]  /*1c5c0*/  LDL.LU R220, [R1+0x214] ;  /* 0x0002140001dc7983 */ /* 0x000ea20000300800 */
[----:B---3--:R-:W-:-:S03]  /*1c5d0*/  FADD R152, R218, R152 ;  /* 0x00000098da987221 */ /* 0x008fc60000000000 */
[----:B------:R-:W3:Y:S01]  /*1c5e0*/  LDL.LU R218, [R1+0x218] ;  /* 0x0002180001da7983 */ /* 0x000ee20000300800 */
[----:B------:R-:W-:-:S04]  /*1c5f0*/  FADD R21, R214, R196 ;  /* 0x000000c4d6157221 */ /* 0x000fc80000000000 */
[----:B------:R-:W-:Y:S01]  /*1c600*/  FADD R21, R215, R21 ;  /* 0x00000015d7157221 */ /* 0x000fe20000000000 */
[----:B------:R-:W-:-:S03]  /*1c610*/  FADD R22, R208, R22 ;  /* 0x00000016d0167221 */ /* 0x000fc60000000000 */
[----:B------:R-:W-:Y:S01]  /*1c620*/  FADD R21, R217, R21 ;  /* 0x00000015d9157221 */ /* 0x000fe20000000000 */
[----:B------:R-:W-:Y:S01]  /*1c630*/  FADD R22, R212, R22 ;  /* 0x00000016d4167221 */ /* 0x000fe20000000000 */
[----:B------:R-:W1:Y:S02]  /*1c640*/  SHFL.IDX PT, R20, R20, R12, 0x1f ;  /* 0x00001f0c14147589 */ /* 0x000e6400000e0000 */
[----:B------:R-:W-:Y:S01]  /*1c650*/  FADD R21, R219, R21 ;  /* 0x00000015db157221 */ /* 0x000fe20000000000 */
[----:B------:R-:W-:-:S03]  /*1c660*/  FADD R22, R211, R22 ;  /* 0x00000016d3167221 */ /* 0x000fc60000000000 */
[----:B------:R-:W-:Y:S01]  /*1c670*/  FADD R21, R193, R21 ;  /* 0x00000015c1157221 */ /* 0x000fe20000000000 */
[----:B------:R-:W-:-:S03]  /*1c680*/  FADD R187, R187, R22 ;  /* 0x00000016bbbb7221 */ /* 0x000fc60000000000 */
[----:B------:R-:W-:Y:S01]  /*1c690*/  FADD R21, R195, R21 ;  /* 0x00000015c3157221 */ /* 0x000fe20000000000 */
[----:B------:R-:W-:-:S03]  /*1c6a0*/  FADD R186, R186, R187 ;  /* 0x000000bbbaba7221 */ /* 0x000fc60000000000 */
[----:B------:R-:W-:Y:S01]  /*1c6b0*/  FADD R21, R197, R21 ;  /* 0x00000015c5157221 */ /* 0x000fe20000000000 */
[----:B------:R-:W-:-:S04]  /*1c6c0*/  FADD R186, R185, R186 ;  /* 0x000000bab9ba7221 */ /* 0x000fc80000000000 */
[----:B------:R-:W-:-:S04]  /*1c6d0*/  FADD R190, R190, R186 ;  /* 0x000000babebe7221 */ /* 0x000fc80000000000 */
[----:B------:R-:W-:-:S04]  /*1c6e0*/  FADD R189, R189, R190 ;  /* 0x000000bebdbd7221 */ /* 0x000fc80000000000 */
[----:B------:R-:W-:-:S04]  /*1c6f0*/  FADD R188, R188, R189 ;  /* 0x000000bdbcbc7221 */ /* 0x000fc80000000000 */
[----:B------:R-:W-:Y:S01]  /*1c700*/  FADD R188, R192, R188 ;  /* 0x000000bcc0bc7221 */ /* 0x000fe20000000000 */
[----:B------:R-:W-:-:S04]  /*1c710*/  FADD R152, R213, R152 ;  /* 0x00000098d5987221 */ /* 0x000fc80000000000 */
[----:B------:R-:W-:Y:S01]  /*1c720*/  FADD R22, R209, R152 ;  /* 0x00000098d1167221 */ /* 0x000fe20000000000 */
[----:B0-----:R-:W-:-:S03]  /*1c730*/  PRMT R152, R19, R18, R153 ;  /* 0x0000001213987216 */ /* 0x001fc60000000099 */
[----:B------:R-:W-:Y:S01]  /*1c740*/  FADD R22, R210, R22 ;  /* 0x00000016d2167221 */ /* 0x000fe20000000000 */
[----:B------:R-:W-:Y:S01]  /*1c750*/  PRMT R153, R19, R17, R153 ;  /* 0x0000001113997216 */ /* 0x000fe20000000099 */
[----:B------:R-:W-:Y:S01]  /*1c760*/  FADD R154, R205, R154 ;  /* 0x0000009acd9a7221 */ /* 0x000fe20000000000 */
[----:B------:R-:W-:-:S03]  /*1c770*/  FADD R19, R198, R21 ;  /* 0x00000015c6137221 */ /* 0x000fc60000000000 */
[----:B------:R-:W-:-:S04]  /*1c780*/  FADD R154, R240, R154 ;  /* 0x0000009af09a7221 */ /* 0x000fc80000000000 */
[----:B------:R-:W-:Y:S01]  /*1c790*/  FADD R154, R241, R154 ;  /* 0x0000009af19a7221 */ /* 0x000fe20000000000 */
[----:B------:R-:W-:-:S03]  /*1c7a0*/  FADD R19, R199, R19 ;  /* 0x00000013c7137221 */ /* 0x000fc60000000000 */
[----:B------:R-:W-:Y:S01]  /*1c7b0*/  FADD R187, R242, R154 ;  /* 0x0000009af2bb7221 */ /* 0x000fe20000000000 */
[C-C-:B-1----:R-:W-:Y:S02]  /*1c7c0*/  PRMT R154, R20.reuse, R18, R155.reuse ;  /* 0x00000012149a7216 */ /* 0x142fe4000000009b */
[----:B------:R-:W-:Y:S01]  /*1c7d0*/  PRMT R155, R20, R17, R155 ;  /* 0x00000011149b7216 */ /* 0x000fe2000000009b */
[----:B------:R-:W-:Y:S01]  /*1c7e0*/  FADD R20, R244, R187 ;  /* 0x000000bbf4147221 */ /* 0x000fe20000000000 */
[----:B------:R-:W-:-:S03]  /*1c7f0*/  FADD R19, R200, R19 ;  /* 0x00000013c8137221 */ /* 0x000fc60000000000 */
[----:B------:R-:W-:Y:S01]  /*1c800*/  FADD R20, R248, R20 ;  /* 0x00000014f8147221 */ /* 0x000fe20000000000 */
[----:B------:R-:W-:-:S04]  /*1c810*/  FADD R19, R201, R19 ;  /* 0x00000013c9137221 */ /* 0x000fc80000000000 */
[----:B------:R-:W-:-:S04]  /*1c820*/  FADD R19, R202, R19 ;  /* 0x00000013ca137221 */ /* 0x000fc80000000000 */
[----:B------:R-:W-:-:S04]  /*1c830*/  FADD R19, R182, R19 ;  /* 0x00000013b6137221 */ /* 0x000fc80000000000 */
[----:B------:R-:W-:-:S04]  /*1c840*/  FADD R19, R181, R19 ;  /* 0x00000013b5137221 */ /* 0x000fc80000000000 */
[----:B------:R-:W-:-:S04]  /*1c850*/  FADD R19, R178, R19 ;  /* 0x00000013b2137221 */ /* 0x000fc80000000000 */
[----:B------:R-:W-:-:S04]  /*1c860*/  FADD R19, R177, R19 ;  /* 0x00000013b1137221 */ /* 0x000fc80000000000 */
[----:B------:R-:W-:-:S04]  /*1c870*/  FADD R19, R174, R19 ;  /* 0x00000013ae137221 */ /* 0x000fc80000000000 */
[----:B------:R-:W-:-:S04]  /*1c880*/  FADD R19, R173, R19 ;  /* 0x00000013ad137221 */ /* 0x000fc80000000000 */
[----:B------:R-:W-:Y:S01]  /*1c890*/  FADD R19, R170, R19 ;  /* 0x00000013aa137221 */ /* 0x000fe20000000000 */
[----:B----4-:R-:W-:-:S04]  /*1c8a0*/  FADD R21, R207, R22 ;  /* 0x00000016cf157221 */ /* 0x010fc80000000000 */
[----:B--2---:R-:W-:-:S04]  /*1c8b0*/  FADD R21, R220, R21 ;  /* 0x00000015dc157221 */ /* 0x004fc80000000000 */
[----:B---3--:R-:W-:-:S04]  /*1c8c0*/  FADD R21, R218, R21 ;  /* 0x00000015da157221 */ /* 0x008fc80000000000 */
[----:B------:R-:W-:Y:S01]  /*1c8d0*/  FADD R21, R16, R21 ;  /* 0x0000001510157221 */ /* 0x000fe20000000000 */
[----:B------:R-:W-:Y:S01]  /*1c8e0*/  FADD R22, R249, R20 ;  /* 0x00000014f9167221 */ /* 0x000fe20000000000 */
[----:B------:R-:W2:Y:S02]  /*1c8f0*/  LDL.LU R16, [R1+0x98c] ;  /* 0x00098c0001107983 */ /* 0x000ea40000300800 */
[----:B------:R-:W-:Y:S01]  /*1c900*/  FADD R21, R15, R21 ;  /* 0x000000150f157221 */ /* 0x000fe20000000000 */
[----:B------:R-:W-:Y:S01]  /*1c910*/  FADD R20, R194, R188 ;  /* 0x000000bcc2147221 */ /* 0x000fe20000000000 */
[----:B------:R-:W3:Y:S02]  /*1c920*/  LDL.LU R15, [R1+0x988] ;  /* 0x00098800010f7983 */ /* 0x000ee40000300800 */
[----:B------:R-:W-:Y:S01]  /*1c930*/  FADD R21, R10, R21 ;  /* 0x000000150a157221 */ /* 0x000fe20000000000 */
[----:B------:R-:W-:Y:S01]  /*1c940*/  FADD R20, R184, R20 ;  /* 0x00000014b8147221 */ /* 0x000fe20000000000 */
[----:B------:R1:W5:Y:S02]  /*1c950*/  LDL.LU R10, [R1+0x984] ;  /* 0x00098400010a7983 */ /* 0x0003640000300800 */
        /* <DEDUP_REMOVED lines=8> */
[----:B------:R-:W4:Y:S02]  /*1c9e0*/  LDL.LU R2, [R1+0x978] ;  /* 0x0009780001027983 */ /* 0x000f240000300800 */
[----:B------:R-:W-:Y:S01]  /*1c9f0*/  FADD R21, R0, R21 ;  /* 0x0000001500157221 */ /* 0x000fe20000000000 */
[----:B------:R-:W-:Y:S01]  /*1ca00*/  FADD R20, R176, R20 ;  /* 0x00000014b0147221 */ /* 0x000fe20000000000 */
[----:B------:R1:W5:Y:S02]  /*1ca10*/  LDL.LU R0, [R1+0x974] ;  /* 0x0009740001007983 */ /* 0x0003640000300800 */
[----:B------:R-:W-:Y:S01]  /*1ca20*/  FADD R21, R3, R21 ;  /* 0x0000001503157221 */ /* 0x000fe20000000000 */
[----:B------:R-:W-:Y:S01]  /*1ca30*/  FADD R20, R175, R20 ;  /* 0x00000014af147221 */ /* 0x000fe20000000000 */
[----:B------:R-:W4:Y:S02]  /*1ca40*/  LDL.LU R3, [R1+0x970] ;  /* 0x0009700001037983 */ /* 0x000f240000300800 */
[----:B------:R-:W-:-:S02]  /*1ca50*/  FADD R21, R5, R21 ;  /* 0x0000001505157221 */ /* 0x000fc40000000000 */
[----:B------:R1:W5:Y:S01]  /*1ca60*/  LDL.LU R5, [R1+0x96c] ;  /* 0x00096c0001057983 */ /* 0x0003620000300800 */
[----:B------:R-:W-:-:S03]  /*1ca70*/  FADD R20, R172, R20 ;  /* 0x00000014ac147221 */ /* 0x000fc60000000000 */
[----:B------:R-:W3:Y:S04]  /*1ca80*/  LDL.LU R174, [R1+0x404] ;  /* 0x0004040001ae7983 */ /* 0x000ee80000300800 */
[----:B------:R-:W2:Y:S04]  /*1ca90*/  LDL.LU R173, [R1+0x3fc] ;  /* 0x0003fc0001ad7983 */ /* 0x000ea80000300800 */
[----:B------:R-:W4:Y:S04]  /*1caa0*/  LDL.LU R172, [R1+0x408] ;  /* 0x0004080001ac7983 */ /* 0x000f280000300800 */
[----:B------:R-:W4:Y:S01]  /*1cab0*/  LDL.LU R170, [R1+0x400] ;  /* 0x0004000001aa7983 */ /* 0x000f220000300800 */
[----:B------:R-:W-:-:S06]  /*1cac0*/  WARPGROUP.ARRIVE ;  /* 0x00000000000079c5 */ /* 0x000fcc0000000000 */
[----:B------:R-:W-:Y:S01]  /*1cad0*/  QGMMA.64x256x32.F32.E4M3.E4M3 R24, R152, gdesc[UR20], R24, gsb0 ;  /* 0x03e0001498187df3 */ /* 0x000fe20008000818 */
        /* <DEDUP_REMOVED lines=9> */
[----:B------:R-:W-:Y:S01]  /*1cb70*/  FADD R20, R171, R20 ;  /* 0x00000014ab147221 */ /* 0x000fe20000000000 */
[----:B------:R-:W-:Y:S02]  /*1cb80*/  FADD R19, R191, R19 ;  /* 0x00000013bf137221 */ /* 0x000fe40000000000 */
[----:B------:R-:W-:Y:S01]  /*1cb90*/  FADD R22, R229, R22 ;  /* 0x00000016e5167221 */ /* 0x000fe20000000000 */
[----:B------:R-:W-:Y:S01]  /*1cba0*/  FADD R21, R250, R21 ;  /* 0x00000015fa157221 */ /* 0x000fe20000000000 */
[----:B------:R-:W-:Y:S02]  /*1cbb0*/  FADD R20, R167, R20 ;  /* 0x00000014a7147221 */ /* 0x000fe40000000000 */
[----:B------:R-:W-:Y:S01]  /*1cbc0*/  FADD R22, R228, R22 ;  /* 0x00000016e4167221 */ /* 0x000fe20000000000 */
        /* <DEDUP_REMOVED lines=28> */
[----:B------:R-:W-:-:S02]  /*1cd90*/  FADD R19, R169, R19 ;  /* 0x00000013a9137221 */ /* 0x000fc40000000000 */
[----:B------:R-:W0:Y:S01]  /*1cda0*/  SHFL.BFLY PT, R23, R21, 0x2, 0x1f ;  /* 0x0c401f0015177f89 */ /* 0x000e2200000e0000 */
[----:B------:R-:W1:Y:S01]  /*1cdb0*/  S2R R218, SR_CTAID.X ;  /* 0x0000000000da7919 */ /* 0x000e620000002500 */
[----:B0-----:R-:W-:Y:S01]  /*1cdc0*/  FADD R21, R21, R23 ;  /* 0x0000001715157221 */ /* 0x001fe20000000000 */
[----:B------:R-:W-:-:S04]  /*1cdd0*/  UIADD3 UR10, UP0, UR10, 0x80, URZ ;  /* 0x000000800a0a7890 */ /* 0x000fc8000ff1e03f */
[----:B------:R-:W-:Y:S01]  /*1cde0*/  UIADD3.X UR4, URZ, UR4, URZ, UP0, !UPT ;  /* 0x000000043f047290 */ /* 0x000fe200087fe43f */
[----:B-1----:R-:W-:-:S04]  /*1cdf0*/  IMAD.SHL.U32 R175, R218, 0x100, RZ ;  /* 0x00000100daaf7824 */ /* 0x002fc800078e00ff */
[----:B------:R-:W-:Y:S02]  /*1ce00*/  VIADD R175, R175, 0x100 ;  /* 0x00000100afaf7836 */ /* 0x000fe40000000000 */
[----:B------:R-:W-:-:S03]  /*1ce10*/  IMAD.U32 R23, RZ, RZ, UR4 ;  /* 0x00000004ff177e24 */ /* 0x000fc6000f8e00ff */
[----:B------:R-:W-:-:S04]  /*1ce20*/  ISETP.LE.U32.AND P1, PT, R175, UR10, PT ;  /* 0x0000000aaf007c0c */ /* 0x000fc8000bf23070 */
[----:B------:R-:W-:Y:S01]  /*1ce30*/  ISETP.GE.U32.AND.EX P1, PT, R23, RZ, PT, P1 ;  /* 0x000000ff1700720c */ /* 0x000fe20003f26110 */
[----:B------:R-:W-:Y:S01]  /*1ce40*/  ULEA UR11, UR9, UR11, 0x7 ;  /* 0x0000000b090b7291 */ /* 0x000fe2000f8e383f */
[----:B------:R-:W-:Y:S02]  /*1ce50*/  WARPGROUP.DEPBAR.LE gsb0, 0x0 ;  /* 0x00008000000079c5 */ /* 0x000fe40000010000 */
[----:B------:R-:W0:Y:S04]  /*1ce60*/  SHFL.BFLY PT, R152, R22, 0x2, 0x1f ;  /* 0x0c401f0016987f89 */ /* 0x000e2800000e0000 */
[----:B------:R-:W1:Y:S04]  /*1ce70*/  SHFL.BFLY PT, R153, R20, 0x2, 0x1f ;  /* 0x0c401f0014997f89 */ /* 0x000e6800000e0000 */
[----:B------:R-:W1:Y:S01]  /*1ce80*/  SHFL.BFLY PT, R154, R19, 0x2, 0x1f ;  /* 0x0c401f00139a7f89 */ /* 0x000e6200000e0000 */
[----:B0-----:R-:W-:Y:S01]  /*1ce90*/  FADD R22, R22, R152 ;  /* 0x0000009816167221 */ /* 0x001fe20000000000 */
[----:B-1----:R-:W-:-:S02]  /*1cea0*/  FADD R20, R20, R153 ;  /* 0x0000009914147221 */ /* 0x002fc40000000000 */
[----:B------:R-:W0:Y:S01]  /*1ceb0*/  SHFL.BFLY PT, R152, R21, 0x1, 0x1f ;  /* 0x0c201f0015987f89 */ /* 0x000e2200000e0000 */
[----:B------:R-:W-:-:S03]  /*1cec0*/  FADD R19, R19, R154 ;  /* 0x0000009a13137221 */ /* 0x000fc60000000000 */
[----:B------:R-:W1:Y:S04]  /*1ced0*/  SHFL.BFLY PT, R153, R22, 0x1, 0x1f ;  /* 0x0c201f0016997f89 */ /* 0x000e6800000e0000 */
[----:B------:R-:W3:Y:S04]  /*1cee0*/  SHFL.BFLY PT, R154, R20, 0x1, 0x1f ;  /* 0x0c201f00149a7f89 */ /* 0x000ee800000e0000 */
[----:B------:R-:W2:Y:S01]  /*1cef0*/  SHFL.BFLY PT, R155, R19, 0x1, 0x1f ;  /* 0x0c201f00139b7f89 */ /* 0x000ea200000e0000 */
[----:B0-----:R-:W-:Y:S01]  /*1cf00*/  FADD R152, R21, R152 ;  /* 0x0000009815987221 */ /* 0x001fe20000000000 */
[----:B-1----:R-:W-:-:S03]  /*1cf10*/  FADD R22, R22, R153 ;  /* 0x0000009916167221 */ /* 0x002fc60000000000 */
[----:B---3--:R-:W-:Y:S01]  /*1cf20*/  FFMA R174, R15, R174, R152 ;  /* 0x000000ae0fae7223 */ /* 0x008fe20000000098 */
[----:B------:R-:W-:Y:S01]  /*1cf30*/  FADD R20, R20, R154 ;  /* 0x0000009a14147221 */ /* 0x000fe20000000000 */
[----:B--2---:R-:W-:Y:S01]  /*1cf40*/  FFMA R173, R16, R173, R22 ;  /* 0x000000ad10ad7223 */ /* 0x004fe20000000016 */
[----:B------:R-:W-:Y:S02]  /*1cf50*/  FADD R19, R19, R155 ;  /* 0x0000009b13137221 */ /* 0x000fe40000000000 */
[----:B----4-:R-:W-:Y:S01]  /*1cf60*/  FFMA R172, R14, R172, R20 ;  /* 0x000000ac0eac7223 */ /* 0x010fe20000000014 */
[----:B------:R1:W-:Y:S01]  /*1cf70*/  STL [R1+0x404], R174 ;  /* 0x000404ae01007387 */ /* 0x0003e20000100800 */
[----:B------:R-:W-:-:S03]  /*1cf80*/  FFMA R170, R13, R170, R19 ;  /* 0x000000aa0daa7223 */ /* 0x000fc60000000013 */
[----:B------:R1:W-:Y:S04]  /*1cf90*/  STL [R1+0x3fc], R173 ;  /* 0x0003fcad01007387 */ /* 0x0003e80000100800 */
[----:B------:R1:W-:Y:S04]  /*1cfa0*/  STL [R1+0x408], R172 ;  /* 0x000408ac01007387 */ /* 0x0003e80000100800 */
[----:B------:R1:W-:Y:S04]  /*1cfb0*/  STL [R1+0x400], R170 ;  /* 0x000400aa01007387 */ /* 0x0003e80000100800 */
[----:B------:R1:W-:Y:S04]  /*1cfc0*/  STL [R1+0x3ec], R9 ;  /* 0x0003ec0901007387 */ /* 0x0003e80000100800 */
[----:B------:R1:W-:Y:S04]  /*1cfd0*/  STL [R1+0x3f0], R8 ;  /* 0x0003f00801007387 */ /* 0x0003e80000100800 */
[----:B------:R1:W-:Y:S04]  /*1cfe0*/  STL [R1+0x3f4], R7 ;  /* 0x0003f40701007387 */ /* 0x0003e80000100800 */
[----:B------:R1:W-:Y:S01]  /*1cff0*/  STL [R1+0x3f8], R6 ;  /* 0x0003f80601007387 */ /* 0x0003e20000100800 */
[----:B------:R-:W-:Y:S01]  /*1d000*/  IMAD R2, R3, 0x80, R2 ;  /* 0x0000008003027824 */ /* 0x000fe200078e0202 */
[----:B------:R-:W-:Y:S06]  /*1d010*/  @!P1 BRA `(.L_x_1) ;  /* 0xfffffedc00c89947 */ /* 0x000fec000383ffff */
.L_x_0:
[----:B------:R-:W2:Y:S01]  /*1d020*/  LDL.LU R14, [R1+0x400] ;  /* 0x00040000010e7983 */ /* 0x000ea20000300800 */
[----:B------:R-:W-:Y:S01]  /*1d030*/  FMUL R3, R26, 0.25 ;  /* 0x3e8000001a037820 */ /* 0x000fe20000400000 */
[----:B------:R-:W-:Y:S02]  /*1d040*/  ULDC.64 UR10, c[0x0][0x270] ;  /* 0x00009c00000a7ab9 */ /* 0x000fe40000000a00 */
[----:B------:R-:W3:Y:S04]  /*1d050*/  LDL.LU R13, [R1+0x408] ;  /* 0x00040800010d7983 */ /* 0x000ee80000300800 */
[----:B------:R-:W4:Y:S04]  /*1d060*/  LDL.LU R15, [R1+0x404] ;  /* 0x00040400010f7983 */ /* 0x000f280000300800 */
[----:B------:R-:W-:Y:S04]  /*1d070*/  STL [R1+0x978], R8 ;  /* 0x0009780801007387 */ /* 0x000fe80000100800 */
[----:B------:R-:W-:Y:S04]  /*1d080*/  STL [R1+0x974], R9 ;  /* 0x0009740901007387 */ /* 0x000fe80000100800 */
[----:B------:R1:W-:Y:S04]  /*1d090*/  STL [R1+0x970], R6 ;  /* 0x0009700601007387 */ /* 0x0003e80000100800 */
[----:B------:R-:W-:Y:S04]  /*1d0a0*/  STL [R1+0x96c], R7 ;  /* 0x00096c0701007387 */ /* 0x000fe80000100800 */
[----:B-----5:R-:W3:Y:S01]  /*1d0b0*/  LDL.LU R4, [R1+0x3fc] ;  /* 0x0003fc0001047983 */ /* 0x020ee20000300800 */
[----:B------:R-:W-:Y:S01]  /*1d0c0*/  BAR.SYNC.DEFER_BLOCKING 0x0 ;  /* 0x0000000000007b1d */ /* 0x000fe20000010000 */
[----:B--2---:R-:W-:-:S02]  /*1d0d0*/  IMAD.MOV.U32 R5, RZ, RZ, R14 ;  /* 0x000000ffff057224 */ /* 0x004fc400078e000e */
[----:B------:R-:W-:-:S03]  /*1d0e0*/  IMAD.MOV.U32 R14, RZ, RZ, 0x3dc6b27f ;  /* 0x3dc6b27fff0e7424 */ /* 0x000fc600078e00ff */
[C---:B------:R-:W-:Y:S02]  /*1d0f0*/  FSETP.GT.AND P3, PT, |R5|.reuse, 8.50705917302346158658e+37, PT ;  /* 0x7e8000000500780b */ /* 0x040fe40003f64200 */
[----:B------:R-:W-:Y:S02]  /*1d100*/  FSETP.GEU.AND P4, PT, R5, 1.175494350822287508e-38, PT ;  /* 0x008000000500780b */ /* 0x000fe40003f8e000 */
[----:B------:R-:W-:Y:S01]  /*1d110*/  FSEL R26, R3, R26, P3 ;  /* 0x0000001a031a7208 */ /* 0x000fe20001800000 */
[C---:B---3--:R-:W-:Y:S01]  /*1d120*/  FMUL R2, R4.reuse, 8388608 ;  /* 0x4b00000004027820 */ /* 0x048fe20000400000 */
[----:B------:R-:W-:-:S04]  /*1d130*/  FSETP.GEU.AND P0, PT, R4, 1.175494350822287508e-38, PT ;  /* 0x008000000400780b */ /* 0x000fc80003f0e000 */
[----:B------:R-:W-:-:S04]  /*1d140*/  FSEL R2, R2, R4, !P0 ;  /* 0x0000000402027208 */ /* 0x000fc80004000000 */
[C---:B------:R-:W-:Y:S01]  /*1d150*/  FSETP.NEU.AND P2, PT, R2.reuse, RZ, PT ;  /* 0x000000ff0200720b */ /* 0x040fe20003f4d000 */
[----:B------:R-:W-:-:S05]  /*1d160*/  VIADD R0, R2, 0xc0cafb0d ;  /* 0xc0cafb0d02007836 */ /* 0x000fca0000000000 */
[----:B------:R-:W-:-:S04]  /*1d170*/  LOP3.LUT R0, R0, 0xff800000, RZ, 0xc0, !PT ;  /* 0xff80000000007812 */ /* 0x000fc800078ec0ff */
[----:B------:R-:W-:Y:S01]  /*1d180*/  I2FP.F32.S32 R10, R0 ;  /* 0x00000000000a7245 */ /* 0x000fe20000201400 */
[----:B------:R-:W-:-:S04]  /*1d190*/  IMAD.IADD R3, R2, 0x1, -R0 ;  /* 0x0000000102037824 */ /* 0x000fc800078e0a00 */
[----:B------:R-:W-:Y:S01]  /*1d1a0*/  FADD R0, R3, -1 ;  /* 0xbf80000003007421 */ /* 0x000fe20000000000 */
[----:B------:R-:W-:Y:S02]  /*1d1b0*/  FSEL R3, RZ, -23, P0 ;  /* 0xc1b80000ff037808 */ /* 0x000fe40000000000 */
[----:B------:R-:W-:-:S03]  /*1d1c0*/  ISETP.GE.U32.AND P0, PT, R2, 0x7f800000, PT ;  /* 0x7f8000000200780c */ /* 0x000fc60003f06070 */
[----:B------:R-:W-:Y:S01]  /*1d1d0*/  FFMA.FTZ R10, R10, 1.1920928955078125e-07, R3 ;  /* 0x340000000a0a7823 */ /* 0x000fe20000010003 */
[----:B------:R-:W-:-:S04]  /*1d1e0*/  FFMA.FTZ R3, R0, R14, -0.16845393180847167969 ;  /* 0xbe2c7f3000037423 */ /* 0x000fc8000001000e */
[----:B------:R-:W-:-:S04]  /*1d1f0*/  FFMA.FTZ R3, R0, R3, 0.1716887056827545166 ;  /* 0x3e2fcf2a00037423 */ /* 0x000fc80000010003 */
[----:B------:R-:W-:-:S04]  /*1d200*/  FFMA.FTZ R3, R0, R3, -0.17900948226451873779 ;  /* 0xbe374e4300037423 */ /* 0x000fc80000010003 */
[----:B------:R-:W-:-:S04]  /*1d210*/  FFMA.FTZ R3, R0, R3, 0.20512372255325317383 ;  /* 0x3e520bf400037423 */ /* 0x000fc80000010003 */
[----:B------:R-:W-:-:S04]  /*1d220*/  FFMA.FTZ R3, R0, R3, -0.24046532809734344482 ;  /* 0xbe763c8b00037423 */ /* 0x000fc80000010003 */
[----:B------:R-:W-:-:S04]  /*1d230*/  FFMA.FTZ R3, R0, R3, 0.28857114911079406738 ;  /* 0x3e93bf9900037423 */ /* 0x000fc80000010003 */
[----:B------:R-:W-:-:S04]  /*1d240*/  FFMA.FTZ R3, R0, R3, -0.36067417263984680176 ;  /* 0xbeb8aa4900037423 */ /* 0x000fc80000010003 */
[----:B------:R-:W-:-:S04]  /*1d250*/  FFMA.FTZ R3, R0, R3, 0.48089820146560668945 ;  /* 0x3ef6384a00037423 */ /* 0x000fc80000010003 */
[----:B------:R-:W-:-:S04]  /*1d260*/  FFMA.FTZ R3, R0, R3, -0.72134751081466674805 ;  /* 0xbf38aa3b00037423 */ /* 0x000fc80000010003 */
[----:B------:R-:W-:-:S04]  /*1d270*/  FMUL R3, R0, R3 ;  /* 0x0000000300037220 */ /* 0x000fc80000400000 */
[----:B------:R-:W-:-:S04]  /*1d280*/  FMUL R3, R0, R3 ;  /* 0x0000000300037220 */ /* 0x000fc80000400000 */
[----:B------:R-:W-:Y:S01]  /*1d290*/  FFMA.FTZ R0, R0, 1.4426950216293334961, R3 ;  /* 0x3fb8aa3b00007823 */ /* 0x000fe20000010003 */
[----:B----4-:R-:W-:-:S03]  /*1d2a0*/  IMAD.MOV.U32 R3, RZ, RZ, R15 ;  /* 0x000000ffff037224 */ /* 0x010fc600078e000f */
[----:B-1----:R-:W-:Y:S01]  /*1d2b0*/  FADD R6, R10, R0 ;  /* 0x000000000a067221 */ /* 0x002fe20000000000 */
[C---:B------:R-:W-:Y:S01]  /*1d2c0*/  FMUL R11, R3.reuse, 8388608 ;  /* 0x4b000000030b7820 */ /* 0x040fe20000400000 */
[----:B------:R-:W-:Y:S01]  /*1d2d0*/  FSETP.GEU.AND P1, PT, R3, 1.175494350822287508e-38, PT ;  /* 0x008000000300780b */ /* 0x000fe20003f2e000 */
[----:B------:R-:W-:-:S03]  /*1d2e0*/  @P0 IMAD.MOV.U32 R0, RZ, RZ, 0x7f800000 ;  /* 0x7f800000ff000424 */ /* 0x000fc600078e00ff */
[----:B------:R-:W-:Y:S01]  /*1d2f0*/  FSEL R11, R11, R3, !P1 ;  /* 0x000000030b0b7208 */ /* 0x000fe20004800000 */
[----:B------:R-:W-:Y:S01]  /*1d300*/  @P0 FFMA.FTZ R6, R2, R0, +INF ;  /* 0x7f80000002060423 */ /* 0x000fe20000010000 */
[----:B------:R-:W-:Y:S02]  /*1d310*/  FSEL R2, RZ, -23, P1 ;  /* 0xc1b80000ff027808 */ /* 0x000fe40000800000 */
[C---:B------:R-:W-:Y:S01]  /*1d320*/  ISETP.GE.U32.AND P0, PT, R11.reuse, 0x7f800000, PT ;  /* 0x7f8000000b00780c */ /* 0x040fe20003f06070 */
[C---:B------:R-:W-:Y:S01]  /*1d330*/  VIADD R0, R11.reuse, 0xc0cafb0d ;  /* 0xc0cafb0d0b007836 */ /* 0x040fe20000000000 */
[----:B------:R0:W-:Y:S01]  /*1d340*/  STL [R1+0x238], R6 ;  /* 0x0002380601007387 */ /* 0x0001e20000100800 */
[----:B------:R-:W-:-:S03]  /*1d350*/  FSETP.NEU.AND P1, PT, R11, RZ, PT ;  /* 0x000000ff0b00720b */ /* 0x000fc60003f2d000 */
[----:B------:R-:W-:-:S05]  /*1d360*/  LOP3.LUT R0, R0, 0xff800000, RZ, 0xc0, !PT ;  /* 0xff80000000007812 */ /* 0x000fca00078ec0ff */
[----:B------:R-:W-:Y:S01]  /*1d370*/  IMAD.IADD R10, R11, 0x1, -R0 ;  /* 0x000000010b0a7824 */ /* 0x000fe200078e0a00 */
[----:B------:R-:W-:-:S05]  /*1d380*/  I2FP.F32.S32 R0, R0 ;  /* 0x0000000000007245 */ /* 0x000fca0000201400 */
[----:B------:R-:W-:Y:S01]  /*1d390*/  FFMA.FTZ R12, R0, 1.1920928955078125e-07, R2 ;  /* 0x34000000000c7823 */ /* 0x000fe20000010002 */
[----:B------:R-:W-:-:S04]  /*1d3a0*/  FADD R0, R10, -1 ;  /* 0xbf8000000a007421 */ /* 0x000fc80000000000 */
        /* <DEDUP_REMOVED lines=12> */
[----:B------:R-:W-:-:S03]  /*1d470*/  IMAD.MOV.U32 R2, RZ, RZ, R13 ;  /* 0x000000ffff027224 */ /* 0x000fc600078e000d */
[----:B0-----:R-:W-:Y:S01]  /*1d480*/  FADD R6, R12, R0 ;  /* 0x000000000c067221 */ /* 0x001fe20000000000 */
[----:B------:R-:W-:Y:S02]  /*1d490*/  @P0 IMAD.MOV.U32 R0, RZ, RZ, 0x7f800000 ;  /* 0x7f800000ff000424 */ /* 0x000fe400078e00ff */
[C---:B------:R-:W-:Y:S02]  /*1d4a0*/  FMUL R10, R2.reuse, 8388608 ;  /* 0x4b000000020a7820 */ /* 0x040fe40000400000 */
[----:B------:R-:W-:Y:S01]  /*1d4b0*/  @P0 FFMA.FTZ R6, R11, R0, +INF ;  /* 0x7f8000000b060423 */ /* 0x000fe20000010000 */
[----:B------:R-:W-:-:S04]  /*1d4c0*/  FSETP.GEU.AND P0, PT, R2, 1.175494350822287508e-38, PT ;  /* 0x008000000200780b */ /* 0x000fc80003f0e000 */
[----:B------:R-:W-:Y:S01]  /*1d4d0*/  FSEL R10, R10, R2, !P0 ;  /* 0x000000020a0a7208 */ /* 0x000fe20004000000 */
[----:B------:R0:W-:Y:S01]  /*1d4e0*/  STL [R1+0x234], R6 ;  /* 0x0002340601007387 */ /* 0x0001e20000100800 */
[----:B------:R-:W-:Y:S02]  /*1d4f0*/  FSEL R11, RZ, -23, P0 ;  /* 0xc1b80000ff0b7808 */ /* 0x000fe40000000000 */
[C---:B------:R-:W-:Y:S01]  /*1d500*/  ISETP.GE.U32.AND P0, PT, R10.reuse, 0x7f800000, PT ;  /* 0x7f8000000a00780c */ /* 0x040fe20003f06070 */
[----:B------:R-:W-:-:S05]  /*1d510*/  VIADD R0, R10, 0xc0cafb0d ;  /* 0xc0cafb0d0a007836 */ /* 0x000fca0000000000 */
        /* <DEDUP_REMOVED lines=17> */
[----:B------:R-:W-:-:S03]  /*1d630*/  FSEL R11, RZ, -23, P4 ;  /* 0xc1b80000ff0b7808 */ /* 0x000fc60002000000 */
[----:B0-----:R-:W-:Y:S01]  /*1d640*/  FADD R6, R13, R0 ;  /* 0x000000000d067221 */ /* 0x001fe20000000000 */
[----:B------:R-:W-:-:S04]  /*1d650*/  @P0 IMAD.MOV.U32 R0, RZ, RZ, 0x7f800000 ;  /* 0x7f800000ff000424 */ /* 0x000fc800078e00ff */
[C---:B------:R-:W-:Y:S01]  /*1d660*/  @P0 FFMA.FTZ R6, R10.reuse, R0, +INF ;  /* 0x7f8000000a060423 */ /* 0x040fe20000010000 */
[----:B------:R-:W-:Y:S01]  /*1d670*/  FMUL R0, R5, 8388608 ;  /* 0x4b00000005007820 */ /* 0x000fe20000400000 */
[----:B------:R-:W-:-:S03]  /*1d680*/  FSETP.NEU.AND P0, PT, R10, RZ, PT ;  /* 0x000000ff0a00720b */ /* 0x000fc60003f0d000 */
[----:B------:R0:W-:Y:S01]  /*1d690*/  STL [R1+0x230], R6 ;  /* 0x0002300601007387 */ /* 0x0001e20000100800 */
[----:B------:R-:W-:Y:S02]  /*1d6a0*/  FSEL R0, R0, R5, !P4 ;  /* 0x0000000500007208 */ /* 0x000fe40006000000 */
[C---:B------:R-:W-:Y:S01]  /*1d6b0*/  FSETP.GEU.AND P4, PT, |R5|.reuse, 1.175494350822287508e-38, PT ;  /* 0x008000000500780b */ /* 0x040fe20003f8e200 */
[----:B------:R-:W-:Y:S02]  /*1d6c0*/  @P3 FMUL R5, R5, 0.25 ;  /* 0x3e80000005053820 */ /* 0x000fe40000400000 */
[----:B------:R-:W-:-:S05]  /*1d6d0*/  VIADD R10, R0, 0xc0cafb0d ;  /* 0xc0cafb0d000a7836 */ /* 0x000fca0000000000 */
[----:B------:R-:W-:-:S05]  /*1d6e0*/  LOP3.LUT R10, R10, 0xff800000, RZ, 0xc0, !PT ;  /* 0xff8000000a0a7812 */ /* 0x000fca00078ec0ff */
[----:B------:R-:W-:Y:S01]  /*1d6f0*/  IMAD.IADD R12, R0, 0x1, -R10 ;  /* 0x00000001000c7824 */ /* 0x000fe200078e0a0a */
[----:B------:R-:W-:Y:S01]  /*1d700*/  I2FP.F32.S32 R10, R10 ;  /* 0x0000000a000a7245 */ /* 0x000fe20000201400 */
[----:B------:R-:W-:Y:S01]  /*1d710*/  @!P4 FMUL R5, R5, 16777216 ;  /* 0x4b8000000505c820 */ /* 0x000fe20000400000 */
[----:B------:R-:W-:-:S03]  /*1d720*/  @!P4 FMUL R26, R26, 16777216 ;  /* 0x4b8000001a1ac820 */ /* 0x000fc60000400000 */
[----:B------:R-:W-:Y:S01]  /*1d730*/  FFMA.FTZ R13, R10, 1.1920928955078125e-07, R11 ;  /* 0x340000000a0d7823 */ /* 0x000fe2000001000b */
[----:B------:R-:W-:Y:S01]  /*1d740*/  FADD R10, R12, -1 ;  /* 0xbf8000000c0a7421 */ /* 0x000fe20000000000 */
[----:B------:R-:W1:Y:S03]  /*1d750*/  MUFU.RCP R5, R5 ;  /* 0x0000000500057308 */ /* 0x000e660000001000 */
        /* <DEDUP_REMOVED lines=11> */
[----:B------:R-:W-:-:S04]  /*1d810*/  FFMA.FTZ R10, R10, 1.4426950216293334961, R11 ;  /* 0x3fb8aa3b0a0a7823 */ /* 0x000fc8000001000b */
[----:B0-----:R-:W-:Y:S01]  /*1d820*/  FADD R6, R13, R10 ;  /* 0x0000000a0d067221 */ /* 0x001fe20000000000 */
[----:B------:R-:W-:-:S04]  /*1d830*/  FMUL R10, R151, 0.25 ;  /* 0x3e800000970a7820 */ /* 0x000fc80000400000 */
[----:B------:R0:W-:Y:S01]  /*1d840*/  STL [R1+0x22c], R6 ;  /* 0x00022c0601007387 */ /* 0x0001e20000100800 */
[----:B------:R-:W-:Y:S01]  /*1d850*/  FSEL R151, R10, R151, P3 ;  /* 0x000000970a977208 */ /* 0x000fe20001800000 */
[----:B------:R-:W-:-:S04]  /*1d860*/  FMUL R10, R150, 0.25 ;  /* 0x3e800000960a7820 */ /* 0x000fc80000400000 */
[----:B------:R-:W-:Y:S01]  /*1d870*/  @!P4 FMUL R151, R151, 16777216 ;  /* 0x4b8000009797c820 */ /* 0x000fe20000400000 */
[----:B------:R-:W-:Y:S01]  /*1d880*/  FSEL R150, R10, R150, P3 ;  /* 0x000000960a967208 */ /* 0x000fe20001800000 */
[----:B------:R-:W-:Y:S02]  /*1d890*/  FMUL R10, R147, 0.25 ;  /* 0x3e800000930a7820 */ /* 0x000fe40000400000 */
[C---:B-1----:R-:W-:Y:S02]  /*1d8a0*/  FMUL R251, R5.reuse, R151 ;  /* 0x0000009705fb7220 */ /* 0x042fe40000400000 */
[----:B------:R-:W-:Y:S01]  /*1d8b0*/  @!P4 FMUL R150, R150, 16777216 ;  /* 0x4b8000009696c820 */ /* 0x000fe20000400000 */
[----:B------:R-:W-:Y:S01]  /*1d8c0*/  FSEL R147, R10, R147, P3 ;  /* 0x000000930a937208 */ /* 0x000fe20001800000 */
[----:B------:R-:W-:Y:S02]  /*1d8d0*/  FMUL R10, R146, 0.25 ;  /* 0x3e800000920a7820 */ /* 0x000fe40000400000 */
[----:B------:R-:W-:-:S02]  /*1d8e0*/  FMUL R250, R5, R150 ;  /* 0x0000009605fa7220 */ /* 0x000fc40000400000 */
[----:B------:R-:W-:Y:S01]  /*1d8f0*/  @!P4 FMUL R147, R147, 16777216 ;  /* 0x4b8000009393c820 */ /* 0x000fe20000400000 */
[----:B------:R-:W-:Y:S01]  /*1d900*/  FSEL R146, R10, R146, P3 ;  /* 0x000000920a927208 */ /* 0x000fe20001800000 */
[----:B------:R-:W-:Y:S02]  /*1d910*/  FMUL R10, R143, 0.25 ;  /* 0x3e8000008f0a7820 */ /* 0x000fe40000400000 */
[C---:B------:R-:W-:Y:S02]  /*1d920*/  FMUL R7, R5.reuse, R147 ;  /* 0x0000009305077220 */ /* 0x040fe40000400000 */
[----:B------:R-:W-:Y:S01]  /*1d930*/  @!P4 FMUL R146, R146, 16777216 ;  /* 0x4b8000009292c820 */ /* 0x000fe20000400000 */
[----:B------:R-:W-:Y:S01]  /*1d940*/  FSEL R143, R10, R143, P3 ;  /* 0x0000008f0a8f7208 */ /* 0x000fe20001800000 */
[----:B------:R-:W-:Y:S01]  /*1d950*/  FMUL R10, R142, 0.25 ;  /* 0x3e8000008e0a7820 */ /* 0x000fe20000400000 */
[----:B------:R-:W-:Y:S01]  /*1d960*/  STL [R1+0x97c], R7 ;  /* 0x00097c0701007387 */ /* 0x000fe20000100800 */
[----:B0-----:R-:W-:-:S02]  /*1d970*/  FMUL R6, R5, R146 ;  /* 0x0000009205067220 */ /* 0x001fc40000400000 */
[----:B------:R-:W-:Y:S01]  /*1d980*/  @!P4 FMUL R143, R143, 16777216 ;  /* 0x4b8000008f8fc820 */ /* 0x000fe20000400000 */
[----:B------:R-:W-:Y:S01]  /*1d990*/  FSEL R142, R10, R142, P3 ;  /* 0x0000008e0a8e7208 */ /* 0x000fe20001800000 */
[----:B------:R-:W-:Y:S01]  /*1d9a0*/  FMUL R10, R139, 0.25 ;  /* 0x3e8000008b0a7820 */ /* 0x000fe20000400000 */
[----:B------:R0:W-:Y:S01]  /*1d9b0*/  STL [R1+0x980], R6 ;  /* 0x0009800601007387 */ /* 0x0001e20000100800 */
[C---:B------:R-:W-:Y:S02]  /*1d9c0*/  FMUL R249, R5.reuse, R143 ;  /* 0x0000008f05f97220 */ /* 0x040fe40000400000 */
        /* <DEDUP_REMOVED lines=12> */
[----:B------:R-:W-:-:S02]  /*1da90*/  FMUL R8, R5, R138 ;  /* 0x0000008a05087220 */ /* 0x000fc40000400000 */
[----:B------:R-:W-:Y:S01]  /*1daa0*/  @!P4 FMUL R135, R135, 16777216 ;  /* 0x4b8000008787c820 */ /* 0x000fe20000400000 */
[----:B------:R-:W-:Y:S01]  /*1dab0*/  FSEL R134, R10, R134, P3 ;  /* 0x000000860a867208 */ /* 0x000fe20001800000 */
[----:B------:R-:W-:Y:S01]  /*1dac0*/  FMUL R10, R131, 0.25 ;  /* 0x3e800000830a7820 */ /* 0x000fe20000400000 */
[----:B------:R-:W-:Y:S01]  /*1dad0*/  STL [R1+0x988], R8 ;  /* 0x0009880801007387 */ /* 0x000fe20000100800 */
        /* <DEDUP_REMOVED lines=8> */
[C---:B0-----:R-:W-:Y:S02]  /*1db60*/  FMUL R6, R5.reuse, R131 ;  /* 0x0000008305067220 */ /* 0x041fe40000400000 */
[----:B------:R-:W-:Y:S01]  /*1db70*/  @!P4 FMUL R130, R130, 16777216 ;  /* 0x4b8000008282c820 */ /* 0x000fe20000400000 */
[----:B------:R-:W-:Y:S01]  /*1db80*/  FSEL R127, R10, R127, P3 ;  /* 0x0000007f0a7f7208 */ /* 0x000fe20001800000 */
[----:B------:R-:W-:Y:S02]  /*1db90*/  FMUL R10, R126, 0.25 ;  /* 0x3e8000007e0a7820 */ /* 0x000fe40000400000 */
        /* <DEDUP_REMOVED lines=8> */
[----:B------:R-:W-:Y:S01]  /*1dc20*/  FMUL R10, R122, 0.25 ;  /* 0x3e8000007a0a7820 */ /* 0x000fe20000400000 */
[----:B------:R0:W-:Y:S01]  /*1dc30*/  STL [R1+0x21c], R6 ;  /* 0x00021c0601007387 */ /* 0x0001e20000100800 */
[----:B------:R-:W-:-:S02]  /*1dc40*/  FMUL R242, R5, R126 ;  /* 0x0000007e05f27220 */ /* 0x000fc40000400000 */
[----:B------:R-:W-:Y:S01]  /*1dc50*/  @!P4 FMUL R123, R123, 16777216 ;  /* 0x4b8000007b7bc820 */ /* 0x000fe20000400000 */
[----:B------:R-:W-:Y:S01]  /*1dc60*/  FSEL R122, R10, R122, P3 ;  /* 0x0000007a0a7a7208 */ /* 0x000fe20001800000 */
[----:B------:R-:W-:-:S04]  /*1dc70*/  FMUL R10, R119, 0.25 ;  /* 0x3e800000770a7820 */ /* 0x000fc80000400000 */
[----:B------:R-:W-:Y:S01]  /*1dc80*/  @!P4 FMUL R122, R122, 16777216 ;  /* 0x4b8000007a7ac820 */ /* 0x000fe20000400000 */
[----:B------:R-:W-:Y:S01]  /*1dc90*/  FSEL R119, R10, R119, P3 ;  /* 0x000000770a777208 */ /* 0x000fe20001800000 */
[----:B------:R-:W-:Y:S01]  /*1dca0*/  FMUL R10, R118, 0.25 ;  /* 0x3e800000760a7820 */ /* 0x000fe20000400000 */
[C---:B0-----:R-:W-:Y:S01]  /*1dcb0*/  FMUL R6, R5.reuse, R123 ;  /* 0x0000007b05067220 */ /* 0x041fe20000400000 */
[----:B------:R-:W-:Y:S02]  /*1dcc0*/  FMUL R9, R5, R122 ;  /* 0x0000007a05097220 */ /* 0x000fe40000400000 */
[----:B------:R-:W-:Y:S01]  /*1dcd0*/  @!P4 FMUL R119, R119, 16777216 ;  /* 0x4b8000007777c820 */ /* 0x000fe20000400000 */
[----:B------:R-:W-:Y:S01]  /*1dce0*/  FSEL R118, R10, R118, P3 ;  /* 0x000000760a767208 */ /* 0x000fe20001800000 */
[----:B------:R-:W-:Y:S01]  /*1dcf0*/  FMUL R10, R115, 0.25 ;  /* 0x3e800000730a7820 */ /* 0x000fe20000400000 */
[----:B------:R0:W-:Y:S01]  /*1dd00*/  STL [R1+0x990], R6 ;  /* 0x0009900601007387 */ /* 0x0001e20000100800 */
[----:B------:R-:W-:-:S02]  /*1dd10*/  FMUL R239, R5, R119 ;  /* 0x0000007705ef7220 */ /* 0x000fc40000400000 */
[----:B------:R-:W-:Y:S01]  /*1dd20*/  @!P4 FMUL R118, R118, 16777216 ;  /* 0x4b8000007676c820 */ /* 0x000fe20000400000 */
[----:B------:R-:W-:Y:S01]  /*1dd30*/  FSEL R115, R10, R115, P3 ;  /* 0x000000730a737208 */ /* 0x000fe20001800000 */
[----:B------:R-:W-:Y:S01]  /*1dd40*/  FMUL R10, R114, 0.25 ;  /* 0x3e800000720a7820 */ /* 0x000fe20000400000 */
[----:B------:R-:W-:Y:S01]  /*1dd50*/  STL [R1+0x994], R9 ;  /* 0x0009940901007387 */ /* 0x000fe20000100800 */
[----:B------:R-:W-:Y:S02]  /*1dd60*/  FMUL R238, R5, R118 ;  /* 0x0000007605ee7220 */ /* 0x000fe40000400000 */
        /* <DEDUP_REMOVED lines=8> */
[----:B0-----:R-:W-:Y:S02]  /*1ddf0*/  FMUL R6, R5, R114 ;  /* 0x0000007205067220 */ /* 0x001fe40000400000 */
[----:B------:R-:W-:Y:S01]  /*1de00*/  @!P4 FMUL R111, R111, 16777216 ;  /* 0x4b8000006f6fc820 */ /* 0x000fe20000400000 */
[----:B------:R-:W-:Y:S01]  /*1de10*/  FSEL R110, R10, R110, P3 ;  /* 0x0000006e0a6e7208 */ /* 0x000fe20001800000 */
[----:B------:R-:W-:Y:S01]  /*1de20*/  FMUL R10, R107, 0.25 ;  /* 0x3e8000006b0a7820 */ /* 0x000fe20000400000 */
[----:B------:R0:W-:Y:S01]  /*1de30*/  STL [R1+0x210], R6 ;  /* 0x0002100601007387 */ /* 0x0001e20000100800 */
[----:B------:R-:W-:-:S02]  /*1de40*/  FMUL R237, R5, R111 ;  /* 0x0000006f05ed7220 */ /* 0x000fc40000400000 */
[----:B------:R-:W-:Y:S01]  /*1de50*/  @!P4 FMUL R110, R110, 16777216 ;  /* 0x4b8000006e6ec820 */ /* 0x000fe20000400000 */
[----:B------:R-:W-:Y:S01]  /*1de60*/  FSEL R107, R10, R107, P3 ;  /* 0x0000006b0a6b7208 */ /* 0x000fe20001800000 */
[----:B------:R-:W-:Y:S02]  /*1de70*/  FMUL R10, R106, 0.25 ;  /* 0x3e8000006a0a7820 */ /* 0x000fe40000400000 */
        /* <DEDUP_REMOVED lines=30> */
[----:B------:R-:W-:Y:S01]  /*1e060*/  FMUL R10, R91, 0.25 ;  /* 0x3e8000005b0a7820 */ /* 0x000fe20000400000 */
[----:B------:R-:W2:Y:S01]  /*1e070*/  LDL.LU R208, [R1+0x8] ;  /* 0x0000080001d07983 */ /* 0x000ea20000300800 */
[----:B------:R-:W-:-:S02]  /*1e080*/  FMUL R95, R5, R95 ;  /* 0x0000005f055f7220 */ /* 0x000fc40000400000 */
[----:B------:R-:W-:Y:S01]  /*1e090*/  @!P4 FMUL R94, R94, 16777216 ;  /* 0x4b8000005e5ec820 */ /* 0x000fe20000400000 */
[----:B------:R-:W-:Y:S01]  /*1e0a0*/  FSEL R91, R10, R91, P3 ;  /* 0x0000005b0a5b7208 */ /* 0x000fe20001800000 */
[----:B------:R-:W-:Y:S01]  /*1e0b0*/  FMUL R10, R90, 0.25 ;  /* 0x3e8000005a0a7820 */ /* 0x000fe20000400000 */
[----:B------:R-:W3:Y:S01]  /*1e0c0*/  LDL.LU R207, [R1+0x1fc] ;  /* 0x0001fc0001cf7983 */ /* 0x000ee20000300800 */
[----:B------:R-:W-:Y:S02]  /*1e0d0*/  FMUL R94, R5, R94 ;  /* 0x0000005e055e7220 */ /* 0x000fe40000400000 */
[----:B------:R-:W-:Y:S01]  /*1e0e0*/  @!P4 FMUL R91, R91, 16777216 ;  /* 0x4b8000005b5bc820 */ /* 0x000fe20000400000 */
[----:B------:R-:W-:Y:S01]  /*1e0f0*/  FSEL R90, R10, R90, P3 ;  /* 0x0000005a0a5a7208 */ /* 0x000fe20001800000 */
[----:B------:R-:W-:Y:S02]  /*1e100*/  FMUL R10, R87, 0.25 ;  /* 0x3e800000570a7820 */ /* 0x000fe40000400000 */
[----:B0-----:R-:W-:-:S02]  /*1e110*/  FMUL R6, R5, R91 ;  /* 0x0000005b05067220 */ /* 0x001fc40000400000 */
[----:B------:R-:W-:Y:S01]  /*1e120*/  @!P4 FMUL R90, R90, 16777216 ;  /* 0x4b8000005a5ac820 */ /* 0x000fe20000400000 */
[----:B------:R-:W-:Y:S01]  /*1e130*/  FSEL R87, R10, R87, P3 ;  /* 0x000000570a577208 */ /* 0x000fe20001800000 */
[----:B------:R-:W-:Y:S01]  /*1e140*/  FMUL R10, R86, 0.25 ;  /* 0x3e800000560a7820 */ /* 0x000fe20000400000 */
[----:B------:R0:W-:Y:S03]  /*1e150*/  STL [R1+0x204], R6 ;  /* 0x0002040601007387 */ /* 0x0001e60000100800 */
[----:B------:R-:W-:Y:S01]  /*1e160*/  @!P4 FMUL R87, R87, 16777216 ;  /* 0x4b8000005757c820 */ /* 0x000fe20000400000 */
[----:B------:R-:W-:Y:S01]  /*1e170*/  FSEL R86, R10, R86, P3 ;  /* 0x000000560a567208 */ /* 0x000fe20001800000 */
[----:B------:R-:W-:Y:S01]  /*1e180*/  FMUL R10, R83, 0.25 ;  /* 0x3e800000530a7820 */ /* 0x000fe20000400000 */
[----:B------:R-:W4:Y:S03]  /*1e190*/  LDL.LU R206, [R1+0x1f8] ;  /* 0x0001f80001ce7983 */ /* 0x000f260000300800 */
[----:B------:R-:W-:Y:S01]  /*1e1a0*/  @!P4 FMUL R86, R86, 16777216 ;  /* 0x4b8000005656c820 */ /* 0x000fe20000400000 */
[----:B------:R-:W-:Y:S01]  /*1e1b0*/  FSEL R83, R10, R83, P3 ;  /* 0x000000530a537208 */ /* 0x000fe20001800000 */
[----:B------:R-:W-:Y:S01]  /*1e1c0*/  FMUL R10, R82, 0.25 ;  /* 0x3e800000520a7820 */ /* 0x000fe20000400000 */
[----:B------:R-:W2:Y:S03]  /*1e1d0*/  LDL.LU R15, [R1+0x1ec] ;  /* 0x0001ec00010f7983 */ /* 0x000ea60000300800 */
[----:B------:R-:W-:Y:S01]  /*1e1e0*/  @!P4 FMUL R83, R83, 16777216 ;  /* 0x4b8000005353c820 */ /* 0x000fe20000400000 */
[----:B------:R-:W-:Y:S01]  /*1e1f0*/  FSEL R82, R10, R82, P3 ;  /* 0x000000520a527208 */ /* 0x000fe20001800000 */
[----:B------:R-:W-:Y:S01]  /*1e200*/  FMUL R10, R79, 0.25 ;  /* 0x3e8000004f0a7820 */ /* 0x000fe20000400000 */
[----:B------:R-:W3:Y:S03]  /*1e210*/  LDL.LU R205, [R1+0x1e8] ;  /* 0x0001e80001cd7983 */ /* 0x000ee60000300800 */
[----:B------:R-:W-:Y:S01]  /*1e220*/  @!P4 FMUL R82, R82, 16777216 ;  /* 0x4b8000005252c820 */ /* 0x000fe20000400000 */
[----:B------:R-:W-:Y:S01]  /*1e230*/  FSEL R79, R10, R79, P3 ;  /* 0x0000004f0a4f7208 */ /* 0x000fe20001800000 */
[----:B------:R-:W-:Y:S01]  /*1e240*/  FMUL R10, R78, 0.25 ;  /* 0x3e8000004e0a7820 */ /* 0x000fe20000400000 */
[----:B------:R-:W4:Y:S03]  /*1e250*/  LDL.LU R16, [R1+0x1dc] ;  /* 0x0001dc0001107983 */ /* 0x000f260000300800 */
[----:B------:R-:W-:Y:S01]  /*1e260*/  @!P4 FMUL R79, R79, 16777216 ;  /* 0x4b8000004f4fc820 */ /* 0x000fe20000400000 */
[----:B------:R-:W-:Y:S01]  /*1e270*/  FSEL R78, R10, R78, P3 ;  /* 0x0000004e0a4e7208 */ /* 0x000fe20001800000 */
[----:B------:R-:W-:Y:S01]  /*1e280*/  FMUL R10, R75, 0.25 ;  /* 0x3e8000004b0a7820 */ /* 0x000fe20000400000 */
[----:B------:R-:W3:Y:S03]  /*1e290*/  LDL.LU R204, [R1+0x1d8] ;  /* 0x0001d80001cc7983 */ /* 0x000ee60000300800 */
[----:B------:R-:W-:Y:S01]  /*1e2a0*/  @!P4 FMUL R78, R78, 16777216 ;  /* 0x4b8000004e4ec820 */ /* 0x000fe20000400000 */
[----:B------:R-:W-:Y:S01]  /*1e2b0*/  FSEL R75, R10, R75, P3 ;  /* 0x0000004b0a4b7208 */ /* 0x000fe20001800000 */
[----:B------:R-:W-:Y:S01]  /*1e2c0*/  FMUL R10, R74, 0.25 ;  /* 0x3e8000004a0a7820 */ /* 0x000fe20000400000 */
[----:B------:R-:W2:Y:S03]  /*1e2d0*/  LDL.LU R19, [R1+0x1cc] ;  /* 0x0001cc0001137983 */ /* 0x000ea60000300800 */
        /* <DEDUP_REMOVED lines=95> */
[----:B------:R-:W-:Y:S01]  /*1e8d0*/  FSETP.GT.AND P3, PT, |R2|, 8.50705917302346158658e+37, PT ;  /* 0x7e8000000200780b */ /* 0x000fe20003f64200 */
[----:B------:R-:W3:Y:S02]  /*1e8e0*/  LDL.LU R184, [R1+0x10c] ;  /* 0x00010c0001b87983 */ /* 0x000ee40000300800 */
[----:B------:R-:W-:Y:S01]  /*1e8f0*/  @!P4 FMUL R27, R27, 16777216 ;  /* 0x4b8000001b1bc820 */ /* 0x000fe20000400000 */
[----:B------:R-:W-:Y:S01]  /*1e900*/  FSEL R24, R10, R24, P3 ;  /* 0x000000180a187208 */ /* 0x000fe20001800000 */
[----:B------:R-:W-:Y:S01]  /*1e910*/  FMUL R10, R149, 0.25 ;  /* 0x3e800000950a7820 */ /* 0x000fe20000400000 */
[----:B------:R-:W2:Y:S04]  /*1e920*/  LDL.LU R183, [R1+0x108] ;  /* 0x0001080001b77983 */ /* 0x000ea80000300800 */
[----:B------:R-:W-:Y:S01]  /*1e930*/  FSEL R149, R10, R149, P3 ;  /* 0x000000950a957208 */ /* 0x000fe20001800000 */
[----:B------:R-:W-:Y:S01]  /*1e940*/  FMUL R10, R148, 0.25 ;  /* 0x3e800000940a7820 */ /* 0x000fe20000400000 */
[----:B------:R-:W4:Y:S04]  /*1e950*/  LDL.LU R182, [R1+0xfc] ;  /* 0x0000fc0001b67983 */ /* 0x000f280000300800 */
[----:B------:R-:W-:Y:S01]  /*1e960*/  FSEL R148, R10, R148, P3 ;  /* 0x000000940a947208 */ /* 0x000fe20001800000 */
[----:B------:R-:W-:Y:S01]  /*1e970*/  FMUL R10, R145, 0.25 ;  /* 0x3e800000910a7820 */ /* 0x000fe20000400000 */
[----:B------:R-:W3:Y:S04]  /*1e980*/  LDL.LU R181, [R1+0xf8] ;  /* 0x0000f80001b57983 */ /* 0x000ee80000300800 */
        /* <DEDUP_REMOVED lines=30> */
[----:B------:R-:W4:Y:S01]  /*1eb70*/  LDL.LU R170, [R1+0x9c] ;  /* 0x00009c0001aa7983 */ /* 0x000f220000300800 */
[----:B------:R-:W-:Y:S01]  /*1eb80*/  FSEL R125, R10, R125, P3 ;  /* 0x0000007d0a7d7208 */ /* 0x000fe20001800000 */
[----:B------:R-:W-:-:S02]  /*1eb90*/  FMUL R10, R124, 0.25 ;  /* 0x3e8000007c0a7820 */ /* 0x000fc40000400000 */
[----:B------:R-:W3:Y:S03]  /*1eba0*/  LDL.LU R167, [R1+0x98] ;  /* 0x0000980001a77983 */ /* 0x000ee60000300800 */
[----:B------:R-:W-:Y:S01]  /*1ebb0*/  FSEL R124, R10, R124, P3 ;  /* 0x0000007c0a7c7208 */ /* 0x000fe20001800000 */
[----:B------:R-:W-:Y:S01]  /*1ebc0*/  FMUL R10, R121, 0.25 ;  /* 0x3e800000790a7820 */ /* 0x000fe20000400000 */
[----:B------:R-:W3:Y:S04]  /*1ebd0*/  LDL.LU R152, [R1+0x8c] ;  /* 0x00008c0001987983 */ /* 0x000ee80000300800 */
        /* <DEDUP_REMOVED lines=50> */
[----:B------:R-:W-:Y:S01]  /*1ef00*/  FSETP.GEU.AND P4, PT, |R2|, 1.175494350822287508e-38, PT ;  /* 0x008000000200780b */ /* 0x000fe20003f8e200 */
[----:B------:R-:W3:Y:S03]  /*1ef10*/  LDL.LU R233, [R1+0x1f4] ;  /* 0x0001f40001e97983 */ /* 0x000ee60000300800 */
[----:B------:R-:W-:Y:S01]  /*1ef20*/  FSEL R88, R10, R88, P3 ;  /* 0x000000580a587208 */ /* 0x000fe20001800000 */
[----:B------:R-:W-:Y:S01]  /*1ef30*/  FMUL R10, R85, 0.25 ;  /* 0x3e800000550a7820 */ /* 0x000fe20000400000 */
[----:B------:R-:W-:Y:S01]  /*1ef40*/  @P3 FMUL R2, R2, 0.25 ;  /* 0x3e80000002023820 */ /* 0x000fe20000400000 */
        /* <DEDUP_REMOVED lines=14> */
[----:B------:R-:W-:-:S05]  /*1f030*/  FMUL R10, R76, 0.25 ;  /* 0x3e8000004c0a7820 */ /* 0x000fca0000400000 */
        /* <DEDUP_REMOVED lines=49> */
[----:B------:R-:W-:Y:S01]  /*1f350*/  FMUL R10, R25, 0.25 ;  /* 0x3e800000190a7820 */ /* 0x000fe20000400000 */
[----:B----4-:R-:W-:-:S04]  /*1f360*/  FMUL R146, R170, 0.25 ;  /* 0x3e800000aa927820 */ /* 0x010fc80000400000 */
[----:B------:R-:W-:Y:S02]  /*1f370*/  FSEL R25, R10, R25, P3 ;  /* 0x000000190a197208 */ /* 0x000fe40001800000 */
[----:B------:R-:W-:Y:S01]  /*1f380*/  FSETP.GT.AND P3, PT, |R3|, 8.50705917302346158658e+37, PT ;  /* 0x7e8000000300780b */ /* 0x000fe20003f64200 */
[----:B--2---:R-:W-:-:S03]  /*1f390*/  FMUL R143, R171, 0.25 ;  /* 0x3e800000ab8f7820 */ /* 0x004fc60000400000 */
[----:B------:R-:W-:Y:S02]  /*1f3a0*/  FSEL R146, R146, R170, P3 ;  /* 0x000000aa92927208 */ /* 0x000fe40001800000 */
[----:B------:R-:W2:Y:S01]  /*1f3b0*/  LDL.LU R170, [R1+0x1c4] ;  /* 0x0001c40001aa7983 */ /* 0x000ea20000300800 */
[----:B------:R-:W-:Y:S01]  /*1f3c0*/  FSEL R143, R143, R171, P3 ;  /* 0x000000ab8f8f7208 */ /* 0x000fe20001800000 */
[----:B---3--:R-:W-:Y:S02]  /*1f3d0*/  FMUL R142, R172, 0.25 ;  /* 0x3e800000ac8e7820 */ /* 0x008fe40000400000 */
[----:B------:R-:W3:Y:S01]  /*1f3e0*/  LDL.LU R171, [R1+0x1c0] ;  /* 0x0001c00001ab7983 */ /* 0x000ee20000300800 */
[----:B------:R-:W-:Y:S02]  /*1f3f0*/  FMUL R139, R173, 0.25 ;  /* 0x3e800000ad8b7820 */ /* 0x000fe40000400000 */
[----:B------:R-:W-:Y:S02]  /*1f400*/  FSEL R142, R142, R172, P3 ;  /* 0x000000ac8e8e7208 */ /* 0x000fe40001800000 */
[----:B------:R-:W4:Y:S01]  /*1f410*/  LDL.LU R172, [R1+0x1b4] ;  /* 0x0001b40001ac7983 */ /* 0x000f220000300800 */
[----:B------:R-:W-:Y:S01]  /*1f420*/  FSEL R139, R139, R173, P3 ;  /* 0x000000ad8b8b7208 */ /* 0x000fe20001800000 */
[----:B------:R-:W-:-:S02]  /*1f430*/  FMUL R138, R174, 0.25 ;  /* 0x3e800000ae8a7820 */ /* 0x000fc40000400000 */
[----:B------:R-:W4:Y:S01]  /*1f440*/  LDL.LU R173, [R1+0x1b0] ;  /* 0x0001b00001ad7983 */ /* 0x000f220000300800 */
[----:B------:R-:W-:Y:S02]  /*1f450*/  FMUL R135, R175, 0.25 ;  /* 0x3e800000af877820 */ /* 0x000fe40000400000 */
[----:B------:R-:W-:Y:S02]  /*1f460*/  FSEL R138, R138, R174, P3 ;  /* 0x000000ae8a8a7208 */ /* 0x000fe40001800000 */
[----:B------:R-:W4:Y:S01]  /*1f470*/  LDL.LU R174, [R1+0x1a4] ;  /* 0x0001a40001ae7983 */ /* 0x000f220000300800 */
[----:B------:R-:W-:Y:S01]  /*1f480*/  FSEL R135, R135, R175, P3 ;  /* 0x000000af87877208 */ /* 0x000fe20001800000 */
[----:B------:R-:W-:Y:S02]  /*1f490*/  FMUL R134, R176, 0.25 ;  /* 0x3e800000b0867820 */ /* 0x000fe40000400000 */
[----:B------:R-:W4:Y:S01]  /*1f4a0*/  LDL.LU R175, [R1+0x1a0] ;  /* 0x0001a00001af7983 */ /* 0x000f220000300800 */
[----:B------:R-:W-:-:S02]  /*1f4b0*/  FMUL R131, R177, 0.25 ;  /* 0x3e800000b1837820 */ /* 0x000fc40000400000 */
[----:B------:R-:W-:Y:S02]  /*1f4c0*/  FSEL R134, R134, R176, P3 ;  /* 0x000000b086867208 */ /* 0x000fe40001800000 */
[----:B------:R-:W4:Y:S01]  /*1f4d0*/  LDL.LU R176, [R1+0x194] ;  /* 0x0001940001b07983 */ /* 0x000f220000300800 */
[----:B------:R-:W-:Y:S01]  /*1f4e0*/  FSEL R131, R131, R177, P3 ;  /* 0x000000b183837208 */ /* 0x000fe20001800000 */
[----:B------:R-:W-:Y:S02]  /*1f4f0*/  FMUL R130, R178, 0.25 ;  /* 0x3e800000b2827820 */ /* 0x000fe40000400000 */
[----:B------:R-:W4:Y:S01]  /*1f500*/  LDL.LU R177, [R1+0x190] ;  /* 0x0001900001b17983 */ /* 0x000f220000300800 */
        /* <DEDUP_REMOVED lines=42> */
[----:B0-----:R-:W-:Y:S01]  /*1f7b0*/  FMUL R6, R5, R83 ;  /* 0x0000005305067220 */ /* 0x001fe20000400000 */
[----:B------:R-:W-:Y:S01]  /*1f7c0*/  FMUL R83, R193, 0.25 ;  /* 0x3e800000c1537820 */ /* 0x000fe20000400000 */
[----:B------:R-:W-:Y:S02]  /*1f7d0*/  FSEL R91, R91, R192, P3 ;  /* 0x000000c05b5b7208 */ /* 0x000fe40001800000 */
[----:B------:R-:W4:Y:S01]  /*1f7e0*/  LDL.LU R192, [R1+0x114] ;  /* 0x0001140001c07983 */ /* 0x000f220000300800 */
[----:B------:R-:W-:Y:S01]  /*1f7f0*/  FMUL R9, R5, R82 ;  /* 0x0000005205097220 */ /* 0x000fe20000400000 */
[----:B------:R-:W-:Y:S01]  /*1f800*/  FSEL R83, R83, R193, P3 ;  /* 0x000000c153537208 */ /* 0x000fe20001800000 */
[----:B------:R-:W-:Y:S01]  /*1f810*/  FMUL R82, R194, 0.25 ;  /* 0x3e800000c2527820 */ /* 0x000fe20000400000 */
[----:B------:R-:W4:Y:S01]  /*1f820*/  LDL.LU R193, [R1+0x110] ;  /* 0x0001100001c17983 */ /* 0x000f220000300800 */
[----:B------:R-:W-:Y:S01]  /*1f830*/  FMUL R231, R5, R75 ;  /* 0x0000004b05e77220 */ /* 0x000fe20000400000 */
[----:B------:R-:W-:-:S02]  /*1f840*/  FMUL R75, R195, 0.25 ;  /* 0x3e800000c34b7820 */ /* 0x000fc40000400000 */
[----:B------:R-:W-:Y:S02]  /*1f850*/  FSEL R82, R82, R194, P3 ;  /* 0x000000c252527208 */ /* 0x000fe40001800000 */
[----:B------:R-:W4:Y:S01]  /*1f860*/  LDL.LU R194, [R1+0x104] ;  /* 0x0001040001c27983 */ /* 0x000f220000300800 */
[----:B------:R-:W-:Y:S01]  /*1f870*/  FMUL R252, R5, R74 ;  /* 0x0000004a05fc7220 */ /* 0x000fe20000400000 */
[----:B------:R-:W-:Y:S01]  /*1f880*/  FSEL R75, R75, R195, P3 ;  /* 0x000000c34b4b7208 */ /* 0x000fe20001800000 */
[----:B------:R-:W-:Y:S01]  /*1f890*/  FMUL R74, R196, 0.25 ;  /* 0x3e800000c44a7820 */ /* 0x000fe20000400000 */
[----:B------:R-:W4:Y:S01]  /*1f8a0*/  LDL.LU R195, [R1+0x100] ;  /* 0x0001000001c37983 */ /* 0x000f220000300800 */
[----:B------:R-:W-:Y:S01]  /*1f8b0*/  FMUL R246, R5, R66 ;  /* 0x0000004205f67220 */ /* 0x000fe20000400000 */
[----:B------:R-:W-:Y:S01]  /*1f8c0*/  @!P4 FMUL R2, R2, 16777216 ;  /* 0x4b8000000202c820 */ /* 0x000fe20000400000 */
[----:B------:R-:W-:Y:S01]  /*1f8d0*/  FMUL R66, R197, 0.25 ;  /* 0x3e800000c5427820 */ /* 0x000fe20000400000 */
[----:B------:R-:W-:-:S02]  /*1f8e0*/  FSEL R74, R74, R196, P3 ;  /* 0x000000c44a4a7208 */ /* 0x000fc40001800000 */
[----:B------:R-:W4:Y:S01]  /*1f8f0*/  LDL.LU R196, [R1+0xf4] ;  /* 0x0000f40001c47983 */ /* 0x000f220000300800 */
[C---:B------:R-:W-:Y:S01]  /*1f900*/  FMUL R241, R5.reuse, R59 ;  /* 0x0000003b05f17220 */ /* 0x040fe20000400000 */
[----:B------:R-:W0:Y:S01]  /*1f910*/  MUFU.RCP R2, R2 ;  /* 0x0000000200027308 */ /* 0x000e220000001000 */
[----:B------:R-:W-:Y:S01]  /*1f920*/  FSEL R66, R66, R197, P3 ;  /* 0x000000c542427208 */ /* 0x000fe20001800000 */
[----:B------:R-:W-:Y:S01]  /*1f930*/  FMUL R59, R198, 0.25 ;  /* 0x3e800000c63b7820 */ /* 0x000fe20000400000 */
[----:B------:R-:W4:Y:S01]  /*1f940*/  LDL.LU R197, [R1+0xf0] ;  /* 0x0000f00001c57983 */ /* 0x000f220000300800 */
[----:B------:R-:W-:Y:S01]  /*1f950*/  FMUL R240, R5, R58 ;  /* 0x0000003a05f07220 */ /* 0x000fe20000400000 */
[----:B------:R-:W-:Y:S01]  /*1f960*/  FMUL R17, R19, 0.25 ;  /* 0x3e80000013117820 */ /* 0x000fe20000400000 */
[----:B------:R-:W-:Y:S01]  /*1f970*/  FMUL R58, R199, 0.25 ;  /* 0x3e800000c73a7820 */ /* 0x000fe20000400000 */
[----:B------:R-:W-:Y:S02]  /*1f980*/  FSEL R59, R59, R198, P3 ;  /* 0x000000c63b3b7208 */ /* 0x000fe40001800000 */
[----:B------:R-:W4:Y:S01]  /*1f990*/  LDL.LU R198, [R1+0xe4] ;  /* 0x0000e40001c67983 */ /* 0x000f220000300800 */
[C---:B------:R-:W-:Y:S01]  /*1f9a0*/  FMUL R7, R5.reuse, R90 ;  /* 0x0000005a05077220 */ /* 0x040fe20000400000 */
        /* <DEDUP_REMOVED lines=24> */
[----:B------:R-:W-:Y:S01]  /*1fb30*/  FMUL R5, R5, R26 ;  /* 0x0000001a05057220 */ /* 0x000fe20000400000 */
[----:B------:R-:W-:Y:S01]  /*1fb40*/  FSEL R17, R17, R19, P3 ;  /* 0x0000001311117208 */ /* 0x000fe20001800000 */
[----:B------:R-:W-:Y:S01]  /*1fb50*/  @!P4 FMUL R149, R149, 16777216 ;  /* 0x4b8000009595c820 */ /* 0x000fe20000400000 */
[----:B------:R-:W-:Y:S01]  /*1fb60*/  FSEL R58, R58, R199, P3 ;  /* 0x000000c73a3a7208 */ /* 0x000fe20001800000 */
[----:B------:R-:W-:Y:S01]  /*1fb70*/  @!P4 FMUL R148, R148, 16777216 ;  /* 0x4b8000009494c820 */ /* 0x000fe20000400000 */
        /* <DEDUP_REMOVED lines=61> */
[----:B------:R-:W-:Y:S01]  /*1ff50*/  FMUL R19, R20, 0.25 ;  /* 0x3e80000014137820 */ /* 0x000fe20000400000 */
[----:B------:R-:W-:Y:S01]  /*1ff60*/  FMUL R26, R200, 0.25 ;  /* 0x3e800000c81a7820 */ /* 0x000fe20000400000 */
[----:B------:R-:W4:Y:S01]  /*1ff70*/  LDL.LU R199, [R1+0xe0] ;  /* 0x0000e00001c77983 */ /* 0x000f220000300800 */
[----:B------:R-:W-:Y:S01]  /*1ff80*/  @!P4 FMUL R24, R24, 16777216 ;  /* 0x4b8000001818c820 */ /* 0x000fe20000400000 */
[C---:B0-----:R-:W-:Y:S01]  /*1ff90*/  FMUL R149, R2.reuse, R149 ;  /* 0x0000009502957220 */ /* 0x041fe20000400000 */
        /* <DEDUP_REMOVED lines=64> */
[----:B------:R-:W-:Y:S01]  /*203a0*/  FMUL R18, R21, 0.25 ;  /* 0x3e80000015127820 */ /* 0x000fe20000400000 */
[----:B------:R-:W-:Y:S01]  /*203b0*/  FSEL R26, R26, R200, P3 ;  /* 0x000000c81a1a7208 */ /* 0x000fe20001800000 */
[----:B------:R-:W-:Y:S01]  /*203c0*/  FMUL R20, R23, 0.25 ;  /* 0x3e80000017147820 */ /* 0x000fe20000400000 */
[----:B------:R-:W-:Y:S01]  /*203d0*/  FMUL R24, R201, 0.25 ;  /* 0x3e800000c9187820 */ /* 0x000fe20000400000 */
[----:B------:R-:W4:Y:S01]  /*203e0*/  LDL.LU R200, [R1+0xd4] ;  /* 0x0000d40001c87983 */ /* 0x000f220000300800 */
[----:B------:R-:W-:Y:S01]  /*203f0*/  FSEL R18, R18, R21, P3 ;  /* 0x0000001512127208 */ /* 0x000fe20001800000 */
[----:B------:R-:W-:Y:S01]  /*20400*/  FMUL R13, R15, 0.25 ;  /* 0x3e8000000f0d7820 */ /* 0x000fe20000400000 */
[----:B------:R-:W-:Y:S01]  /*20410*/  FSEL R20, R20, R23, P3 ;  /* 0x0000001714147208 */ /* 0x000fe20001800000 */
[----:B------:R-:W-:Y:S01]  /*20420*/  FMUL R21, R22, 0.25 ;  /* 0x3e80000016157820 */ /* 0x000fe20000400000 */
[----:B------:R-:W-:Y:S01]  /*20430*/  FSEL R24, R24, R201, P3 ;  /* 0x000000c918187208 */ /* 0x000fe20001800000 */
[----:B------:R-:W-:Y:S01]  /*20440*/  FMUL R23, R202, 0.25 ;  /* 0x3e800000ca177820 */ /* 0x000fe20000400000 */
[----:B------:R-:W4:Y:S01]  /*20450*/  LDL.LU R201, [R1+0xd0] ;  /* 0x0000d00001c97983 */ /* 0x000f220000300800 */
[----:B------:R-:W-:Y:S01]  /*20460*/  FSEL R13, R13, R15, P3 ;  /* 0x0000000f0d0d7208 */ /* 0x000fe20001800000 */
[----:B------:R-:W-:Y:S01]  /*20470*/  FMUL R15, R16, 0.25 ;  /* 0x3e800000100f7820 */ /* 0x000fe20000400000 */
[----:B------:R-:W-:Y:S01]  /*20480*/  FSEL R21, R21, R22, P3 ;  /* 0x0000001615157208 */ /* 0x000fe20001800000 */
[----:B------:R-:W-:Y:S01]  /*20490*/  FMUL R22, R203, 0.25 ;  /* 0x3e800000cb167820 */ /* 0x000fe20000400000 */
[----:B------:R-:W-:-:S02]  /*204a0*/  FSEL R23, R23, R202, P3 ;  /* 0x000000ca17177208 */ /* 0x000fc40001800000 */
[----:B------:R-:W4:Y:S01]  /*204b0*/  LDL.LU R202, [R1+0xc4] ;  /* 0x0000c40001ca7983 */ /* 0x000f220000300800 */
[----:B------:R-:W-:Y:S01]  /*204c0*/  FSEL R15, R15, R16, P3 ;  /* 0x000000100f0f7208 */ /* 0x000fe20001800000 */
[----:B------:R-:W-:Y:S01]  /*204d0*/  FMUL R16, R204, 0.25 ;  /* 0x3e800000cc107820 */ /* 0x000fe20000400000 */
[----:B------:R-:W-:Y:S02]  /*204e0*/  FSEL R22, R22, R203, P3 ;  /* 0x000000cb16167208 */ /* 0x000fe40001800000 */
[----:B------:R-:W4:Y:S01]  /*204f0*/  LDL.LU R203, [R1+0xc0] ;  /* 0x0000c00001cb7983 */ /* 0x000f220000300800 */
[----:B------:R-:W-:Y:S01]  /*20500*/  FMUL R14, R205, 0.25 ;  /* 0x3e800000cd0e7820 */ /* 0x000fe20000400000 */
[----:B------:R-:W-:Y:S02]  /*20510*/  FSEL R16, R16, R204, P3 ;  /* 0x000000cc10107208 */ /* 0x000fe40001800000 */
[----:B------:R-:W4:Y:S01]  /*20520*/  LDL.LU R204, [R1+0xb4] ;  /* 0x0000b40001cc7983 */ /* 0x000f220000300800 */
[----:B------:R-:W-:Y:S01]  /*20530*/  FMUL R12, R206, 0.25 ;  /* 0x3e800000ce0c7820 */ /* 0x000fe20000400000 */
[----:B------:R-:W-:-:S02]  /*20540*/  FSEL R14, R14, R205, P3 ;  /* 0x000000cd0e0e7208 */ /* 0x000fc40001800000 */
[----:B------:R-:W4:Y:S01]  /*20550*/  LDL.LU R205, [R1+0xb0] ;  /* 0x0000b00001cd7983 */ /* 0x000f220000300800 */
[----:B------:R-:W-:Y:S01]  /*20560*/  FMUL R11, R207, 0.25 ;  /* 0x3e800000cf0b7820 */ /* 0x000fe20000400000 */
[----:B------:R-:W-:Y:S02]  /*20570*/  FSEL R12, R12, R206, P3 ;  /* 0x000000ce0c0c7208 */ /* 0x000fe40001800000 */
[----:B------:R-:W4:Y:S01]  /*20580*/  LDL.LU R206, [R1+0xa4] ;  /* 0x0000a40001ce7983 */ /* 0x000f220000300800 */
[----:B------:R-:W-:Y:S01]  /*20590*/  FMUL R10, R208, 0.25 ;  /* 0x3e800000d00a7820 */ /* 0x000fe20000400000 */
[----:B------:R-:W-:Y:S02]  /*205a0*/  FSEL R11, R11, R207, P3 ;  /* 0x000000cf0b0b7208 */ /* 0x000fe40001800000 */
[----:B------:R-:W4:Y:S02]  /*205b0*/  LDL.LU R207, [R1+0xa0] ;  /* 0x0000a00001cf7983 */ /* 0x000f240000300800 */
[----:B------:R-:W-:-:S02]  /*205c0*/  FSEL R10, R10, R208, P3 ;  /* 0x000000d00a0a7208 */ /* 0x000fc40001800000 */
[----:B------:R-:W4:Y:S01]  /*205d0*/  LDL.LU R208, [R1+0x94] ;  /* 0x0000940001d07983 */ /* 0x000f220000300800 */
[----:B------:R-:W-:-:S03]  /*205e0*/  FMUL R151, R154, 0.25 ;  /* 0x3e8000009a977820 */ /* 0x000fc60000400000 */
[----:B------:R-:W4:Y:S01]  /*205f0*/  LDL.LU R209, [R1+0x90] ;  /* 0x0000900001d17983 */ /* 0x000f220000300800 */
[----:B------:R-:W-:Y:S01]  /*20600*/  FMUL R150, R152, 0.25 ;  /* 0x3e80000098967820 */ /* 0x000fe20000400000 */
[----:B------:R-:W-:Y:S01]  /*20610*/  FSEL R151, R151, R154, P3 ;  /* 0x0000009a97977208 */ /* 0x000fe20001800000 */
[----:B------:R-:W-:Y:S01]  /*20620*/  FMUL R154, R155, 0.25 ;  /* 0x3e8000009b9a7820 */ /* 0x000fe20000400000 */
[----:B------:R-:W4:Y:S02]  /*20630*/  LDL.LU R210, [R1+0x84] ;  /* 0x0000840001d27983 */ /* 0x000f240000300800 */
[----:B------:R-:W-:Y:S01]  /*20640*/  FSEL R150, R150, R152, P3 ;  /* 0x0000009896967208 */ /* 0x000fe20001800000 */
[----:B------:R-:W-:Y:S01]  /*20650*/  FMUL R152, R153, 0.25 ;  /* 0x3e80000099987820 */ /* 0x000fe20000400000 */
[----:B------:R-:W-:Y:S01]  /*20660*/  FSEL R154, R154, R155, P3 ;  /* 0x0000009b9a9a7208 */ /* 0x000fe20001800000 */
[----:B------:R-:W-:Y:S01]  /*20670*/  FMUL R155, R158, 0.25 ;  /* 0x3e8000009e9b7820 */ /* 0x000fe20000400000 */
[----:B------:R-:W4:Y:S01]  /*20680*/  LDL.LU R211, [R1+0x80] ;  /* 0x0000800001d37983 */ /* 0x000f220000300800 */
[----:B------:R-:W-:Y:S01]  /*20690*/  FMUL R147, R167, 0.25 ;  /* 0x3e800000a7937820 */ /* 0x000fe20000400000 */
[----:B------:R-:W-:Y:S01]  /*206a0*/  FSEL R152, R152, R153, P3 ;  /* 0x0000009998987208 */ /* 0x000fe20001800000 */
[----:B------:R-:W-:Y:S01]  /*206b0*/  FMUL R153, R156, 0.25 ;  /* 0x3e8000009c997820 */ /* 0x000fe20000400000 */
[----:B------:R-:W-:Y:S01]  /*206c0*/  FSEL R155, R155, R158, P3 ;  /* 0x0000009e9b9b7208 */ /* 0x000fe20001800000 */
[----:B------:R-:W-:Y:S01]  /*206d0*/  FMUL R158, R159, 0.25 ;  /* 0x3e8000009f9e7820 */ /* 0x000fe20000400000 */
[----:B------:R-:W4:Y:S01]  /*206e0*/  LDL.LU R212, [R1+0x74] ;  /* 0x0000740001d47983 */ /* 0x000f220000300800 */
[----:B------:R-:W-:-:S02]  /*206f0*/  FSEL R147, R147, R167, P3 ;  /* 0x000000a793937208 */ /* 0x000fc40001800000 */
[----:B------:R-:W-:Y:S01]  /*20700*/  FSEL R153, R153, R156, P3 ;  /* 0x0000009c99997208 */ /* 0x000fe20001800000 */
[----:B------:R-:W-:Y:S01]  /*20710*/  FMUL R156, R157, 0.25 ;  /* 0x3e8000009d9c7820 */ /* 0x000fe20000400000 */
[----:B------:R-:W-:Y:S01]  /*20720*/  FSEL R158, R158, R159, P3 ;  /* 0x0000009f9e9e7208 */ /* 0x000fe20001800000 */
[----:B------:R-:W0:Y:S01]  /*20730*/  S2R R167, SR_TID.X ;  /* 0x0000000000a77919 */ /* 0x000e220000002100 */
[----:B------:R-:W-:Y:S01]  /*20740*/  FMUL R159, R162, 0.25 ;  /* 0x3e800000a29f7820 */ /* 0x000fe20000400000 */
[----:B------:R-:W4:Y:S01]  /*20750*/  LDL.LU R213, [R1+0x70] ;  /* 0x0000700001d57983 */ /* 0x000f220000300800 */
[----:B------:R-:W-:Y:S01]  /*20760*/  FSEL R156, R156, R157, P3 ;  /* 0x0000009d9c9c7208 */ /* 0x000fe20001800000 */
[----:B------:R-:W-:Y:S02]  /*20770*/  FMUL R157, R160, 0.25 ;  /* 0x3e800000a09d7820 */ /* 0x000fe40000400000 */
[----:B------:R-:W-:Y:S01]  /*20780*/  FSEL R159, R159, R162, P3 ;  /* 0x000000a29f9f7208 */ /* 0x000fe20001800000 */
[----:B------:R-:W-:Y:S01]  /*20790*/  FMUL R162, R163, 0.25 ;  /* 0x3e800000a3a27820 */ /* 0x000fe20000400000 */
[----:B------:R-:W-:Y:S01]  /*207a0*/  FSETP.GEU.AND P4, PT, |R3|, 1.175494350822287508e-38, PT ;  /* 0x008000000300780b */ /* 0x000fe20003f8e200 */
[----:B------:R-:W4:Y:S01]  /*207b0*/  LDL.LU R214, [R1+0x64] ;  /* 0x0000640001d67983 */ /* 0x000f220000300800 */
[----:B------:R-:W-:Y:S01]  /*207c0*/  FSEL R157, R157, R160, P3 ;  /* 0x000000a09d9d7208 */ /* 0x000fe20001800000 */
[----:B------:R-:W-:Y:S01]  /*207d0*/  FMUL R160, R161, 0.25 ;  /* 0x3e800000a1a07820 */ /* 0x000fe20000400000 */
[----:B------:R-:W-:Y:S01]  /*207e0*/  FSEL R162, R162, R163, P3 ;  /* 0x000000a3a2a27208 */ /* 0x000fe20001800000 */
[----:B------:R-:W-:Y:S01]  /*207f0*/  FMUL R163, R166, 0.25 ;  /* 0x3e800000a6a37820 */ /* 0x000fe20000400000 */
[----:B------:R-:W4:Y:S01]  /*20800*/  LDL.LU R215, [R1+0x60] ;  /* 0x0000600001d77983 */ /* 0x000f220000300800 */
[----:B------:R-:W-:Y:S01]  /*20810*/  @P3 FMUL R3, R3, 0.25 ;  /* 0x3e80000003033820 */ /* 0x000fe20000400000 */
[----:B------:R-:W-:Y:S01]  /*20820*/  FSEL R160, R160, R161, P3 ;  /* 0x000000a1a0a07208 */ /* 0x000fe20001800000 */
[----:B------:R-:W-:Y:S01]  /*20830*/  FMUL R161, R164, 0.25 ;  /* 0x3e800000a4a17820 */ /* 0x000fe20000400000 */
[----:B------:R-:W-:Y:S01]  /*20840*/  FSEL R163, R163, R166, P3 ;  /* 0x000000a6a3a37208 */ /* 0x000fe20001800000 */
[----:B------:R-:W-:Y:S01]  /*20850*/  FMUL R166, R168, 0.25 ;  /* 0x3e800000a8a67820 */ /* 0x000fe20000400000 */
[----:B------:R-:W4:Y:S01]  /*20860*/  LDL.LU R216, [R1+0x54] ;  /* 0x0000540001d87983 */ /* 0x000f220000300800 */
[----:B------:R-:W-:Y:S01]  /*20870*/  @!P4 FMUL R3, R3, 16777216 ;  /* 0x4b8000000303c820 */ /* 0x000fe20000400000 */
[----:B------:R-:W-:Y:S01]  /*20880*/  FSEL R161, R161, R164, P3 ;  /* 0x000000a4a1a17208 */ /* 0x000fe20001800000 */
[----:B------:R-:W-:Y:S01]  /*20890*/  FMUL R164, R165, 0.25 ;  /* 0x3e800000a5a47820 */ /* 0x000fe20000400000 */
[----:B------:R-:W-:Y:S01]  /*208a0*/  FSEL R166, R166, R168, P3 ;  /* 0x000000a8a6a67208 */ /* 0x000fe20001800000 */
[----:B------:R-:W4:Y:S01]  /*208b0*/  LDL.LU R217, [R1+0x50] ;  /* 0x0000500001d97983 */ /* 0x000f220000300800 */
[----:B------:R-:W1:Y:S02]  /*208c0*/  MUFU.RCP R168, R3 ;  /* 0x0000000300a87308 */ /* 0x000e640000001000 */
[----:B------:R-:W-:Y:S01]  /*208d0*/  FSEL R164, R164, R165, P3 ;  /* 0x000000a5a4a47208 */ /* 0x000fe20001800000 */
[----:B------:R-:W-:Y:S01]  /*208e0*/  FMUL R165, R169, 0.25 ;  /* 0x3e800000a9a57820 */ /* 0x000fe20000400000 */
[----:B------:R-:W4:Y:S01]  /*208f0*/  LDL.LU R219, [R1+0x44] ;  /* 0x0000440001db7983 */ /* 0x000f220000300800 */
[----:B0-----:R-:W-:-:S02]  /*20900*/  IMAD.SHL.U32 R67, R167, 0x10, RZ ;  /* 0x00000010a7437824 */ /* 0x001fc400078e00ff */
[----:B------:R-:W-:Y:S01]  /*20910*/  IMAD.SHL.U32 R167, R167, 0x80, RZ ;  /* 0x00000080a7a77824 */ /* 0x000fe200078e00ff */
[----:B------:R-:W-:Y:S01]  /*20920*/  FSEL R165, R165, R169, P3 ;  /* 0x000000a9a5a57208 */ /* 0x000fe20001800000 */
[----:B------:R-:W4:Y:S01]  /*20930*/  LDL.LU R220, [R1+0x40] ;  /* 0x0000400001dc7983 */ /* 0x000f220000300800 */
[----:B------:R-:W-:Y:S01]  /*20940*/  LOP3.LUT R67, R67, 0xf0, RZ, 0xc0, !PT ;  /* 0x000000f043437812 */ /* 0x000fe200078ec0ff */
[----:B------:R-:W-:Y:S02]  /*20950*/  @!P4 FMUL R11, R11, 16777216 ;  /* 0x4b8000000b0bc820 */ /* 0x000fe40000400000 */
[----:B------:R-:W4:Y:S01]  /*20960*/  LDL.LU R221, [R1+0x34] ;  /* 0x0000340001dd7983 */ /* 0x000f220000300800 */
[----:B------:R-:W-:Y:S01]  /*20970*/  LOP3.LUT R167, R167, 0x800, RZ, 0xc0, !PT ;  /* 0x00000800a7a77812 */ /* 0x000fe200078ec0ff */
[----:B------:R-:W-:Y:S02]  /*20980*/  @!P4 FMUL R13, R13, 16777216 ;  /* 0x4b8000000d0dc820 */ /* 0x000fe40000400000 */
[----:B------:R-:W4:Y:S01]  /*20990*/  LDL.LU R222, [R1+0x30] ;  /* 0x0000300001de7983 */ /* 0x000f220000300800 */
[----:B------:R-:W-:Y:S01]  /*209a0*/  @!P4 FMUL R14, R14, 16777216 ;  /* 0x4b8000000e0ec820 */ /* 0x000fe20000400000 */
[----:B------:R-:W-:Y:S01]  /*209b0*/  @!P4 FMUL R17, R17, 16777216 ;  /* 0x4b8000001111c820 */ /* 0x000fe20000400000 */
[----:B------:R-:W-:Y:S01]  /*209c0*/  @!P4 FMUL R18, R18, 16777216 ;  /* 0x4b8000001212c820 */ /* 0x000fe20000400000 */
        /* <DEDUP_REMOVED lines=62> */
[----:B------:R-:W4:Y:S01]  /*20db0*/  LDL.LU R225, [R1+0x10] ;  /* 0x0000100001e17983 */ /* 0x000f220000300800 */
[----:B------:R-:W-:Y:S01]  /*20dc0*/  IADD3 R167, R167, UR6, R67 ;  /* 0x00000006a7a77c10 */ /* 0x000fe2000fffe043 */
[C---:B-1----:R-:W-:Y:S01]  /*20dd0*/  FMUL R169, R168.reuse, R11 ;  /* 0x0000000ba8a97220 */ /* 0x042fe20000400000 */
[C---:B------:R-:W-:Y:S01]  /*20de0*/  FMUL R3, R168.reuse, R13 ;  /* 0x0000000da8037220 */ /* 0x040fe20000400000 */
        /* <DEDUP_REMOVED lines=63> */
[----:B--2---:R-:W-:Y:S01]  /*211e0*/  FMUL R168, R170, 0.25 ;  /* 0x3e800000aaa87820 */ /* 0x004fe20000400000 */
[----:B------:R-:W-:Y:S01]  /*211f0*/  FSETP.GT.AND P3, PT, |R4|, 8.50705917302346158658e+37, PT ;  /* 0x7e8000000400780b */ /* 0x000fe20003f64200 */
[----:B------:R-:W2:Y:S03]  /*21200*/  LDL.LU R26, [R1] ;  /* 0x00000000011a7983 */ /* 0x000ea60000300800 */
[----:B------:R-:W-:Y:S01]  /*21210*/  FSEL R168, R168, R170, P3 ;  /* 0x000000aaa8a87208 */ /* 0x000fe20001800000 */
[----:B---3--:R-:W-:-:S05]  /*21220*/  FMUL R170, R171, 0.25 ;  /* 0x3e800000abaa7820 */ /* 0x008fca0000400000 */
[----:B------:R-:W-:Y:S01]  /*21230*/  FSEL R170, R170, R171, P3 ;  /* 0x000000abaaaa7208 */ /* 0x000fe20001800000 */
[----:B----4-:R-:W-:-:S05]  /*21240*/  FMUL R171, R172, 0.25 ;  /* 0x3e800000acab7820 */ /* 0x010fca0000400000 */
        /* <DEDUP_REMOVED lines=84> */
[----:B------:R-:W-:-:S04]  /*21790*/  FSETP.GEU.AND P4, PT, |R4|, 1.175494350822287508e-38, PT ;  /* 0x008000000400780b */ /* 0x000fc80003f8e200 */
[----:B------:R-:W-:Y:S01]  /*217a0*/  FSEL R213, R213, R214, P3 ;  /* 0x000000d6d5d57208 */ /* 0x000fe20001800000 */
[----:B------:R-:W-:Y:S01]  /*217b0*/  FMUL R214, R215, 0.25 ;  /* 0x3e800000d7d67820 */ /* 0x000fe20000400000 */
[----:B------:R-:W-:-:S04]  /*217c0*/  @P3 FMUL R4, R4, 0.25 ;  /* 0x3e80000004043820 */ /* 0x000fc80000400000 */
[----:B------:R-:W-:Y:S01]  /*217d0*/  FSEL R214, R214, R215, P3 ;  /* 0x000000d7d6d67208 */ /* 0x000fe20001800000 */
[----:B------:R-:W-:Y:S01]  /*217e0*/  FMUL R215, R216, 0.25 ;  /* 0x3e800000d8d77820 */ /* 0x000fe20000400000 */
[----:B------:R-:W-:Y:S01]  /*217f0*/  FMUL R164, R229, 0.25 ;  /* 0x3e800000e5a47820 */ /* 0x000fe20000400000 */
[----:B------:R-:W-:-:S03]  /*21800*/  @!P4 FMUL R4, R4, 16777216 ;  /* 0x4b8000000404c820 */ /* 0x000fc60000400000 */
[----:B------:R-:W-:Y:S01]  /*21810*/  FSEL R215, R215, R216, P3 ;  /* 0x000000d8d7d77208 */ /* 0x000fe20001800000 */
[----:B------:R-:W-:Y:S01]  /*21820*/  FMUL R216, R217, 0.25 ;  /* 0x3e800000d9d87820 */ /* 0x000fe20000400000 */
[----:B------:R-:W-:Y:S02]  /*21830*/  FSEL R164, R164, R229, P3 ;  /* 0x000000e5a4a47208 */ /* 0x000fe40001800000 */
[----:B------:R-:W0:Y:S02]  /*21840*/  MUFU.RCP R229, R4 ;  /* 0x0000000400e57308 */ /* 0x000e240000001000 */
[----:B------:R-:W-:Y:S01]  /*21850*/  FSEL R216, R216, R217, P3 ;  /* 0x000000d9d8d87208 */ /* 0x000fe20001800000 */
[----:B------:R-:W-:Y:S01]  /*21860*/  FMUL R217, R219, 0.25 ;  /* 0x3e800000dbd97820 */ /* 0x000fe20000400000 */
[----:B------:R-:W-:Y:S01]  /*21870*/  FMUL R10, R233, 0.25 ;  /* 0x3e800000e90a7820 */ /* 0x000fe20000400000 */
[----:B------:R-:W-:Y:S01]  /*21880*/  FMUL R165, R228, 0.25 ;  /* 0x3e800000e4a57820 */ /* 0x000fe20000400000 */
[----:B------:R-:W-:-:S02]  /*21890*/  FMUL R154, R230, 0.25 ;  /* 0x3e800000e69a7820 */ /* 0x000fc40000400000 */
[----:B------:R-:W-:Y:S01]  /*218a0*/  FSEL R217, R217, R219, P3 ;  /* 0x000000dbd9d97208 */ /* 0x000fe20001800000 */
[----:B------:R-:W-:Y:S01]  /*218b0*/  FMUL R219, R220, 0.25 ;  /* 0x3e800000dcdb7820 */ /* 0x000fe20000400000 */
[----:B------:R-:W-:Y:S02]  /*218c0*/  FSEL R10, R10, R233, P3 ;  /* 0x000000e90a0a7208 */ /* 0x000fe40001800000 */
[----:B------:R-:W-:Y:S01]  /*218d0*/  FSEL R165, R165, R228, P3 ;  /* 0x000000e4a5a57208 */ /* 0x000fe20001800000 */
[----:B------:R-:W-:Y:S01]  /*218e0*/  FMUL R228, R218, 0.25 ;  /* 0x3e800000dae47820 */ /* 0x000fe20000400000 */
[----:B------:R-:W-:Y:S01]  /*218f0*/  FSEL R154, R154, R230, P3 ;  /* 0x000000e69a9a7208 */ /* 0x000fe20001800000 */
[----:B------:R-:W-:Y:S01]  /*21900*/  @!P4 FMUL R171, R171, 16777216 ;  /* 0x4b800000ababc820 */ /* 0x000fe20000400000 */
[----:B------:R-:W-:Y:S01]  /*21910*/  FSEL R219, R219, R220, P3 ;  /* 0x000000dcdbdb7208 */ /* 0x000fe20001800000 */
[----:B------:R-:W-:Y:S01]  /*21920*/  @!P4 FMUL R10, R10, 16777216 ;  /* 0x4b8000000a0ac820 */ /* 0x000fe20000400000 */
[----:B------:R-:W-:Y:S01]  /*21930*/  FMUL R220, R221, 0.25 ;  /* 0x3e800000dddc7820 */ /* 0x000fe20000400000 */
[----:B------:R-:W-:Y:S01]  /*21940*/  @!P4 FMUL R164, R164, 16777216 ;  /* 0x4b800000a4a4c820 */ /* 0x000fe20000400000 */
[----:B------:R-:W-:Y:S01]  /*21950*/  @!P4 FMUL R170, R170, 16777216 ;  /* 0x4b800000aaaac820 */ /* 0x000fe20000400000 */
[----:B------:R-:W-:Y:S01]  /*21960*/  FSEL R228, R228, R218, P3 ;  /* 0x000000dae4e47208 */ /* 0x000fe20001800000 */
[----:B------:R-:W-:Y:S01]  /*21970*/  @!P4 FMUL R178, R178, 16777216 ;  /* 0x4b800000b2b2c820 */ /* 0x000fe20000400000 */
[C---:B0-----:R-:W-:Y:S01]  /*21980*/  FMUL R230, R229.reuse, R171 ;  /* 0x000000abe5e67220 */ /* 0x041fe20000400000 */
[----:B------:R-:W-:Y:S01]  /*21990*/  @!P4 FMUL R154, R154, 16777216 ;  /* 0x4b8000009a9ac820 */ /* 0x000fe20000400000 */
[----:B------:R-:W-:Y:S01]  /*219a0*/  FMUL R218, R229, R10 ;  /* 0x0000000ae5da7220 */ /* 0x000fe20000400000 */
[----:B------:R-:W-:-:S02]  /*219b0*/  IMAD.MOV.U32 R171, RZ, RZ, R231 ;  /* 0x000000ffffab7224 */ /* 0x000fc400078e00e7 */
[----:B------:R-:W-:Y:S01]  /*219c0*/  @!P4 FMUL R168, R168, 16777216 ;  /* 0x4b800000a8a8c820 */ /* 0x000fe20000400000 */
[----:B------:R-:W-:Y:S01]  /*219d0*/  FMUL R10, R229, R164 ;  /* 0x000000a4e50a7220 */ /* 0x000fe20000400000 */
[----:B------:R-:W-:Y:S01]  /*219e0*/  FSEL R220, R220, R221, P3 ;  /* 0x000000dddcdc7208 */ /* 0x000fe20001800000 */
[----:B------:R-:W-:Y:S01]  /*219f0*/  @!P4 FMUL R177, R177, 16777216 ;  /* 0x4b800000b1b1c820 */ /* 0x000fe20000400000 */
[----:B------:R-:W-:Y:S01]  /*21a00*/  FMUL R164, R229, R170 ;  /* 0x000000aae5a47220 */ /* 0x000fe20000400000 */
[----:B------:R-:W-:Y:S01]  /*21a10*/  FMUL R221, R222, 0.25 ;  /* 0x3e800000dedd7820 */ /* 0x000fe20000400000 */
[----:B------:R-:W-:Y:S01]  /*21a20*/  @!P4 FMUL R193, R193, 16777216 ;  /* 0x4b800000c1c1c820 */ /* 0x000fe20000400000 */
[C---:B------:R-:W-:Y:S01]  /*21a30*/  FMUL R170, R229.reuse, R178 ;  /* 0x000000b2e5aa7220 */ /* 0x040fe20000400000 */
[----:B------:R-:W-:Y:S01]  /*21a40*/  @!P4 FMUL R194, R194, 16777216 ;  /* 0x4b800000c2c2c820 */ /* 0x000fe20000400000 */
[----:B------:R-:W-:Y:S01]  /*21a50*/  FMUL R4, R229, R154 ;  /* 0x0000009ae5047220 */ /* 0x000fe20000400000 */
[----:B------:R-:W-:-:S02]  /*21a60*/  IMAD.MOV.U32 R178, RZ, RZ, R171 ;  /* 0x000000ffffb27224 */ /* 0x000fc400078e00ab */
[C---:B------:R-:W-:Y:S01]  /*21a70*/  FMUL R154, R229.reuse, R168 ;  /* 0x000000a8e59a7220 */ /* 0x040fe20000400000 */
[C---:B------:R-:W-:Y:S01]  /*21a80*/  FMUL R168, R229.reuse, R177 ;  /* 0x000000b1e5a87220 */ /* 0x040fe20000400000 */
[----:B------:R-:W-:Y:S01]  /*21a90*/  FMUL R177, R229, R193 ;  /* 0x000000c1e5b17220 */ /* 0x000fe20000400000 */
[----:B------:R-:W-:Y:S01]  /*21aa0*/  FSEL R221, R221, R222, P3 ;  /* 0x000000dedddd7208 */ /* 0x000fe20001800000 */
[----:B------:R-:W-:Y:S02]  /*21ab0*/  IMAD.MOV.U32 R193, RZ, RZ, R178 ;  /* 0x000000ffffc17224 */ /* 0x000fe400078e00b2 */
[----:B------:R-:W-:Y:S01]  /*21ac0*/  FMUL R222, R223, 0.25 ;  /* 0x3e800000dfde7820 */ /* 0x000fe20000400000 */
[----:B------:R-:W-:Y:S02]  /*21ad0*/  FMUL R178, R229, R194 ;  /* 0x000000c2e5b27220 */ /* 0x000fe40000400000 */
[----:B------:R-:W0:Y:S02]  /*21ae0*/  S2R R194, SR_TID.X ;  /* 0x0000000000c27919 */ /* 0x000e240000002100 */
[----:B------:R-:W-:Y:S01]  /*21af0*/  FSEL R222, R222, R223, P3 ;  /* 0x000000dfdede7208 */ /* 0x000fe20001800000 */
[----:B------:R-:W-:Y:S01]  /*21b00*/  FMUL R223, R224, 0.25 ;  /* 0x3e800000e0df7820 */ /* 0x000fe20000400000 */
[----:B--2---:R-:W-:-:S04]  /*21b10*/  FMUL R22, R26, 0.25 ;  /* 0x3e8000001a167820 */ /* 0x004fc80000400000 */
[----:B------:R-:W-:Y:S01]  /*21b20*/  FSEL R223, R223, R224, P3 ;  /* 0x000000e0dfdf7208 */ /* 0x000fe20001800000 */
[----:B------:R-:W-:Y:S01]  /*21b30*/  FMUL R224, R226, 0.25 ;  /* 0x3e800000e2e07820 */ /* 0x000fe20000400000 */
[----:B------:R-:W-:Y:S01]  /*21b40*/  FMUL R166, R227, 0.25 ;  /* 0x3e800000e3a67820 */ /* 0x000fe20000400000 */
[----:B------:R-:W-:Y:S01]  /*21b50*/  FSEL R22, R22, R26, P3 ;  /* 0x0000001a16167208 */ /* 0x000fe20001800000 */
[----:B------:R-:W-:Y:S02]  /*21b60*/  FMUL R26, R232, 0.25 ;  /* 0x3e800000e81a7820 */ /* 0x000fe40000400000 */
[----:B------:R-:W-:Y:S01]  /*21b70*/  FSEL R224, R224, R226, P3 ;  /* 0x000000e2e0e07208 */ /* 0x000fe20001800000 */
[----:B------:R-:W-:Y:S01]  /*21b80*/  FMUL R226, R225, 0.25 ;  /* 0x3e800000e1e27820 */ /* 0x000fe20000400000 */
[----:B------:R-:W-:Y:S02]  /*21b90*/  FSEL R166, R166, R227, P3 ;  /* 0x000000e3a6a67208 */ /* 0x000fe40001800000 */
[----:B------:R-:W-:-:S02]  /*21ba0*/  FSEL R26, R26, R232, P3 ;  /* 0x000000e81a1a7208 */ /* 0x000fc40001800000 */
        /* <DEDUP_REMOVED lines=109> */
[----:B0-----:R-:W-:Y:S01]  /*22280*/  IMAD.SHL.U32 R185, R194, 0x4, RZ ;  /* 0x00000004c2b97824 */ /* 0x001fe200078e00ff */
[----:B------:R-:W-:-:S02]  /*22290*/  SHF.R.U32.HI R181, RZ, 0x1, R194 ;  /* 0x00000001ffb57819 */ /* 0x000fc400000116c2 */
[----:B------:R-:W-:Y:S02]  /*222a0*/  LOP3.LUT R22, R194, 0x7, RZ, 0xc0, !PT ;  /* 0x00000007c2167812 */ /* 0x000fe400078ec0ff */
[----:B------:R-:W-:Y:S02]  /*222b0*/  LOP3.LUT R185, R185, 0x3c0, RZ, 0xc0, !PT ;  /* 0x000003c0b9b97812 */ /* 0x000fe400078ec0ff */
[----:B------:R-:W-:Y:S02]  /*222c0*/  LOP3.LUT R181, R181, 0x4, RZ, 0xc0, !PT ;  /* 0x00000004b5b57812 */ /* 0x000fe400078ec0ff */
[----:B------:R-:W-:-:S04]  /*222d0*/  LEA R22, R22, UR6, 0x3 ;  /* 0x0000000616167c11 */ /* 0x000fc8000f8e18ff */
[----:B------:R-:W-:Y:S02]  /*222e0*/  IADD3 R22, R181, R22, R185 ;  /* 0x00000016b5167210 */ /* 0x000fe40007ffe0b9 */
[----:B------:R-:W-:Y:S02]  /*222f0*/  F2FP.SATFINITE.E4M3.F32.PACK_AB_MERGE_C R181, R152, R153, RZ ;  /* 0x0000009998b5723e */ /* 0x000fe400048070ff */
[----:B------:R-:W-:Y:S01]  /*22300*/  F2FP.SATFINITE.E4M3.F32.PACK_AB_MERGE_C R152, R119, R123, RZ ;  /* 0x0000007b7798723e */ /* 0x000fe200048070ff */
[----:B------:R-:W-:Y:S01]  /*22310*/  STL [R1], R22 ;  /* 0x0000001601007387 */ /* 0x000fe20000100800 */
[----:B------:R-:W-:-:S03]  /*22320*/  LOP3.LUT R119, R194, 0xe0, RZ, 0xc0, !PT ;  /* 0x000000e0c2777812 */ /* 0x000fc600078ec0ff */
[----:B------:R-:W2:Y:S01]  /*22330*/  LDL R194, [R1+0x22c] ;  /* 0x00022c0001c27983 */ /* 0x000ea20000100800 */
[----:B------:R-:W-:Y:S02]  /*22340*/  ISETP.GE.U32.AND P4, PT, R0, 0x7f800000, PT ;  /* 0x7f8000000000780c */ /* 0x000fe40003f86070 */
[----:B------:R-:W-:Y:S02]  /*22350*/  F2FP.SATFINITE.E4M3.F32.PACK_AB_MERGE_C R100, R101, R100, RZ ;  /* 0x000000646564723e */ /* 0x000fe400048070ff */
[----:B------:R-:W0:Y:S01]  /*22360*/  S2R R101, SR_TID.X ;  /* 0x0000000000657919 */ /* 0x000e220000002100 */
[----:B------:R-:W-:Y:S02]  /*22370*/  F2FP.SATFINITE.E4M3.F32.PACK_AB_MERGE_C R14, R14, R18, RZ ;  /* 0x000000120e0e723e */ /* 0x000fe400048070ff */
[----:B------:R-:W-:Y:S02]  /*22380*/  F2FP.SATFINITE.E4M3.F32.PACK_AB_MERGE_C R185, R156, R157, RZ ;  /* 0x0000009d9cb9723e */ /* 0x000fe400048070ff */
[----:B------:R-:W-:-:S02]  /*22390*/  F2FP.SATFINITE.E4M3.F32.PACK_AB_MERGE_C R156, R130, R131, RZ ;  /* 0x00000083829c723e */ /* 0x000fc400048070ff */
[----:B------:R-:W-:Y:S02]  /*223a0*/  F2FP.SATFINITE.E4M3.F32.PACK_AB_MERGE_C R130, R59, R66, RZ ;  /* 0x000000423b82723e */ /* 0x000fe400048070ff */
[----:B------:R-:W-:Y:S01]  /*223b0*/  F2FP.SATFINITE.E4M3.F32.PACK_AB_MERGE_C R13, R13, R21, R14 ;  /* 0x000000150d0d723e */ /* 0x000fe2000480700e */
[----:B------:R-:W-:Y:S01]  /*223c0*/  @P4 IMAD.MOV.U32 R21, RZ, RZ, 0x7f800000 ;  /* 0x7f800000ff154424 */ /* 0x000fe200078e00ff */
[----:B------:R-:W-:Y:S02]  /*223d0*/  F2FP.SATFINITE.E4M3.F32.PACK_AB_MERGE_C R66, R15, R16, RZ ;  /* 0x000000100f42723e */ /* 0x000fe400048070ff */
[----:B------:R-:W-:Y:S02]  /*223e0*/  F2FP.SATFINITE.E4M3.F32.PACK_AB_MERGE_C R190, R190, R226, RZ ;  /* 0x000000e2bebe723e */ /* 0x000fe400048070ff */
[----:B------:R-:W-:Y:S02]  /*223f0*/  F2FP.SATFINITE.E4M3.F32.PACK_AB_MERGE_C R28, R29, R28, RZ ;  /* 0x0000001c1d1c723e */ /* 0x000fe400048070ff */
[----:B------:R-:W-:Y:S01]  /*22400*/  F2FP.SATFINITE.E4M3.F32.PACK_AB_MERGE_C R15, R31, R30, RZ ;  /* 0x0000001e1f0f723e */ /* 0x000fe200048070ff */
[----:B------:R-:W-:Y:S01]  /*22410*/  IMAD R167, R119, 0x8, R167 ;  /* 0x0000000877a77824 */ /* 0x000fe200078e02a7 */
[----:B------:R-:W-:-:S02]  /*22420*/  F2FP.SATFINITE.E4M3.F32.PACK_AB_MERGE_C R169, R169, R12, RZ ;  /* 0x0000000ca9a9723e */ /* 0x000fc400048070ff */
[----:B------:R-:W-:Y:S02]  /*22430*/  F2FP.SATFINITE.E4M3.F32.PACK_AB_MERGE_C R12, R228, R229, R190 ;  /* 0x000000e5e40c723e */ /* 0x000fe400048070be */
[----:B------:R-:W-:Y:S02]  /*22440*/  F2FP.SATFINITE.E4M3.F32.PACK_AB_MERGE_C R14, R25, R2, R28 ;  /* 0x00000002190e723e */ /* 0x000fe4000480701c */
[----:B------:R-:W-:-:S05]  /*22450*/  F2FP.SATFINITE.E4M3.F32.PACK_AB_MERGE_C R15, R27, R5, R15 ;  /* 0x000000051b0f723e */ /* 0x000fca000480700f */
[----:B------:R1:W-:Y:S01]  /*22460*/  STSM.16.M88.4 [R167], R12 ;  /* 0x0000000ca7007844 */ /* 0x0003e20000000200 */
[----:B0-----:R-:W-:Y:S02]  /*22470*/  LOP3.LUT R2, R101, 0xff, RZ, 0xc0, !PT ;  /* 0x000000ff65027812 */ /* 0x001fe400078ec0ff */
[----:B------:R-:W-:Y:S02]  /*22480*/  F2FP.SATFINITE.E4M3.F32.PACK_AB_MERGE_C R36, R37, R36, RZ ;  /* 0x000000242524723e */ /* 0x000fe400048070ff */
[----:B------:R-:W-:Y:S02]  /*22490*/  F2FP.SATFINITE.E4M3.F32.PACK_AB_MERGE_C R38, R39, R38, RZ ;  /* 0x000000262726723e */ /* 0x000fe400048070ff */
[----:B------:R-:W-:Y:S01]  /*224a0*/  LEA R2, R2, UR6, 0x4 ;  /* 0x0000000602027c11 */ /* 0x000fe2000f8e20ff */
[----:B------:R-:W-:Y:S01]  /*224b0*/  BAR.SYNC.DEFER_BLOCKING 0x0 ;  /* 0x0000000000007b1d */ /* 0x000fe20000010000 */
[----:B-1----:R-:W-:Y:S02]  /*224c0*/  F2FP.SATFINITE.E4M3.F32.PACK_AB_MERGE_C R14, R33, R32, R36 ;  /* 0x00000020210e723e */ /* 0x002fe40004807024 */
[----:B------:R-:W-:-:S03]  /*224d0*/  F2FP.SATFINITE.E4M3.F32.PACK_AB_MERGE_C R15, R35, R34, R38 ;  /* 0x00000022230f723e */ /* 0x000fc60004807026 */
[----:B------:R-:W0:Y:S01]  /*224e0*/  LDS.128 R36, [R2] ;  /* 0x0000000002247984 */ /* 0x000e220000000c00 */
[----:B------:R-:W-:Y:S02]  /*224f0*/  F2FP.SATFINITE.E4M3.F32.PACK_AB_MERGE_C R186, R186, R221, RZ ;  /* 0x000000ddbaba723e */ /* 0x000fe400048070ff */
[----:B------:R-:W-:Y:S02]  /*22500*/  F2FP.SATFINITE.E4M3.F32.PACK_AB_MERGE_C R189, R160, R161, RZ ;  /* 0x000000a1a0bd723e */ /* 0x000fe400048070ff */
[----:B------:R-:W-:Y:S02]  /*22510*/  F2FP.SATFINITE.E4M3.F32.PACK_AB_MERGE_C R12, R222, R223, R186 ;  /* 0x000000dfde0c723e */ /* 0x000fe400048070ba */
[----:B------:R-:W-:Y:S01]  /*22520*/  F2FP.SATFINITE.E4M3.F32.PACK_AB_MERGE_C R13, R162, R163, R189 ;  /* 0x000000a3a20d723e */ /* 0x000fe200048070bd */
[----:B------:R-:W-:Y:S06]  /*22530*/  BAR.SYNC.DEFER_BLOCKING 0x0 ;  /* 0x0000000000007b1d */ /* 0x000fec0000010000 */
[----:B------:R1:W-:Y:S02]  /*22540*/  STSM.16.M88.4 [R167], R12 ;  /* 0x0000000ca7007844 */ /* 0x0003e40000000200 */
[----:B------:R-:W-:Y:S01]  /*22550*/  BAR.SYNC.DEFER_BLOCKING 0x0 ;  /* 0x0000000000007b1d */ /* 0x000fe20000010000 */
[----:B------:R-:W-:-:S02]  /*22560*/  F2FP.SATFINITE.E4M3.F32.PACK_AB_MERGE_C R182, R182, R216, RZ ;  /* 0x000000d8b6b6723e */ /* 0x000fc400048070ff */
[----:B------:R-:W-:Y:S02]  /*22570*/  F2FP.SATFINITE.E4M3.F32.PACK_AB_MERGE_C R44, R45, R44, RZ ;  /* 0x0000002c2d2c723e */ /* 0x000fe400048070ff */
[----:B------:R-:W-:Y:S01]  /*22580*/  F2FP.SATFINITE.E4M3.F32.PACK_AB_MERGE_C R46, R47, R46, RZ ;  /* 0x0000002e2f2e723e */ /* 0x000fe200048070ff */
[----:B------:R-:W-:Y:S01]  /*22590*/  LDS.128 R32, [R2] ;  /* 0x0000000002207984 */ /* 0x000fe20000000c00 */
[----:B-1----:R-:W-:Y:S02]  /*225a0*/  F2FP.SATFINITE.E4M3.F32.PACK_AB_MERGE_C R12, R217, R219, R182 ;  /* 0x000000dbd90c723e */ /* 0x002fe400048070b6 */
[----:B------:R-:W-:Y:S02]  /*225b0*/  F2FP.SATFINITE.E4M3.F32.PACK_AB_MERGE_C R13, R158, R159, R185 ;  /* 0x0000009f9e0d723e */ /* 0x000fe400048070b9 */
[----:B------:R-:W-:Y:S02]  /*225c0*/  F2FP.SATFINITE.E4M3.F32.PACK_AB_MERGE_C R14, R41, R40, R44 ;  /* 0x00000028290e723e */ /* 0x000fe4000480702c */
[----:B------:R-:W-:Y:S01]  /*225d0*/  F2FP.SATFINITE.E4M3.F32.PACK_AB_MERGE_C R15, R43, R42, R46 ;  /* 0x0000002a2b0f723e */ /* 0x000fe2000480702e */
[----:B------:R-:W-:Y:S06]  /*225e0*/  BAR.SYNC.DEFER_BLOCKING 0x0 ;  /* 0x0000000000007b1d */ /* 0x000fec0000010000 */
[----:B------:R-:W-:Y:S02]  /*225f0*/  STSM.16.M88.4 [R167], R12 ;  /* 0x0000000ca7007844 */ /* 0x000fe40000000200 */
[----:B------:R-:W-:Y:S01]  /*22600*/  BAR.SYNC.DEFER_BLOCKING 0x0 ;  /* 0x0000000000007b1d */ /* 0x000fe20000010000 */
[----:B------:R-:W-:Y:S01]  /*22610*/  F2FP.SATFINITE.E4M3.F32.PACK_AB_MERGE_C R18, R211, R212, RZ ;  /* 0x000000d4d312723e */ /* 0x000fe200048070ff */
[----:B--2---:R-:W-:-:S04]  /*22620*/  @P4 FFMA.FTZ R194, R0, R21, +INF ;  /* 0x7f80000000c24423 */ /* 0x004fc80000010015 */
[----:B------:R-:W-:Y:S04]  /*22630*/  LDS.128 R28, [R2] ;  /* 0x00000000021c7984 */ /* 0x000fe80000000c00 */
[----:B------:R1:W-:Y:S02]  /*22640*/  @P4 STL [R1+0x22c], R194 ;  /* 0x00022cc201004387 */ /* 0x0003e40000100800 */
[----:B-1----:R-:W-:Y:S02]  /*22650*/  IMAD.MOV.U32 R194, RZ, RZ, R193 ;  /* 0x000000ffffc27224 */ /* 0x002fe400078e00c1 */
[----:B------:R-:W2:Y:S01]  /*22660*/  LDL.LU R193, [R1+0x204] ;  /* 0x0002040001c17983 */ /* 0x000ea20000300800 */
[----:B------:R-:W-:Y:S02]  /*22670*/  F2FP.SATFINITE.E4M3.F32.PACK_AB_MERGE_C R123, R19, R20, RZ ;  /* 0x00000014137b723e */ /* 0x000fe400048070ff */
[----:B------:R-:W-:-:S02]  /*22680*/  F2FP.SATFINITE.E4M3.F32.PACK_AB_MERGE_C R52, R53, R52, RZ ;  /* 0x000000343534723e */ /* 0x000fc400048070ff */
[----:B------:R-:W-:Y:S02]  /*22690*/  F2FP.SATFINITE.E4M3.F32.PACK_AB_MERGE_C R19, R55, R54, RZ ;  /* 0x000000363713723e */ /* 0x000fe400048070ff */
[----:B------:R-:W-:Y:S02]  /*226a0*/  F2FP.SATFINITE.E4M3.F32.PACK_AB_MERGE_C R16, R213, R214, R18 ;  /* 0x000000d6d510723e */ /* 0x000fe40004807012 */
[----:B------:R-:W-:Y:S02]  /*226b0*/  F2FP.SATFINITE.E4M3.F32.PACK_AB_MERGE_C R17, R17, R155, R181 ;  /* 0x0000009b1111723e */ /* 0x000fe400048070b5 */
[----:B------:R-:W-:Y:S02]  /*226c0*/  F2FP.SATFINITE.E4M3.F32.PACK_AB_MERGE_C R18, R49, R48, R52 ;  /* 0x000000303112723e */ /* 0x000fe40004807034 */
[----:B------:R-:W-:Y:S01]  /*226d0*/  F2FP.SATFINITE.E4M3.F32.PACK_AB_MERGE_C R19, R51, R50, R19 ;  /* 0x000000323313723e */ /* 0x000fe20004807013 */
[----:B------:R-:W-:Y:S01]  /*226e0*/  BAR.SYNC.DEFER_BLOCKING 0x0 ;  /* 0x0000000000007b1d */ /* 0x000fe20000010000 */
[----:B------:R-:W-:-:S02]  /*226f0*/  F2FP.SATFINITE.E4M3.F32.PACK_AB_MERGE_C R161, R146, R147, RZ ;  /* 0x0000009392a1723e */ /* 0x000fc400048070ff */
[----:B------:R-:W-:-:S03]  /*22700*/  F2FP.SATFINITE.E4M3.F32.PACK_AB_MERGE_C R157, R138, R139, RZ ;  /* 0x0000008b8a9d723e */ /* 0x000fc600048070ff */
[----:B------:R1:W-:Y:S01]  /*22710*/  STSM.16.M88.4 [R167], R16 ;  /* 0x00000010a7007844 */ /* 0x0003e20000000200 */
[----:B------:R-:W-:Y:S02]  /*22720*/  F2FP.SATFINITE.E4M3.F32.PACK_AB_MERGE_C R146, R107, R110, RZ ;  /* 0x0000006e6b92723e */ /* 0x000fe400048070ff */
[----:B------:R-:W-:Y:S02]  /*22730*/  F2FP.SATFINITE.E4M3.F32.PACK_AB_MERGE_C R138, R99, R102, RZ ;  /* 0x00000066638a723e */ /* 0x000fe400048070ff */
[----:B------:R-:W-:Y:S02]  /*22740*/  F2FP.SATFINITE.E4M3.F32.PACK_AB_MERGE_C R107, R23, R24, RZ ;  /* 0x00000018176b723e */ /* 0x000fe400048070ff */
[----:B------:R-:W-:Y:S02]  /*22750*/  F2FP.SATFINITE.E4M3.F32.PACK_AB_MERGE_C R99, R218, R26, RZ ;  /* 0x0000001ada63723e */ /* 0x000fe400048070ff */
[----:B------:R-:W-:Y:S02]  /*22760*/  F2FP.SATFINITE.E4M3.F32.PACK_AB_MERGE_C R24, R85, R84, RZ ;  /* 0x000000545518723e */ /* 0x000fe400048070ff */
[----:B------:R-:W-:Y:S01]  /*22770*/  F2FP.SATFINITE.E4M3.F32.PACK_AB_MERGE_C R26, R87, R86, RZ ;  /* 0x00000056571a723e */ /* 0x000fe200048070ff */
[----:B------:R-:W-:Y:S01]  /*22780*/  BAR.SYNC.DEFER_BLOCKING 0x0 ;  /* 0x0000000000007b1d */ /* 0x000fe20000010000 */
[----:B------:R-:W-:-:S02]  /*22790*/  F2FP.SATFINITE.E4M3.F32.PACK_AB_MERGE_C R160, R207, R208, RZ ;  /* 0x000000d0cfa0723e */ /* 0x000fc400048070ff */
[----:B------:R-:W-:Y:S02]  /*227a0*/  F2FP.SATFINITE.E4M3.F32.PACK_AB_MERGE_C R60, R61, R60, RZ ;  /* 0x0000003c3d3c723e */ /* 0x000fe400048070ff */
[----:B------:R-:W-:Y:S01]  /*227b0*/  F2FP.SATFINITE.E4M3.F32.PACK_AB_MERGE_C R62, R63, R62, RZ ;  /* 0x0000003e3f3e723e */ /* 0x000fe200048070ff */
[----:B------:R-:W-:Y:S01]  /*227c0*/  LDS.128 R84, [R2] ;  /* 0x0000000002547984 */ /* 0x000fe20000000c00 */
[----:B------:R-:W-:Y:S02]  /*227d0*/  F2FP.SATFINITE.E4M3.F32.PACK_AB_MERGE_C R12, R209, R210, R160 ;  /* 0x000000d2d10c723e */ /* 0x000fe400048070a0 */
[----:B------:R-:W-:Y:S02]  /*227e0*/  F2FP.SATFINITE.E4M3.F32.PACK_AB_MERGE_C R13, R150, R151, R161 ;  /* 0x00000097960d723e */ /* 0x000fe400048070a1 */
[----:B------:R-:W-:Y:S01]  /*227f0*/  F2FP.SATFINITE.E4M3.F32.PACK_AB_MERGE_C R14, R57, R56, R60 ;  /* 0x00000038390e723e */ /* 0x000fe2000480703c */
[----:B------:R-:W3:Y:S01]  /*22800*/  LDC R151, c[0x0][0x278] ;  /* 0x00009e00ff977b82 */ /* 0x000ee20000000800 */
[----:B------:R-:W-:-:S07]  /*22810*/  F2FP.SATFINITE.E4M3.F32.PACK_AB_MERGE_C R15, R241, R240, R62 ;  /* 0x000000f0f10f723e */ /* 0x000fce000480703e */
[----:B------:R-:W-:Y:S01]  /*22820*/  BAR.SYNC.DEFER_BLOCKING 0x0 ;  /* 0x0000000000007b1d */ /* 0x000fe20000010000 */
[----:B------:R-:W-:-:S05]  /*22830*/  F2FP.SATFINITE.E4M3.F32.PACK_AB_MERGE_C R22, R203, R204, RZ ;  /* 0x000000cccb16723e */ /* 0x000fca00048070ff */
[----:B------:R4:W-:Y:S01]  /*22840*/  STSM.16.M88.4 [R167], R12 ;  /* 0x0000000ca7007844 */ /* 0x0009e20000000200 */
[----:B-1----:R-:W-:Y:S01]  /*22850*/  F2FP.SATFINITE.E4M3.F32.PACK_AB_MERGE_C R16, R205, R206, R22 ;  /* 0x000000cecd10723e */ /* 0x002fe20004807016 */
[----:B------:R-:W-:Y:S01]  /*22860*/  BAR.SYNC.DEFER_BLOCKING 0x0 ;  /* 0x0000000000007b1d */ /* 0x000fe20000010000 */
[----:B------:R-:W-:Y:S02]  /*22870*/  F2FP.SATFINITE.E4M3.F32.PACK_AB_MERGE_C R68, R69, R68, RZ ;  /* 0x000000444544723e */ /* 0x000fe400048070ff */
[----:B------:R-:W-:-:S03]  /*22880*/  F2FP.SATFINITE.E4M3.F32.PACK_AB_MERGE_C R70, R71, R70, RZ ;  /* 0x000000464746723e */ /* 0x000fc600048070ff */
[----:B------:R-:W-:Y:S01]  /*22890*/  LDS.128 R20, [R2] ;  /* 0x0000000002147984 */ /* 0x000fe20000000c00 */
[----:B------:R-:W-:Y:S02]  /*228a0*/  F2FP.SATFINITE.E4M3.F32.PACK_AB_MERGE_C R17, R142, R143, R157 ;  /* 0x0000008f8e11723e */ /* 0x000fe4000480709d */
[----:B------:R-:W-:Y:S02]  /*228b0*/  F2FP.SATFINITE.E4M3.F32.PACK_AB_MERGE_C R18, R65, R64, R68 ;  /* 0x000000404112723e */ /* 0x000fe40004807044 */
[----:B------:R-:W-:Y:S01]  /*228c0*/  F2FP.SATFINITE.E4M3.F32.PACK_AB_MERGE_C R19, R247, R246, R70 ;  /* 0x000000f6f713723e */ /* 0x000fe20004807046 */
[----:B------:R-:W-:Y:S01]  /*228d0*/  BAR.SYNC.DEFER_BLOCKING 0x0 ;  /* 0x0000000000007b1d */ /* 0x000fe20000010000 */
[----:B----4-:R-:W-:Y:S02]  /*228e0*/  F2FP.SATFINITE.E4M3.F32.PACK_AB_MERGE_C R14, R81, R80, R24 ;  /* 0x00000050510e723e */ /* 0x010fe40004807018 */
[----:B------:R-:W-:Y:S02]  /*228f0*/  F2FP.SATFINITE.E4M3.F32.PACK_AB_MERGE_C R15, R6, R9, R26 ;  /* 0x00000009060f723e */ /* 0x000fe4000480701a */
[----:B------:R-:W-:-:S02]  /*22900*/  F2FP.SATFINITE.E4M3.F32.PACK_AB_MERGE_C R153, R199, R200, RZ ;  /* 0x000000c8c799723e */ /* 0x000fc400048070ff */
[----:B------:R-:W-:Y:S01]  /*22910*/  F2FP.SATFINITE.E4M3.F32.PACK_AB_MERGE_C R76, R77, R76, RZ ;  /* 0x0000004c4d4c723e */ /* 0x000fe200048070ff */
[----:B------:R-:W4:Y:S01]  /*22920*/  LDL.LU R9, [R1+0x9a4] ;  /* 0x0009a40001097983 */ /* 0x000f220000300800 */
[----:B------:R-:W-:Y:S02]  /*22930*/  F2FP.SATFINITE.E4M3.F32.PACK_AB_MERGE_C R78, R79, R78, RZ ;  /* 0x0000004e4f4e723e */ /* 0x000fe400048070ff */
[----:B------:R-:W-:Y:S01]  /*22940*/  F2FP.SATFINITE.E4M3.F32.PACK_AB_MERGE_C R41, R134, R135, R156 ;  /* 0x000000878629723e */ /* 0x000fe2000480709c */
[----:B------:R-:W4:Y:S01]  /*22950*/  LDL.LU R6, [R1+0x9a0] ;  /* 0x0009a00001067983 */ /* 0x000f220000300800 */
[----:B------:R-:W-:Y:S02]  /*22960*/  F2FP.SATFINITE.E4M3.F32.PACK_AB_MERGE_C R94, R95, R94, RZ ;  /* 0x0000005e5f5e723e */ /* 0x000fe400048070ff */
[----:B------:R-:W-:Y:S02]  /*22970*/  F2FP.SATFINITE.E4M3.F32.PACK_AB_MERGE_C R147, R195, R196, RZ ;  /* 0x000000c4c393723e */ /* 0x000fe400048070ff */
[----:B------:R-:W-:-:S02]  /*22980*/  F2FP.SATFINITE.E4M3.F32.PACK_AB_MERGE_C R13, R126, R127, R152 ;  /* 0x0000007f7e0d723e */ /* 0x000fc40004807098 */
[----:B------:R-:W-:Y:S01]  /*22990*/  F2FP.SATFINITE.E4M3.F32.PACK_AB_MERGE_C R139, R191, R192, RZ ;  /* 0x000000c0bf8b723e */ /* 0x000fe200048070ff */
[----:B------:R-:W1:Y:S01]  /*229a0*/  LDC.64 R126, c[0x0][0x228] ;  /* 0x00008a00ff7e7b82 */ /* 0x000e620000000a00 */
[----:B------:R-:W-:Y:S07]  /*229b0*/  STSM.16.M88.4 [R167], R16 ;  /* 0x00000010a7007844 */ /* 0x000fee0000000200 */
[----:B------:R-:W-:Y:S01]  /*229c0*/  BAR.SYNC.DEFER_BLOCKING 0x0 ;  /* 0x0000000000007b1d */ /* 0x000fe20000010000 */
[----:B------:R-:W-:-:S02]  /*229d0*/  F2FP.SATFINITE.E4M3.F32.PACK_AB_MERGE_C R40, R201, R202, R153 ;  /* 0x000000cac928723e */ /* 0x000fc40004807099 */
[----:B------:R-:W-:Y:S02]  /*229e0*/  F2FP.SATFINITE.E4M3.F32.PACK_AB_MERGE_C R42, R73, R72, R76 ;  /* 0x00000048492a723e */ /* 0x000fe4000480704c */
[----:B------:R-:W-:Y:S02]  /*229f0*/  F2FP.SATFINITE.E4M3.F32.PACK_AB_MERGE_C R92, R93, R92, RZ ;  /* 0x0000005c5d5c723e */ /* 0x000fe400048070ff */
[----:B------:R-:W-:Y:S02]  /*22a00*/  F2FP.SATFINITE.E4M3.F32.PACK_AB_MERGE_C R83, R82, R83, RZ ;  /* 0x000000535253723e */ /* 0x000fe400048070ff */
[----:B------:R-:W-:Y:S02]  /*22a10*/  F2FP.SATFINITE.E4M3.F32.PACK_AB_MERGE_C R236, R237, R236, RZ ;  /* 0x000000ecedec723e */ /* 0x000fe400048070ff */
[----:B------:R-:W-:Y:S02]  /*22a20*/  F2FP.SATFINITE.E4M3.F32.PACK_AB_MERGE_C R131, R187, R188, RZ ;  /* 0x000000bcbb83723e */ /* 0x000fe400048070ff */
[----:B------:R-:W-:-:S02]  /*22a30*/  F2FP.SATFINITE.E4M3.F32.PACK_AB_MERGE_C R119, R183, R184, RZ ;  /* 0x000000b8b777723e */ /* 0x000fc400048070ff */
[----:B------:R-:W-:Y:S02]  /*22a40*/  F2FP.SATFINITE.E4M3.F32.PACK_AB_MERGE_C R108, R109, R108, RZ ;  /* 0x0000006c6d6c723e */ /* 0x000fe400048070ff */
[----:B------:R-:W-:Y:S02]  /*22a50*/  F2FP.SATFINITE.E4M3.F32.PACK_AB_MERGE_C R238, R239, R238, RZ ;  /* 0x000000eeefee723e */ /* 0x000fe400048070ff */
[----:B------:R-:W-:Y:S02]  /*22a60*/  F2FP.SATFINITE.E4M3.F32.PACK_AB_MERGE_C R242, R243, R242, RZ ;  /* 0x000000f2f3f2723e */ /* 0x000fe400048070ff */
[----:B------:R-:W-:Y:S02]  /*22a70*/  F2FP.SATFINITE.E4M3.F32.PACK_AB_MERGE_C R244, R245, R244, RZ ;  /* 0x000000f4f5f4723e */ /* 0x000fe400048070ff */
[----:B------:R-:W-:Y:S01]  /*22a80*/  F2FP.SATFINITE.E4M3.F32.PACK_AB_MERGE_C R116, R117, R116, RZ ;  /* 0x000000747574723e */ /* 0x000fe200048070ff */
[----:B------:R-:W-:Y:S01]  /*22a90*/  LDS.128 R24, [R2] ;  /* 0x0000000002187984 */ /* 0x000fe20000000c00 */
[----:B------:R-:W-:-:S02]  /*22aa0*/  F2FP.SATFINITE.E4M3.F32.PACK_AB_MERGE_C R43, R194, R252, R78 ;  /* 0x000000fcc22b723e */ /* 0x000fc4000480704e */
[----:B------:R-:W-:Y:S01]  /*22ab0*/  F2FP.SATFINITE.E4M3.F32.PACK_AB_MERGE_C R102, R232, R233, RZ ;  /* 0x000000e9e866723e */ /* 0x000fe200048070ff */
[----:B------:R-:W-:Y:S01]  /*22ac0*/  BAR.SYNC.DEFER_BLOCKING 0x0 ;  /* 0x0000000000007b1d */ /* 0x000fe20000010000 */
[----:B------:R-:W-:Y:S02]  /*22ad0*/  F2FP.SATFINITE.E4M3.F32.PACK_AB_MERGE_C R124, R125, R124, RZ ;  /* 0x0000007c7d7c723e */ /* 0x000fe400048070ff */
[----:B------:R-:W-:Y:S02]  /*22ae0*/  F2FP.SATFINITE.E4M3.F32.PACK_AB_MERGE_C R110, R230, R231, RZ ;  /* 0x000000e7e66e723e */ /* 0x000fe400048070ff */
[----:B------:R-:W-:Y:S02]  /*22af0*/  F2FP.SATFINITE.E4M3.F32.PACK_AB_MERGE_C R132, R133, R132, RZ ;  /* 0x000000848584723e */ /* 0x000fe400048070ff */
[----:B------:R-:W-:Y:S01]  /*22b00*/  F2FP.SATFINITE.E4M3.F32.PACK_AB_MERGE_C R49, R111, R115, R123 ;  /* 0x000000736f31723e */ /* 0x000fe2000480707b */
[----:B------:R-:W4:Y:S01]  /*22b10*/  LDL.LU R194, [R1+0x210] ;  /* 0x0002100001c27983 */ /* 0x000f220000300800 */
[----:B------:R-:W-:-:S02]  /*22b20*/  F2FP.SATFINITE.E4M3.F32.PACK_AB_MERGE_C R53, R67, R90, R66 ;  /* 0x0000005a4335723e */ /* 0x000fc40004807042 */
[----:B------:R-:W-:Y:S02]  /*22b30*/  F2FP.SATFINITE.E4M3.F32.PACK_AB_MERGE_C R59, R225, R227, RZ ;  /* 0x000000e3e13b723e */ /* 0x000fe400048070ff */
[----:B------:R-:W-:Y:S02]  /*22b40*/  F2FP.SATFINITE.E4M3.F32.PACK_AB_MERGE_C R140, R141, R140, RZ ;  /* 0x0000008c8d8c723e */ /* 0x000fe400048070ff */
[----:B------:R-:W-:Y:S02]  /*22b50*/  F2FP.SATFINITE.E4M3.F32.PACK_AB_MERGE_C R248, R249, R248, RZ ;  /* 0x000000f8f9f8723e */ /* 0x000fe400048070ff */
[----:B------:R-:W-:Y:S02]  /*22b60*/  F2FP.SATFINITE.E4M3.F32.PACK_AB_MERGE_C R148, R149, R148, RZ ;  /* 0x000000949594723e */ /* 0x000fe400048070ff */
[----:B------:R-:W-:Y:S02]  /*22b70*/  F2FP.SATFINITE.E4M3.F32.PACK_AB_MERGE_C R5, R251, R250, RZ ;  /* 0x000000fafb05723e */ /* 0x000fe400048070ff */
[----:B------:R-:W-:Y:S01]  /*22b80*/  F2FP.SATFINITE.E4M3.F32.PACK_AB_MERGE_C R169, R3, R11, R169 ;  /* 0x0000000b03a9723e */ /* 0x000fe200048070a9 */
[----:B------:R-:W-:Y:S01]  /*22b90*/  UIMAD UR4, UR5, UR10, URZ ;  /* 0x0000000a050472a4 */ /* 0x000fe2000f8e023f */
[----:B0-----:R-:W-:Y:S01]  /*22ba0*/  PRMT R150, R39, 0x7770, RZ ;  /* 0x0000777027967816 */ /* 0x001fe200000000ff */
[----:B------:R2:W-:Y:S01]  /*22bb0*/  STSM.16.M88.4 [R167], R40 ;  /* 0x00000028a7007844 */ /* 0x0005e20000000200 */
[----:B------:R-:W-:Y:S01]  /*22bc0*/  F2FP.SATFINITE.E4M3.F32.PACK_AB_MERGE_C R12, R197, R198, R147 ;  /* 0x000000c6c50c723e */ /* 0x000fe20004807093 */
[----:B---3--:R-:W-:Y:S01]  /*22bd0*/  IMAD.SHL.U32 R155, R151, 0x8, RZ ;  /* 0x00000008979b7824 */ /* 0x008fe200078e00ff */
[----:B------:R-:W-:Y:S01]  /*22be0*/  F2FP.SATFINITE.E4M3.F32.PACK_AB_MERGE_C R82, R179, R180, RZ ;  /* 0x000000b4b352723e */ /* 0x000fe200048070ff */
[----:B------:R-:W-:Y:S01]  /*22bf0*/  BAR.SYNC.DEFER_BLOCKING 0x0 ;  /* 0x0000000000007b1d */ /* 0x000fe20000010000 */
[----:B------:R-:W-:-:S02]  /*22c00*/  F2FP.SATFINITE.E4M3.F32.PACK_AB_MERGE_C R176, R175, R176, R131 ;  /* 0x000000b0afb0723e */ /* 0x000fc40004807083 */
[----:B------:R-:W-:Y:S02]  /*22c10*/  F2FP.SATFINITE.E4M3.F32.PACK_AB_MERGE_C R48, R165, R166, R110 ;  /* 0x000000a6a530723e */ /* 0x000fe4000480706e */
[----:B------:R-:W-:Y:S01]  /*22c20*/  F2FP.SATFINITE.E4M3.F32.PACK_AB_MERGE_C R50, R129, R128, R132 ;  /* 0x000000808132723e */ /* 0x000fe20004807084 */
[----:B------:R-:W-:Y:S01]  /*22c30*/  IMAD R247, R151, 0x9, RZ ;  /* 0x0000000997f77824 */ /* 0x000fe200078e02ff */
[----:B------:R-:W-:Y:S01]  /*22c40*/  F2FP.SATFINITE.E4M3.F32.PACK_AB_MERGE_C R52, R154, R164, R59 ;  /* 0x000000a49a34723e */ /* 0x000fe2000480703b */
[----:B------:R-:W0:Y:S01]  /*22c50*/  S2R R109, SR_CTAID.X ;  /* 0x00000000006d7919 */ /* 0x000e220000002500 */
[----:B------:R-:W-:Y:S01]  /*22c60*/  F2FP.SATFINITE.E4M3.F32.PACK_AB_MERGE_C R54, R137, R136, R140 ;  /* 0x000000888936723e */ /* 0x000fe2000480708c */
[----:B------:R-:W3:Y:S01]  /*22c70*/  LDC R129, c[0x0][0x278] ;  /* 0x00009e00ff817b82 */ /* 0x000ee20000000800 */
[C---:B------:R-:W-:Y:S02]  /*22c80*/  IMAD R152, R151.reuse, 0x5, RZ ;  /* 0x0000000597987824 */ /* 0x040fe400078e02ff */
[----:B------:R-:W-:Y:S01]  /*22c90*/  IMAD R153, R151, 0x6, RZ ;  /* 0x0000000697997824 */ /* 0x000fe200078e02ff */
[----:B------:R-:W-:-:S02]  /*22ca0*/  PRMT R133, R37, 0x7771, RZ ;  /* 0x0000777125857816 */ /* 0x000fc400000000ff */
[----:B------:R-:W-:Y:S01]  /*22cb0*/  PRMT R149, R38, 0x7770, RZ ;  /* 0x0000777026957816 */ /* 0x000fe200000000ff */
[----:B------:R-:W-:Y:S01]  /*22cc0*/  IMAD R249, R151, 0xa, RZ ;  /* 0x0000000a97f97824 */ /* 0x000fe200078e02ff */
[----:B------:R-:W-:Y:S01]  /*22cd0*/  PRMT R143, R36, 0x7772, RZ ;  /* 0x00007772248f7816 */ /* 0x000fe200000000ff */
[----:B------:R-:W3:Y:S01]  /*22ce0*/  LDC R246, c[0x0][0x278] ;  /* 0x00009e00fff67b82 */ /* 0x000ee20000000800 */
[----:B------:R-:W-:Y:S01]  /*22cf0*/  LDS.128 R16, [R2] ;  /* 0x0000000002107984 */ /* 0x000fe20000000c00 */
[----:B------:R-:W-:-:S06]  /*22d00*/  PRMT R182, R38, 0x7772, RZ ;  /* 0x0000777226b67816 */ /* 0x000fcc00000000ff */
[----:B------:R-:W3:Y:S08]  /*22d10*/  LDC R250, c[0x0][0x278] ;  /* 0x00009e00fffa7b82 */ /* 0x000ef00000000800 */
[----:B------:R-:W-:Y:S01]  /*22d20*/  BAR.SYNC.DEFER_BLOCKING 0x0 ;  /* 0x0000000000007b1d */ /* 0x000fe20000010000 */
[----:B--2---:R-:W-:-:S05]  /*22d30*/  F2FP.SATFINITE.E4M3.F32.PACK_AB_MERGE_C R43, R193, R7, R94 ;  /* 0x00000007c12b723e */ /* 0x004fca000480705e */
[----:B------:R-:W2:Y:S04]  /*22d40*/  LDL.LU R7, [R1+0x99c] ;  /* 0x00099c0001077983 */ /* 0x000ea80000300800 */
[----:B------:R-:W-:Y:S01]  /*22d50*/  STSM.16.M88.4 [R167], R12 ;  /* 0x0000000ca7007844 */ /* 0x000fe20000000200 */
[----:B------:R-:W-:Y:S01]  /*22d60*/  BAR.SYNC.DEFER_BLOCKING 0x0 ;  /* 0x0000000000007b1d */ /* 0x000fe20000010000 */
[----:B------:R-:W-:Y:S02]  /*22d70*/  F2FP.SATFINITE.E4M3.F32.PACK_AB_MERGE_C R179, R235, R234, RZ ;  /* 0x000000eaebb3723e */ /* 0x000fe400048070ff */
[----:B------:R-:W-:-:S03]  /*22d80*/  F2FP.SATFINITE.E4M3.F32.PACK_AB_MERGE_C R40, R177, R178, R139 ;  /* 0x000000b2b128723e */ /* 0x000fc6000480708b */
[----:B------:R-:W-:Y:S01]  /*22d90*/  LDS.128 R12, [R2] ;  /* 0x00000000020c7984 */ /* 0x000fe20000000c00 */
[----:B------:R-:W-:Y:S02]  /*22da0*/  F2FP.SATFINITE.E4M3.F32.PACK_AB_MERGE_C R41, R114, R118, R146 ;  /* 0x000000767229723e */ /* 0x000fe40004807092 */
[----:B------:R-:W-:Y:S01]  /*22db0*/  F2FP.SATFINITE.E4M3.F32.PACK_AB_MERGE_C R42, R89, R88, R92 ;  /* 0x00000058592a723e */ /* 0x000fe2000480705c */
[----:B------:R-:W-:Y:S06]  /*22dc0*/  BAR.SYNC.DEFER_BLOCKING 0x0 ;  /* 0x0000000000007b1d */ /* 0x000fec0000010000 */
[----:B------:R2:W-:Y:S02]  /*22dd0*/  STSM.16.M88.4 [R167], R40 ;  /* 0x00000028a7007844 */ /* 0x0005e40000000200 */
[----:B------:R-:W-:Y:S01]  /*22de0*/  BAR.SYNC.DEFER_BLOCKING 0x0 ;  /* 0x0000000000007b1d */ /* 0x000fe20000010000 */
[----:B----4-:R-:W-:-:S05]  /*22df0*/  F2FP.SATFINITE.E4M3.F32.PACK_AB_MERGE_C R179, R9, R8, R179 ;  /* 0x0000000809b3723e */ /* 0x010fca00048070b3 */
[----:B------:R-:W-:Y:S04]  /*22e00*/  LDS.128 R44, [R2] ;  /* 0x00000000022c7984 */ /* 0x000fe80000000c00 */
[----:B------:R-:W4:Y:S04]  /*22e10*/  LDL.LU R8, [R1+0x998] ;  /* 0x0009980001087983 */ /* 0x000f280000300800 */
[----:B------:R-:W3:Y:S04]  /*22e20*/  LDL.LU R9, [R1+0x994] ;  /* 0x0009940001097983 */ /* 0x000ee80000300800 */
[----:B------:R-:W3:Y:S01]  /*22e30*/  LDL.LU R193, [R1+0x21c] ;  /* 0x00021c0001c17983 */ /* 0x000ee20000300800 */
[----:B--2---:R-:W-:-:S03]  /*22e40*/  F2FP.SATFINITE.E4M3.F32.PACK_AB_MERGE_C R43, R7, R6, R236 ;  /* 0x00000006072b723e */ /* 0x004fc600048070ec */
[----:B------:R-:W3:Y:S04]  /*22e50*/  LDL.LU R6, [R1+0x990] ;  /* 0x0009900001067983 */ /* 0x000ee80000300800 */
[----:B------:R-:W2:Y:S01]  /*22e60*/  LDL.LU R7, [R1+0x98c] ;  /* 0x00098c0001077983 */ /* 0x000ea20000300800 */
[----:B------:R-:W-:Y:S02]  /*22e70*/  F2FP.SATFINITE.E4M3.F32.PACK_AB_MERGE_C R177, R103, R106, R138 ;  /* 0x0000006a67b1723e */ /* 0x000fe4000480708a */
[----:B------:R-:W-:Y:S01]  /*22e80*/  F2FP.SATFINITE.E4M3.F32.PACK_AB_MERGE_C R178, R97, R96, R100 ;  /* 0x0000006061b2723e */ /* 0x000fe20004807064 */
[----:B------:R-:W-:Y:S06]  /*22e90*/  BAR.SYNC.DEFER_BLOCKING 0x0 ;  /* 0x0000000000007b1d */ /* 0x000fec0000010000 */
[----:B------:R-:W-:Y:S01]  /*22ea0*/  STSM.16.M88.4 [R167], R176 ;  /* 0x000000b0a7007844 */ /* 0x000fe20000000200 */
[----:B------:R-:W-:-:S02]  /*22eb0*/  F2FP.SATFINITE.E4M3.F32.PACK_AB_MERGE_C R41, R91, R98, R83 ;  /* 0x000000625b29723e */ /* 0x000fc40004807053 */
[----:B------:R-:W-:Y:S01]  /*22ec0*/  F2FP.SATFINITE.E4M3.F32.PACK_AB_MERGE_C R172, R171, R172, R82 ;  /* 0x000000acabac723e */ /* 0x000fe20004807052 */
[----:B------:R-:W-:Y:S01]  /*22ed0*/  BAR.SYNC.DEFER_BLOCKING 0x0 ;  /* 0x0000000000007b1d */ /* 0x000fe20000010000 */
[----:B------:R-:W-:Y:S02]  /*22ee0*/  F2FP.SATFINITE.E4M3.F32.PACK_AB_MERGE_C R40, R173, R174, R119 ;  /* 0x000000aead28723e */ /* 0x000fe40004807077 */
[----:B------:R-:W-:-:S03]  /*22ef0*/  F2FP.SATFINITE.E4M3.F32.PACK_AB_MERGE_C R42, R105, R104, R108 ;  /* 0x00000068692a723e */ /* 0x000fc6000480706c */
[----:B------:R-:W-:Y:S02]  /*22f00*/  LDS.128 R80, [R2] ;  /* 0x0000000002507984 */ /* 0x000fe40000000c00 */
[----:B------:R-:W-:Y:S06]  /*22f10*/  BAR.SYNC.DEFER_BLOCKING 0x0 ;  /* 0x0000000000007b1d */ /* 0x000fec0000010000 */
[----:B------:R3:W-:Y:S02]  /*22f20*/  STSM.16.M88.4 [R167], R40 ;  /* 0x00000028a7007844 */ /* 0x0007e40000000200 */
[----:B------:R-:W-:Y:S01]  /*22f30*/  BAR.SYNC.DEFER_BLOCKING 0x0 ;  /* 0x0000000000007b1d */ /* 0x000fe20000010000 */
[----:B----4-:R-:W-:-:S05]  /*22f40*/  F2FP.SATFINITE.E4M3.F32.PACK_AB_MERGE_C R175, R8, R194, R238 ;  /* 0x000000c208af723e */ /* 0x010fca00048070ee */
[----:B------:R-:W-:Y:S04]  /*22f50*/  LDS.128 R76, [R2] ;  /* 0x00000000024c7984 */ /* 0x000fe80000000c00 */
[----:B------:R-:W4:Y:S01]  /*22f60*/  LDL.LU R8, [R1+0x988] ;  /* 0x0009880001087983 */ /* 0x000f220000300800 */
[----:B---3--:R-:W-:-:S03]  /*22f70*/  F2FP.SATFINITE.E4M3.F32.PACK_AB_MERGE_C R43, R6, R9, R242 ;  /* 0x00000009062b723e */ /* 0x008fc600048070f2 */
[----:B------:R-:W4:Y:S01]  /*22f80*/  LDL.LU R9, [R1+0x984] ;  /* 0x0009840001097983 */ /* 0x000f220000300800 */
[----:B--2---:R-:W-:-:S03]  /*22f90*/  F2FP.SATFINITE.E4M3.F32.PACK_AB_MERGE_C R51, R193, R7, R244 ;  /* 0x00000007c133723e */ /* 0x004fc600048070f4 */
[----:B------:R-:W2:Y:S04]  /*22fa0*/  LDL.LU R6, [R1+0x980] ;  /* 0x0009800001067983 */ /* 0x000ea80000300800 */
[----:B------:R-:W2:Y:S01]  /*22fb0*/  LDL.LU R7, [R1+0x97c] ;  /* 0x00097c0001077983 */ /* 0x000ea20000300800 */
[----:B------:R-:W-:Y:S01]  /*22fc0*/  BAR.SYNC.DEFER_BLOCKING 0x0 ;  /* 0x0000000000007b1d */ /* 0x000fe20000010000 */
[----:B------:R-:W-:Y:S02]  /*22fd0*/  F2FP.SATFINITE.E4M3.F32.PACK_AB_MERGE_C R173, R74, R75, R130 ;  /* 0x0000004b4aad723e */ /* 0x000fe40004807082 */
[----:B------:R-:W-:-:S05]  /*22fe0*/  F2FP.SATFINITE.E4M3.F32.PACK_AB_MERGE_C R174, R113, R112, R116 ;  /* 0x0000007071ae723e */ /* 0x000fca0004807074 */
[----:B------:R-:W-:Y:S01]  /*22ff0*/  STSM.16.M88.4 [R167], R172 ;  /* 0x000000aca7007844 */ /* 0x000fe20000000200 */
[----:B------:R-:W-:Y:S01]  /*23000*/  BAR.SYNC.DEFER_BLOCKING 0x0 ;  /* 0x0000000000007b1d */ /* 0x000fe20000010000 */
[----:B------:R-:W-:Y:S02]  /*23010*/  F2FP.SATFINITE.E4M3.F32.PACK_AB_MERGE_C R40, R168, R170, R102 ;  /* 0x000000aaa828723e */ /* 0x000fe40004807066 */
[----:B------:R-:W-:-:S03]  /*23020*/  F2FP.SATFINITE.E4M3.F32.PACK_AB_MERGE_C R41, R122, R58, R107 ;  /* 0x0000003a7a29723e */ /* 0x000fc6000480706b */
[----:B------:R-:W-:Y:S01]  /*23030*/  LDS.128 R72, [R2] ;  /* 0x0000000002487984 */ /* 0x000fe20000000c00 */
[----:B------:R-:W-:Y:S01]  /*23040*/  F2FP.SATFINITE.E4M3.F32.PACK_AB_MERGE_C R42, R121, R120, R124 ;  /* 0x00000078792a723e */ /* 0x000fe2000480707c */
[----:B------:R-:W-:Y:S06]  /*23050*/  BAR.SYNC.DEFER_BLOCKING 0x0 ;  /* 0x0000000000007b1d */ /* 0x000fec0000010000 */
[----:B------:R-:W-:Y:S02]  /*23060*/  STSM.16.M88.4 [R167], R40 ;  /* 0x00000028a7007844 */ /* 0x000fe40000000200 */
[----:B------:R-:W-:Y:S06]  /*23070*/  BAR.SYNC.DEFER_BLOCKING 0x0 ;  /* 0x0000000000007b1d */ /* 0x000fec0000010000 */
[----:B------:R-:W-:Y:S02]  /*23080*/  LDS.128 R68, [R2] ;  /* 0x0000000002447984 */ /* 0x000fe40000000c00 */
[----:B------:R-:W-:Y:S06]  /*23090*/  BAR.SYNC.DEFER_BLOCKING 0x0 ;  /* 0x0000000000007b1d */ /* 0x000fec0000010000 */
[----:B------:R-:W-:Y:S02]  /*230a0*/  STSM.16.M88.4 [R167], R48 ;  /* 0x00000030a7007844 */ /* 0x000fe40000000200 */
[----:B------:R-:W-:Y:S06]  /*230b0*/  BAR.SYNC.DEFER_BLOCKING 0x0 ;  /* 0x0000000000007b1d */ /* 0x000fec0000010000 */
[----:B------:R-:W3:Y:S01]  /*230c0*/  LDS.128 R64, [R2] ;  /* 0x0000000002407984 */ /* 0x000ee20000000c00 */
[----:B------:R-:W-:-:S02]  /*230d0*/  F2FP.SATFINITE.E4M3.F32.PACK_AB_MERGE_C R168, R4, R10, R99 ;  /* 0x0000000a04a8723e */ /* 0x000fc40004807063 */
[----:B------:R-:W-:Y:S02]  /*230e0*/  F2FP.SATFINITE.E4M3.F32.PACK_AB_MERGE_C R170, R145, R144, R148 ;  /* 0x0000009091aa723e */ /* 0x000fe40004807094 */
[----:B0-----:R-:W-:Y:S01]  /*230f0*/  PRMT R251, R101, 0x6540, R109 ;  /* 0x0000654065fb7816 */ /* 0x001fe2000000006d */
[----:B------:R-:W-:-:S04]  /*23100*/  USHF.R.S32.HI UR7, URZ, 0x1f, UR4 ;  /* 0x0000001f3f077899 */ /* 0x000fc80008011404 */
[----:B------:R-:W-:-:S05]  /*23110*/  IMAD R109, R251, UR11, RZ ;  /* 0x0000000bfb6d7c24 */ /* 0x000fca000f8e02ff */
[----:B-1----:R-:W-:Y:S01]  /*23120*/  IADD3 R126, P4, P5, R109, UR4, R126 ;  /* 0x000000046d7e7c10 */ /* 0x002fe2000fd9e07e */
[----:B------:R-:W-:Y:S01]  /*23130*/  ULDC UR4, c[0x0][0x278] ;  /* 0x00009e0000047ab9 */ /* 0x000fe20000000800 */
[----:B------:R-:W-:Y:S02]  /*23140*/  SHF.R.S32.HI R122, RZ, 0x1f, R109 ;  /* 0x0000001fff7a7819 */ /* 0x000fe4000001146d */
[----:B------:R-:W-:Y:S02]  /*23150*/  PRMT R131, R36, 0x7770, RZ ;  /* 0x0000777024837816 */ /* 0x000fe400000000ff */
[----:B------:R-:W-:Y:S01]  /*23160*/  IADD3.X R127, R122, UR7, R127, P4, P5 ;  /* 0x000000077a7f7c10 */ /* 0x000fe2000a7ea47f */
[----:B------:R-:W-:Y:S01]  /*23170*/  BAR.SYNC.DEFER_BLOCKING 0x0 ;  /* 0x0000000000007b1d */ /* 0x000fe20000010000 */
[----:B------:R-:W-:Y:S02]  /*23180*/  IADD3 R128, P4, R126, UR4, RZ ;  /* 0x000000047e807c10 */ /* 0x000fe4000ff9e0ff */
[----:B------:R-:W-:-:S02]  /*23190*/  PRMT R130, R36, 0x7771, RZ ;  /* 0x0000777124827816 */ /* 0x000fc400000000ff */
[----:B------:R-:W-:Y:S01]  /*231a0*/  LEA.HI.X.SX32 R129, R129, R127, 0x1, P4 ;  /* 0x0000007f81817211 */ /* 0x000fe200020f0eff */
[----:B------:R-:W-:Y:S01]  /*231b0*/  ULDC UR4, c[0x0][0x27c] ;  /* 0x00009f0000047ab9 */ /* 0x000fe20000000800 */
[----:B------:R-:W-:Y:S02]  /*231c0*/  PRMT R132, R37, 0x7770, RZ ;  /* 0x0000777025847816 */ /* 0x000fe400000000ff */
[C---:B---3--:R-:W-:Y:S02]  /*231d0*/  PRMT R138, R67.reuse, 0x7773, RZ ;  /* 0x00007773438a7816 */ /* 0x048fe400000000ff */
[C---:B------:R-:W-:Y:S02]  /*231e0*/  PRMT R139, R67.reuse, 0x7772, RZ ;  /* 0x00007772438b7816 */ /* 0x040fe400000000ff */
[C---:B------:R-:W-:Y:S02]  /*231f0*/  PRMT R140, R67.reuse, 0x7771, RZ ;  /* 0x00007771438c7816 */ /* 0x040fe400000000ff */
[----:B------:R-:W-:Y:S01]  /*23200*/  PRMT R142, R67, 0x7770, RZ ;  /* 0x00007770438e7816 */ /* 0x000fe200000000ff */
[----:B------:R-:W-:Y:S01]  /*23210*/  IMAD.SHL.U32 R67, R151, 0x2, RZ ;  /* 0x0000000297437824 */ /* 0x000fe200078e00ff */
[----:B----4-:R-:W-:-:S02]  /*23220*/  F2FP.SATFINITE.E4M3.F32.PACK_AB_MERGE_C R55, R9, R8, R248 ;  /* 0x000000080937723e */ /* 0x010fc400048070f8 */
[----:B--2---:R-:W-:-:S03]  /*23230*/  F2FP.SATFINITE.E4M3.F32.PACK_AB_MERGE_C R171, R7, R6, R5 ;  /* 0x0000000607ab723e */ /* 0x004fc60004807005 */
[----:B------:R-:W-:Y:S01]  /*23240*/  STSM.16.M88.4 [R167], R52 ;  /* 0x00000034a7007844 */ /* 0x000fe20000000200 */
[C---:B------:R-:W-:Y:S01]  /*23250*/  PRMT R135, R66.reuse, 0x7773, RZ ;  /* 0x0000777342877816 */ /* 0x040fe200000000ff */
[----:B------:R-:W0:Y:S08]  /*23260*/  LDC R248, c[0x0][0x278] ;  /* 0x00009e00fff87b82 */ /* 0x000e300000000800 */
[----:B------:R-:W-:Y:S01]  /*23270*/  BAR.SYNC.DEFER_BLOCKING 0x0 ;  /* 0x0000000000007b1d */ /* 0x000fe20000010000 */
[----:B------:R-:W-:-:S02]  /*23280*/  PRMT R136, R66, 0x7772, RZ ;  /* 0x0000777242887816 */ /* 0x000fc400000000ff */
[C---:B------:R-:W-:Y:S02]  /*23290*/  PRMT R137, R66.reuse, 0x7771, RZ ;  /* 0x0000777142897816 */ /* 0x040fe400000000ff */
[----:B------:R-:W-:Y:S02]  /*232a0*/  PRMT R141, R66, 0x7770, RZ ;  /* 0x00007770428d7816 */ /* 0x000fe400000000ff */
[----:B------:R-:W-:Y:S01]  /*232b0*/  PRMT R148, R38, 0x7771, RZ ;  /* 0x0000777126947816 */ /* 0x000fe200000000ff */
[----:B------:R-:W2:Y:S04]  /*232c0*/  LDL.LU R8, [R1+0x978] ;  /* 0x0009780001087983 */ /* 0x000ea80000300800 */
[----:B------:R-:W1:Y:S01]  /*232d0*/  LDS.128 R60, [R2] ;  /* 0x00000000023c7984 */ /* 0x000e620000000c00 */
[----:B------:R-:W-:Y:S01]  /*232e0*/  BAR.SYNC.DEFER_BLOCKING 0x0 ;  /* 0x0000000000007b1d */ /* 0x000fe20000010000 */
[----:B------:R-:W-:-:S02]  /*232f0*/  IADD3 R66, P4, R67, R126, RZ ;  /* 0x0000007e43427210 */ /* 0x000fc40007f9e0ff */
[----:B------:R-:W-:Y:S02]  /*23300*/  PRMT R147, R39, 0x7771, RZ ;  /* 0x0000777127937816 */ /* 0x000fe400000000ff */
[----:B------:R-:W-:Y:S02]  /*23310*/  PRMT R145, R36, 0x7773, RZ ;  /* 0x0000777324917816 */ /* 0x000fe400000000ff */
[----:B------:R-:W-:Y:S01]  /*23320*/  PRMT R144, R37, 0x7772, RZ ;  /* 0x0000777225907816 */ /* 0x000fe200000000ff */
[----:B------:R-:W3:Y:S04]  /*23330*/  LDL.LU R9, [R1+0x974] ;  /* 0x0009740001097983 */ /* 0x000ee80000300800 */
[----:B------:R-:W-:Y:S01]  /*23340*/  STSM.16.M88.4 [R167], R168 ;  /* 0x000000a8a7007844 */ /* 0x000fe20000000200 */
[----:B------:R-:W-:Y:S01]  /*23350*/  BAR.SYNC.DEFER_BLOCKING 0x0 ;  /* 0x0000000000007b1d */ /* 0x000fe20000010000 */
[----:B------:R-:W-:-:S02]  /*23360*/  LEA.HI.X.SX32 R67, R67, R127, 0x1, P4 ;  /* 0x0000007f43437211 */ /* 0x000fc400020f0eff */
[----:B------:R-:W-:Y:S02]  /*23370*/  PRMT R146, R37, 0x7773, RZ ;  /* 0x0000777325927816 */ /* 0x000fe400000000ff */
[----:B------:R-:W-:Y:S02]  /*23380*/  PRMT R183, R38, 0x7773, RZ ;  /* 0x0000777326b77816 */ /* 0x000fe400000000ff */
[----:B------:R-:W-:Y:S01]  /*23390*/  PRMT R184, R39, 0x7772, RZ ;  /* 0x0000777227b87816 */ /* 0x000fe200000000ff */
[----:B------:R-:W4:Y:S04]  /*233a0*/  LDL.LU R6, [R1+0x970] ;  /* 0x0009700001067983 */ /* 0x000f280000300800 */
[----:B------:R0:W-:Y:S04]  /*233b0*/  STG.E.U8 desc[UR48][R126.64], R131 ;  /* 0x000000837e007986 */ /* 0x0001e8000c101130 */
[----:B------:R0:W-:Y:S01]  /*233c0*/  STG.E.U8 desc[UR48][R128.64], R130 ;  /* 0x0000008280007986 */ /* 0x0001e2000c101130 */
[----:B-1----:R-:W-:-:S02]  /*233d0*/  PRMT R154, R63, 0x7772, RZ ;  /* 0x000077723f9a7816 */ /* 0x002fc400000000ff */
[----:B------:R-:W-:Y:S01]  /*233e0*/  PRMT R156, R63, 0x7770, RZ ;  /* 0x000077703f9c7816 */ /* 0x000fe200000000ff */
[----:B------:R-:W4:Y:S01]  /*233f0*/  LDL.LU R7, [R1+0x96c] ;  /* 0x00096c0001077983 */ /* 0x000f220000300800 */
[C---:B0-----:R-:W-:Y:S02]  /*23400*/  IMAD R131, R151.reuse, 0x3, RZ ;  /* 0x0000000397837824 */ /* 0x041fe400078e02ff */
[----:B------:R-:W-:-:S03]  /*23410*/  IMAD.SHL.U32 R129, R151, 0x4, RZ ;  /* 0x0000000497817824 */ /* 0x000fc600078e00ff */
[-C--:B------:R-:W-:Y:S01]  /*23420*/  IADD3 R130, P5, R131, R126.reuse, RZ ;  /* 0x0000007e83827210 */ /* 0x080fe20007fbe0ff */
[----:B------:R0:W-:Y:S01]  /*23430*/  STG.E.U8 desc[UR48][R66.64], R132 ;  /* 0x0000008442007986 */ /* 0x0001e2000c101130 */
[----:B------:R-:W-:-:S03]  /*23440*/  IADD3 R128, P4, R129, R126, RZ ;  /* 0x0000007e81807210 */ /* 0x000fc60007f9e0ff */
[----:B------:R-:W4:Y:S01]  /*23450*/  LDL.LU R252, [R1] ;  /* 0x0000000001fc7983 */ /* 0x000f220000300800 */
[-C--:B------:R-:W-:Y:S02]  /*23460*/  LEA.HI.X.SX32 R131, R131, R127.reuse, 0x1, P5 ;  /* 0x0000007f83837211 */ /* 0x080fe400028f0eff */
[-C--:B------:R-:W-:Y:S02]  /*23470*/  LEA.HI.X.SX32 R129, R129, R127.reuse, 0x1, P4 ;  /* 0x0000007f81817211 */ /* 0x080fe400020f0eff */
[CC--:B0-----:R-:W-:Y:S02]  /*23480*/  IADD3 R66, P5, R152.reuse, R126.reuse, RZ ;  /* 0x0000007e98427210 */ /* 0x0c1fe40007fbe0ff */
[----:B------:R-:W-:Y:S01]  /*23490*/  IADD3 R132, P6, R153, R126, RZ ;  /* 0x0000007e99847210 */ /* 0x000fe20007fde0ff */
[----:B------:R0:W-:Y:S01]  /*234a0*/  STG.E.U8 desc[UR48][R130.64], R133 ;  /* 0x0000008582007986 */ /* 0x0001e2000c101130 */
[----:B------:R-:W-:-:S03]  /*234b0*/  LEA.HI.X.SX32 R67, R152, R127, 0x1, P5 ;  /* 0x0000007f98437211 */ /* 0x000fc600028f0eff */
[----:B------:R1:W-:Y:S04]  /*234c0*/  STG.E.U8 desc[UR48][R128.64], R149 ;  /* 0x0000009580007986 */ /* 0x0003e8000c101130 */
[----:B------:R-:W-:Y:S01]  /*234d0*/  STG.E.U8 desc[UR48][R66.64], R148 ;  /* 0x0000009442007986 */ /* 0x000fe2000c101130 */
[----:B0-----:R-:W-:Y:S01]  /*234e0*/  LEA.HI.X.SX32 R133, R153, R127, 0x1, P6 ;  /* 0x0000007f99857211 */ /* 0x001fe200030f0eff */
[----:B------:R-:W-:Y:S01]  /*234f0*/  IMAD R153, R151, 0x7, RZ ;  /* 0x0000000797997824 */ /* 0x000fe200078e02ff */
[----:B------:R-:W-:-:S03]  /*23500*/  IADD3 R130, P4, R155, R126, RZ ;  /* 0x0000007e9b827210 */ /* 0x000fc60007f9e0ff */
[----:B------:R0:W-:Y:S01]  /*23510*/  STG.E.U8 desc[UR48][R132.64], R150 ;  /* 0x0000009684007986 */ /* 0x0001e2000c101130 */
[-C--:B-1----:R-:W-:Y:S02]  /*23520*/  IADD3 R128, P6, R247, R126.reuse, RZ ;  /* 0x0000007ef7807210 */ /* 0x082fe40007fde0ff */
[----:B------:R-:W-:Y:S02]  /*23530*/  LEA.HI.X.SX32 R131, R155, R127, 0x1, P4 ;  /* 0x0000007f9b837211 */ /* 0x000fe400020f0eff */
[----:B0-----:R-:W-:-:S04]  /*23540*/  IADD3 R132, P5, R153, R126, RZ ;  /* 0x0000007e99847210 */ /* 0x001fc80007fbe0ff */
[-C--:B------:R-:W-:Y:S01]  /*23550*/  LEA.HI.X.SX32 R133, R153, R127.reuse, 0x1, P5 ;  /* 0x0000007f99857211 */ /* 0x080fe200028f0eff */
[----:B------:R-:W-:Y:S01]  /*23560*/  IMAD R153, R151, 0xb, RZ ;  /* 0x0000000b97997824 */ /* 0x000fe200078e02ff */
[-C--:B------:R-:W-:Y:S02]  /*23570*/  IADD3 R66, P5, R249, R126.reuse, RZ ;  /* 0x0000007ef9427210 */ /* 0x080fe40007fbe0ff */
[-C--:B------:R-:W-:Y:S01]  /*23580*/  LEA.HI.X.SX32 R129, R247, R127.reuse, 0x1, P6 ;  /* 0x0000007ff7817211 */ /* 0x080fe200030f0eff */
[----:B------:R0:W-:Y:S01]  /*23590*/  STG.E.U8 desc[UR48][R132.64], R147 ;  /* 0x0000009384007986 */ /* 0x0001e2000c101130 */
[-C--:B------:R-:W-:Y:S01]  /*235a0*/  LEA.HI.X.SX32 R67, R249, R127.reuse, 0x1, P5 ;  /* 0x0000007ff9437211 */ /* 0x080fe200028f0eff */
[----:B------:R-:W-:Y:S01]  /*235b0*/  IMAD R149, R151, 0xd, RZ ;  /* 0x0000000d97957824 */ /* 0x000fe200078e02ff */
[----:B------:R-:W1:Y:S01]  /*235c0*/  LDC R247, c[0x0][0x278] ;  /* 0x00009e00fff77b82 */ /* 0x000e620000000800 */
[----:B------:R0:W-:Y:S04]  /*235d0*/  STG.E.U8 desc[UR48][R130.64], R143 ;  /* 0x0000008f82007986 */ /* 0x0001e8000c101130 */
[----:B------:R0:W-:Y:S03]  /*235e0*/  STG.E.U8 desc[UR48][R128.64], R145 ;  /* 0x0000009180007986 */ /* 0x0001e6000c101130 */
[----:B------:R-:W1:Y:S01]  /*235f0*/  LDC R249, c[0x0][0x278] ;  /* 0x00009e00fff97b82 */ /* 0x000e620000000800 */
[----:B0-----:R-:W-:Y:S01]  /*23600*/  IADD3 R132, P4, R153, R126, RZ ;  /* 0x0000007e99847210 */ /* 0x001fe20007f9e0ff */
[C---:B------:R-:W-:Y:S01]  /*23610*/  IMAD R147, R151.reuse, 0xc, RZ ;  /* 0x0000000c97937824 */ /* 0x040fe200078e02ff */
[----:B------:R0:W-:Y:S01]  /*23620*/  STG.E.U8 desc[UR48][R66.64], R144 ;  /* 0x0000009042007986 */ /* 0x0001e2000c101130 */
[----:B------:R-:W-:Y:S01]  /*23630*/  IMAD R131, R151, 0xe, RZ ;  /* 0x0000000e97837824 */ /* 0x000fe200078e02ff */
[----:B------:R-:W-:-:S02]  /*23640*/  LEA.HI.X.SX32 R133, R153, R127, 0x1, P4 ;  /* 0x0000007f99857211 */ /* 0x000fc400020f0eff */
[-C--:B------:R-:W-:Y:S02]  /*23650*/  IADD3 R128, P5, R149, R126.reuse, RZ ;  /* 0x0000007e95807210 */ /* 0x080fe40007fbe0ff */
[-C--:B------:R-:W-:Y:S02]  /*23660*/  IADD3 R130, P6, R131, R126.reuse, RZ ;  /* 0x0000007e83827210 */ /* 0x080fe40007fde0ff */
[----:B0-----:R-:W-:Y:S02]  /*23670*/  IADD3 R66, P4, R147, R126, RZ ;  /* 0x0000007e93427210 */ /* 0x001fe40007f9e0ff */
[-C--:B------:R-:W-:Y:S02]  /*23680*/  LEA.HI.X.SX32 R129, R149, R127.reuse, 0x1, P5 ;  /* 0x0000007f95817211 */ /* 0x080fe400028f0eff */
[-C--:B------:R-:W-:Y:S02]  /*23690*/  LEA.HI.X.SX32 R67, R147, R127.reuse, 0x1, P4 ;  /* 0x0000007f93437211 */ /* 0x080fe400020f0eff */
[----:B------:R-:W-:Y:S01]  /*236a0*/  LEA.HI.X.SX32 R131, R131, R127, 0x1, P6 ;  /* 0x0000007f83837211 */ /* 0x000fe200030f0eff */
[----:B------:R0:W-:Y:S04]  /*236b0*/  STG.E.U8 desc[UR48][R132.64], R146 ;  /* 0x0000009284007986 */ /* 0x0001e8000c101130 */
[----:B------:R0:W-:Y:S04]  /*236c0*/  STG.E.U8 desc[UR48][R66.64], R182 ;  /* 0x000000b642007986 */ /* 0x0001e8000c101130 */
[----:B------:R-:W-:Y:S04]  /*236d0*/  STG.E.U8 desc[UR48][R128.64], R183 ;  /* 0x000000b780007986 */ /* 0x000fe8000c101130 */
[----:B------:R1:W-:Y:S01]  /*236e0*/  STG.E.U8 desc[UR48][R130.64], R184 ;  /* 0x000000b882007986 */ /* 0x0003e2000c101130 */
[----:B0-----:R-:W-:-:S02]  /*236f0*/  PRMT R132, R60, 0x7773, RZ ;  /* 0x000077733c847816 */ /* 0x001fc400000000ff */
[C---:B------:R-:W-:Y:S01]  /*23700*/  PRMT R133, R60.reuse, 0x7772, RZ ;  /* 0x000077723c857816 */ /* 0x040fe200000000ff */
[----:B------:R-:W0:Y:S01]  /*23710*/  LDC R182, c[0x0][0x278] ;  /* 0x00009e00ffb67b82 */ /* 0x000e220000000800 */
[C---:B------:R-:W-:Y:S02]  /*23720*/  PRMT R143, R60.reuse, 0x7771, RZ ;  /* 0x000077713c8f7816 */ /* 0x040fe400000000ff */
[----:B------:R-:W-:Y:S01]  /*23730*/  PRMT R147, R60, 0x7770, RZ ;  /* 0x000077703c937816 */ /* 0x000fe200000000ff */
[----:B------:R-:W-:-:S04]  /*23740*/  IMAD R60, R246, 0xf, RZ ;  /* 0x0000000ff63c7824 */ /* 0x000fc800078e02ff */
[----:B-1----:R-:W1:Y:S01]  /*23750*/  LDC R184, c[0x0][0x278] ;  /* 0x00009e00ffb87b82 */ /* 0x002e620000000800 */
[C---:B------:R-:W-:Y:S02]  /*23760*/  PRMT R153, R63.reuse, 0x7773, RZ ;  /* 0x000077733f997816 */ /* 0x040fe400000000ff */
[----:B------:R-:W-:Y:S01]  /*23770*/  PRMT R155, R63, 0x7771, RZ ;  /* 0x000077713f9b7816 */ /* 0x000fe200000000ff */
[----:B------:R-:W-:Y:S01]  /*23780*/  IMAD.SHL.U32 R63, R247, 0x10, RZ ;  /* 0x00000010f73f7824 */ /* 0x000fe200078e00ff */
[----:B------:R-:W-:Y:S02]  /*23790*/  IADD3 R128, P5, R60, R126, RZ ;  /* 0x0000007e3c807210 */ /* 0x000fe40007fbe0ff */
[C---:B------:R-:W-:Y:S01]  /*237a0*/  PRMT R145, R61.reuse, 0x7773, RZ ;  /* 0x000077733d917816 */ /* 0x040fe200000000ff */
[----:B------:R-:W0:Y:S01]  /*237b0*/  LDC R183, c[0x0][0x278] ;  /* 0x00009e00ffb77b82 */ /* 0x000e220000000800 */
[C---:B------:R-:W-:Y:S02]  /*237c0*/  PRMT R144, R61.reuse, 0x7772, RZ ;  /* 0x000077723d907816 */ /* 0x040fe400000000ff */
[----:B------:R-:W-:-:S02]  /*237d0*/  PRMT R146, R61, 0x7771, RZ ;  /* 0x000077713d927816 */ /* 0x000fc400000000ff */
[----:B------:R-:W-:Y:S01]  /*237e0*/  PRMT R151, R61, 0x7770, RZ ;  /* 0x000077703d977816 */ /* 0x000fe200000000ff */
[----:B------:R-:W-:Y:S01]  /*237f0*/  IMAD R61, R249, 0x11, RZ ;  /* 0x00000011f93d7824 */ /* 0x000fe200078e02ff */
[----:B------:R-:W-:Y:S01]  /*23800*/  PRMT R179, R39, 0x7773, RZ ;  /* 0x0000777327b37816 */ /* 0x000fe200000000ff */
[----:B------:R-:W0:Y:S01]  /*23810*/  LDC R246, c[0x0][0x278] ;  /* 0x00009e00fff67b82 */ /* 0x000e220000000800 */
[----:B------:R-:W-:Y:S01]  /*23820*/  LEA.HI.X.SX32 R129, R60, R127, 0x1, P5 ;  /* 0x0000007f3c817211 */ /* 0x000fe200028f0eff */
[----:B------:R-:W-:Y:S01]  /*23830*/  IMAD R130, R248, 0x12, RZ ;  /* 0x00000012f8827824 */ /* 0x000fe200078e02ff */
[----:B------:R-:W-:Y:S01]  /*23840*/  IADD3 R66, P4, R63, R126, RZ ;  /* 0x0000007e3f427210 */ /* 0x000fe20007f9e0ff */
[----:B------:R-:W-:Y:S01]  /*23850*/  IMAD R131, R250, 0x13, RZ ;  /* 0x00000013fa837824 */ /* 0x000fe200078e02ff */
[C---:B------:R-:W-:Y:S01]  /*23860*/  PRMT R148, R62.reuse, 0x7773, RZ ;  /* 0x000077733e947816 */ /* 0x040fe200000000ff */
[----:B------:R1:W-:Y:S01]  /*23870*/  STG.E.U8 desc[UR48][R128.64], R179 ;  /* 0x000000b380007986 */ /* 0x0003e2000c101130 */
[C---:B------:R-:W-:Y:S01]  /*23880*/  PRMT R149, R62.reuse, 0x7772, RZ ;  /* 0x000077723e957816 */ /* 0x040fe200000000ff */
[----:B------:R-:W0:Y:S01]  /*23890*/  LDC R248, c[0x0][0x278] ;  /* 0x00009e00fff87b82 */ /* 0x000e220000000800 */
[C---:B------:R-:W-:Y:S01]  /*238a0*/  PRMT R150, R62.reuse, 0x7771, RZ ;  /* 0x000077713e967816 */ /* 0x040fe200000000ff */
[----:B------:R-:W2:Y:S01]  /*238b0*/  LDL.LU R249, [R1+0x22c] ;  /* 0x00022c0001f97983 */ /* 0x000ea20000300800 */
[----:B------:R-:W-:-:S02]  /*238c0*/  PRMT R152, R62, 0x7770, RZ ;  /* 0x000077703e987816 */ /* 0x000fc400000000ff */
[-C--:B------:R-:W-:Y:S02]  /*238d0*/  IADD3 R62, P6, R61, R126.reuse, RZ ;  /* 0x0000007e3d3e7210 */ /* 0x080fe40007fde0ff */
[----:B------:R-:W-:Y:S01]  /*238e0*/  LEA.HI.X.SX32 R67, R63, R127, 0x1, P4 ;  /* 0x0000007f3f437211 */ /* 0x000fe200020f0eff */
[----:B------:R-:W0:Y:S01]  /*238f0*/  LDC R247, c[0x0][0x278] ;  /* 0x00009e00fff77b82 */ /* 0x000e220000000800 */
[-C--:B------:R-:W-:Y:S02]  /*23900*/  IADD3 R60, P5, R130, R126.reuse, RZ ;  /* 0x0000007e823c7210 */ /* 0x080fe40007fbe0ff */
[----:B-1----:R-:W-:Y:S02]  /*23910*/  IADD3 R128, P4, R131, R126, RZ ;  /* 0x0000007e83807210 */ /* 0x002fe40007f9e0ff */
[C---:B------:R-:W-:Y:S02]  /*23920*/  PRMT R176, R32.reuse, 0x7770, RZ ;  /* 0x0000777020b07816 */ /* 0x040fe400000000ff */
[----:B------:R-:W-:-:S02]  /*23930*/  PRMT R175, R32, 0x7771, RZ ;  /* 0x0000777120af7816 */ /* 0x000fc400000000ff */
[-C--:B------:R-:W-:Y:S02]  /*23940*/  LEA.HI.X.SX32 R63, R61, R127.reuse, 0x1, P6 ;  /* 0x0000007f3d3f7211 */ /* 0x080fe400030f0eff */
[----:B------:R-:W-:Y:S02]  /*23950*/  PRMT R178, R33, 0x7770, RZ ;  /* 0x0000777021b27816 */ /* 0x000fe400000000ff */
[-C--:B------:R-:W-:Y:S02]  /*23960*/  LEA.HI.X.SX32 R61, R130, R127.reuse, 0x1, P5 ;  /* 0x0000007f823d7211 */ /* 0x080fe400028f0eff */
[----:B------:R-:W-:Y:S01]  /*23970*/  LEA.HI.X.SX32 R129, R131, R127, 0x1, P4 ;  /* 0x0000007f83817211 */ /* 0x000fe200020f0eff */
[----:B------:R-:W-:Y:S01]  /*23980*/  IMAD R131, R184, 0x14, RZ ;  /* 0x00000014b8837824 */ /* 0x000fe200078e02ff */
[----:B------:R1:W-:Y:S01]  /*23990*/  STG.E.U8 desc[UR48][R66.64], R176 ;  /* 0x000000b042007986 */ /* 0x0003e2000c101130 */
[----:B------:R-:W3:Y:S03]  /*239a0*/  LDC R130, c[0x0][0x278] ;  /* 0x00009e00ff827b82 */ /* 0x000ee60000000800 */
[----:B------:R1:W-:Y:S04]  /*239b0*/  STG.E.U8 desc[UR48][R62.64], R175 ;  /* 0x000000af3e007986 */ /* 0x0003e8000c101130 */
[----:B------:R1:W-:Y:S01]  /*239c0*/  STG.E.U8 desc[UR48][R60.64], R178 ;  /* 0x000000b23c007986 */ /* 0x0003e2000c101130 */
[----:B0-----:R-:W-:Y:S01]  /*239d0*/  IMAD R183, R183, 0x15, RZ ;  /* 0x00000015b7b77824 */ /* 0x001fe200078e02ff */
[----:B-1----:R-:W0:Y:S01]  /*239e0*/  LDC R176, c[0x0][0x278] ;  /* 0x00009e00ffb07b82 */ /* 0x002e220000000800 */
[----:B------:R-:W-:Y:S01]  /*239f0*/  PRMT R177, R33, 0x7771, RZ ;  /* 0x0000777121b17816 */ /* 0x000fe200000000ff */
[----:B------:R-:W-:Y:S01]  /*23a00*/  IMAD R179, R182, 0x16, RZ ;  /* 0x00000016b6b37824 */ /* 0x000fe200078e02ff */
[----:B------:R-:W-:-:S02]  /*23a10*/  PRMT R172, R34, 0x7770, RZ ;  /* 0x0000777022ac7816 */ /* 0x000fc400000000ff */
[----:B------:R-:W-:Y:S02]  /*23a20*/  PRMT R171, R34, 0x7771, RZ ;  /* 0x0000777122ab7816 */ /* 0x000fe400000000ff */
[----:B------:R-:W-:Y:S01]  /*23a30*/  PRMT R174, R35, 0x7770, RZ ;  /* 0x0000777023ae7816 */ /* 0x000fe200000000ff */
[----:B------:R-:W-:Y:S01]  /*23a40*/  IMAD R175, R246, 0x17, RZ ;  /* 0x00000017f6af7824 */ /* 0x000fe200078e02ff */
[-C--:B------:R-:W-:Y:S01]  /*23a50*/  IADD3 R60, P6, R131, R126.reuse, RZ ;  /* 0x0000007e833c7210 */ /* 0x080fe20007fde0ff */
[----:B------:R-:W1:Y:S01]  /*23a60*/  LDC R178, c[0x0][0x278] ;  /* 0x00009e00ffb27b82 */ /* 0x000e620000000800 */
[----:B------:R-:W-:Y:S01]  /*23a70*/  PRMT R173, R35, 0x7771, RZ ;  /* 0x0000777123ad7816 */ /* 0x000fe200000000ff */
[----:B------:R-:W-:Y:S01]  /*23a80*/  IMAD R247, R247, 0x19, RZ ;  /* 0x00000019f7f77824 */ /* 0x000fe200078e02ff */
[----:B------:R-:W-:Y:S01]  /*23a90*/  LEA.HI.X.SX32 R61, R131, R127, 0x1, P6 ;  /* 0x0000007f833d7211 */ /* 0x000fe200030f0eff */
[----:B------:R-:W4:Y:S04]  /*23aa0*/  LDL.LU R184, [R1+0x230] ;  /* 0x0002300001b87983 */ /* 0x000f280000300800 */
[----:B------:R-:W1:Y:S01]  /*23ab0*/  LDC R131, c[0x0][0x278] ;  /* 0x00009e00ff837b82 */ /* 0x000e620000000800 */
[-C--:B------:R-:W-:Y:S01]  /*23ac0*/  IADD3 R62, P5, R183, R126.reuse, RZ ;  /* 0x0000007eb73e7210 */ /* 0x080fe20007fbe0ff */
[----:B------:R0:W-:Y:S01]  /*23ad0*/  STG.E.U8 desc[UR48][R128.64], R177 ;  /* 0x000000b180007986 */ /* 0x0001e2000c101130 */
[----:B------:R-:W-:-:S02]  /*23ae0*/  IADD3 R66, P4, R179, R126, RZ ;  /* 0x0000007eb3427210 */ /* 0x000fc40007f9e0ff */
[-C--:B------:R-:W-:Y:S01]  /*23af0*/  LEA.HI.X.SX32 R63, R183, R127.reuse, 0x1, P5 ;  /* 0x0000007fb73f7211 */ /* 0x080fe200028f0eff */
[----:B------:R-:W2:Y:S01]  /*23b00*/  LDL.LU R182, [R1+0x234] ;  /* 0x0002340001b67983 */ /* 0x000ea20000300800 */
[----:B------:R-:W-:Y:S01]  /*23b10*/  LEA.HI.X.SX32 R67, R179, R127, 0x1, P4 ;  /* 0x0000007fb3437211 */ /* 0x000fe200020f0eff */
[----:B------:R-:W-:Y:S01]  /*23b20*/  IMAD R183, R248, 0x18, RZ ;  /* 0x00000018f8b77824 */ /* 0x000fe200078e02ff */
[----:B------:R-:W1:Y:S01]  /*23b30*/  LDC R179, c[0x0][0x278] ;  /* 0x00009e00ffb37b82 */ /* 0x000e620000000800 */
[----:B0-----:R-:W-:-:S07]  /*23b40*/  IADD3 R128, P6, R175, R126, RZ ;  /* 0x0000007eaf807210 */ /* 0x001fce0007fde0ff */
[----:B------:R-:W0:Y:S01]  /*23b50*/  LDC R177, c[0x0][0x278] ;  /* 0x00009e00ffb17b82 */ /* 0x000e220000000800 */
[----:B------:R-:W-:Y:S01]  /*23b60*/  LEA.HI.X.SX32 R129, R175, R127, 0x1, P6 ;  /* 0x0000007faf817211 */ /* 0x000fe200030f0eff */
[----:B------:R3:W-:Y:S04]  /*23b70*/  STG.E.U8 desc[UR48][R60.64], R172 ;  /* 0x000000ac3c007986 */ /* 0x0007e8000c101130 */
[----:B------:R3:W-:Y:S02]  /*23b80*/  STG.E.U8 desc[UR48][R62.64], R171 ;  /* 0x000000ab3e007986 */ /* 0x0007e4000c101130 */
[----:B------:R-:W0:Y:S02]  /*23b90*/  LDC R175, c[0x0][0x278] ;  /* 0x00009e00ffaf7b82 */ /* 0x000e240000000800 */
[----:B------:R-:W-:Y:S04]  /*23ba0*/  STG.E.U8 desc[UR48][R66.64], R174 ;  /* 0x000000ae42007986 */ /* 0x000fe8000c101130 */
[----:B------:R1:W-:Y:S02]  /*23bb0*/  STG.E.U8 desc[UR48][R128.64], R173 ;  /* 0x000000ad80007986 */ /* 0x0003e4000c101130 */
[----:B---3--:R-:W3:Y:S01]  /*23bc0*/  LDC R172, c[0x0][0x278] ;  /* 0x00009e00ffac7b82 */ /* 0x008ee20000000800 */
[----:B------:R-:W-:Y:S01]  /*23bd0*/  IMAD R61, R130, 0x1a, RZ ;  /* 0x0000001a823d7824 */ /* 0x000fe200078e02ff */
[----:B------:R-:W-:Y:S01]  /*23be0*/  PRMT R170, R32, 0x7772, RZ ;  /* 0x0000777220aa7816 */ /* 0x000fe200000000ff */
[----:B------:R-:W-:Y:S01]  /*23bf0*/  IMAD R171, R176, 0x1b, RZ ;  /* 0x0000001bb0ab7824 */ /* 0x000fe200078e02ff */
[----:B------:R-:W-:Y:S01]  /*23c00*/  PRMT R167, R32, 0x7773, RZ ;  /* 0x0000777320a77816 */ /* 0x000fe200000000ff */
[----:B-1----:R-:W-:Y:S01]  /*23c10*/  IMAD R131, R131, 0x1c, RZ ;  /* 0x0000001c83837824 */ /* 0x002fe200078e02ff */
[----:B------:R-:W-:Y:S01]  /*23c20*/  PRMT R166, R33, 0x7772, RZ ;  /* 0x0000777221a67816 */ /* 0x000fe200000000ff */
[----:B------:R-:W4:Y:S01]  /*23c30*/  LDL.LU R246, [R1+0x238] ;  /* 0x0002380001f67983 */ /* 0x000f220000300800 */
[-C--:B------:R-:W-:Y:S01]  /*23c40*/  IADD3 R128, P5, R183, R126.reuse, RZ ;  /* 0x0000007eb7807210 */ /* 0x080fe20007fbe0ff */
[----:B------:R-:W1:Y:S01]  /*23c50*/  LDC R173, c[0x0][0x278] ;  /* 0x00009e00ffad7b82 */ /* 0x000e620000000800 */
[----:B------:R-:W-:-:S02]  /*23c60*/  IADD3 R66, P4, R247, R126, RZ ;  /* 0x0000007ef7427210 */ /* 0x000fc40007f9e0ff */
[-C--:B------:R-:W-:Y:S02]  /*23c70*/  LEA.HI.X.SX32 R129, R183, R127.reuse, 0x1, P5 ;  /* 0x0000007fb7817211 */ /* 0x080fe400028f0eff */
[-C--:B------:R-:W-:Y:S02]  /*23c80*/  IADD3 R62, P6, R61, R126.reuse, RZ ;  /* 0x0000007e3d3e7210 */ /* 0x080fe40007fde0ff */
[----:B------:R-:W-:Y:S01]  /*23c90*/  IADD3 R60, P5, R171, R126, RZ ;  /* 0x0000007eab3c7210 */ /* 0x000fe20007fbe0ff */
[----:B------:R0:W-:Y:S01]  /*23ca0*/  STG.E.U8 desc[UR48][R128.64], R170 ;  /* 0x000000aa80007986 */ /* 0x0001e2000c101130 */
[-C--:B------:R-:W-:Y:S01]  /*23cb0*/  LEA.HI.X.SX32 R67, R247, R127.reuse, 0x1, P4 ;  /* 0x0000007ff7437211 */ /* 0x080fe200020f0eff */
[----:B0-----:R-:W-:Y:S01]  /*23cc0*/  IMAD R177, R177, 0x1d, RZ ;  /* 0x0000001db1b17824 */ /* 0x001fe200078e02ff */
[----:B------:R-:W-:Y:S01]  /*23cd0*/  LEA.HI.X.SX32 R63, R61, R127, 0x1, P6 ;  /* 0x0000007f3d3f7211 */ /* 0x000fe200030f0eff */
[----:B------:R-:W0:Y:S01]  /*23ce0*/  LDC R130, c[0x0][0x278] ;  /* 0x00009e00ff827b82 */ /* 0x000e220000000800 */
[----:B------:R-:W-:-:S02]  /*23cf0*/  PRMT R168, R33, 0x7773, RZ ;  /* 0x0000777321a87816 */ /* 0x000fc400000000ff */
[----:B------:R-:W-:Y:S02]  /*23d00*/  LEA.HI.X.SX32 R61, R171, R127, 0x1, P5 ;  /* 0x0000007fab3d7211 */ /* 0x000fe400028f0eff */
[----:B------:R-:W-:-:S03]  /*23d10*/  IADD3 R128, P4, R131, R126, RZ ;  /* 0x0000007e83807210 */ /* 0x000fc60007f9e0ff */
[----:B------:R-:W0:Y:S01]  /*23d20*/  LDC R170, c[0x0][0x278] ;  /* 0x00009e00ffaa7b82 */ /* 0x000e220000000800 */
[----:B------:R3:W-:Y:S01]  /*23d30*/  STG.E.U8 desc[UR48][R66.64], R167 ;  /* 0x000000a742007986 */ /* 0x0007e2000c101130 */
[----:B------:R-:W-:Y:S01]  /*23d40*/  LEA.HI.X.SX32 R129, R131, R127, 0x1, P4 ;  /* 0x0000007f83817211 */ /* 0x000fe200020f0eff */
[----:B------:R-:W-:Y:S02]  /*23d50*/  IMAD R171, R178, 0x1e, RZ ;  /* 0x0000001eb2ab7824 */ /* 0x000fe400078e02ff */
[----:B------:R3:W-:Y:S03]  /*23d60*/  STG.E.U8 desc[UR48][R62.64], R166 ;  /* 0x000000a63e007986 */ /* 0x0007e6000c101130 */
[----:B------:R-:W0:Y:S01]  /*23d70*/  LDC R131, c[0x0][0x278] ;  /* 0x00009e00ff837b82 */ /* 0x000e220000000800 */
[----:B------:R-:W-:Y:S01]  /*23d80*/  PRMT R169, R34, 0x7772, RZ ;  /* 0x0000777222a97816 */ /* 0x000fe200000000ff */
[----:B------:R1:W-:Y:S01]  /*23d90*/  STG.E.U8 desc[UR48][R60.64], R168 ;  /* 0x000000a83c007986 */ /* 0x0003e2000c101130 */
[----:B------:R-:W-:-:S02]  /*23da0*/  IMAD R179, R179, 0x1f, RZ ;  /* 0x0000001fb3b37824 */ /* 0x000fc400078e02ff */
[----:B------:R-:W-:Y:S01]  /*23db0*/  IMAD.SHL.U32 R175, R175, 0x20, RZ ;  /* 0x00000020afaf7824 */ /* 0x000fe200078e00ff */
[----:B------:R1:W-:Y:S02]  /*23dc0*/  STG.E.U8 desc[UR48][R128.64], R169 ;  /* 0x000000a980007986 */ /* 0x0003e4000c101130 */
[-C--:B---3--:R-:W-:Y:S01]  /*23dd0*/  IADD3 R66, P4, R179, R126.reuse, RZ ;  /* 0x0000007eb3427210 */ /* 0x088fe20007f9e0ff */
[----:B------:R-:W3:Y:S01]  /*23de0*/  LDC R166, c[0x0][0x278] ;  /* 0x00009e00ffa67b82 */ /* 0x000ee20000000800 */
[-C--:B------:R-:W-:Y:S02]  /*23df0*/  IADD3 R62, P5, R171, R126.reuse, RZ ;  /* 0x0000007eab3e7210 */ /* 0x080fe40007fbe0ff */
[----:B-1----:R-:W-:Y:S01]  /*23e00*/  IADD3 R60, P6, R177, R126, RZ ;  /* 0x0000007eb13c7210 */ /* 0x002fe20007fde0ff */
[----:B------:R-:W-:Y:S01]  /*23e10*/  IMAD R167, R172, 0x21, RZ ;  /* 0x00000021aca77824 */ /* 0x000fe200078e02ff */
[----:B------:R-:W-:-:S03]  /*23e20*/  PRMT R162, R34, 0x7773, RZ ;  /* 0x0000777322a27816 */ /* 0x000fc600000000ff */
[----:B------:R-:W1:Y:S01]  /*23e30*/  LDC R172, c[0x0][0x278] ;  /* 0x00009e00ffac7b82 */ /* 0x000e620000000800 */
[-C--:B------:R-:W-:Y:S02]  /*23e40*/  LEA.HI.X.SX32 R61, R177, R127.reuse, 0x1, P6 ;  /* 0x0000007fb13d7211 */ /* 0x080fe400030f0eff */
[----:B------:R-:W-:Y:S02]  /*23e50*/  IADD3 R128, P6, R175, R126, RZ ;  /* 0x0000007eaf807210 */ /* 0x000fe40007fde0ff */
[----:B------:R-:W-:Y:S02]  /*23e60*/  PRMT R164, R35, 0x7772, RZ ;  /* 0x0000777223a47816 */ /* 0x000fe400000000ff */
[-C--:B------:R-:W-:Y:S01]  /*23e70*/  LEA.HI.X.SX32 R63, R171, R127.reuse, 0x1, P5 ;  /* 0x0000007fab3f7211 */ /* 0x080fe200028f0eff */
[----:B------:R-:W3:Y:S01]  /*23e80*/  LDC R168, c[0x0][0x278] ;  /* 0x00009e00ffa87b82 */ /* 0x000ee20000000800 */
[----:B------:R-:W-:Y:S02]  /*23e90*/  PRMT R163, R35, 0x7773, RZ ;  /* 0x0000777323a37816 */ /* 0x000fe400000000ff */
[----:B------:R-:W-:Y:S01]  /*23ea0*/  LEA.HI.X.SX32 R67, R179, R127, 0x1, P4 ;  /* 0x0000007fb3437211 */ /* 0x000fe200020f0eff */
[----:B------:R-:W-:Y:S01]  /*23eb0*/  IMAD R169, R173, 0x22, RZ ;  /* 0x00000022ada97824 */ /* 0x000fe200078e02ff */
[----:B------:R-:W-:-:S02]  /*23ec0*/  PRMT R165, R28, 0x7770, RZ ;  /* 0x000077701ca57816 */ /* 0x000fc400000000ff */
[----:B------:R-:W-:Y:S01]  /*23ed0*/  LEA.HI.X.SX32 R129, R175, R127, 0x1, P6 ;  /* 0x0000007faf817211 */ /* 0x000fe200030f0eff */
[----:B------:R0:W-:Y:S01]  /*23ee0*/  STG.E.U8 desc[UR48][R60.64], R162 ;  /* 0x000000a23c007986 */ /* 0x0001e2000c101130 */
[----:B------:R-:W3:Y:S03]  /*23ef0*/  LDC R173, c[0x0][0x278] ;  /* 0x00009e00ffad7b82 */ /* 0x000ee60000000800 */
[----:B------:R-:W-:Y:S04]  /*23f00*/  STG.E.U8 desc[UR48][R62.64], R164 ;  /* 0x000000a43e007986 */ /* 0x000fe8000c101130 */
[----:B------:R-:W-:Y:S04]  /*23f10*/  STG.E.U8 desc[UR48][R66.64], R163 ;  /* 0x000000a342007986 */ /* 0x000fe8000c101130 */
[----:B------:R1:W-:Y:S01]  /*23f20*/  STG.E.U8 desc[UR48][R128.64], R165 ;  /* 0x000000a580007986 */ /* 0x0003e2000c101130 */
[----:B------:R-:W-:Y:S01]  /*23f30*/  PRMT R161, R28, 0x7771, RZ ;  /* 0x000077711ca17816 */ /* 0x000fe200000000ff */
[----:B0-----:R-:W-:Y:S01]  /*23f40*/  IMAD R61, R130, 0x23, RZ ;  /* 0x00000023823d7824 */ /* 0x001fe200078e02ff */
[----:B------:R-:W0:Y:S01]  /*23f50*/  LDC R162, c[0x0][0x278] ;  /* 0x00009e00ffa27b82 */ /* 0x000e220000000800 */
[----:B------:R-:W-:-:S02]  /*23f60*/  IMAD R171, R170, 0x24, RZ ;  /* 0x00000024aaab7824 */ /* 0x000fc400078e02ff */
[----:B------:R-:W-:Y:S01]  /*23f70*/  IMAD R131, R131, 0x25, RZ ;  /* 0x0000002583837824 */ /* 0x000fe200078e02ff */
[C---:B------:R-:W-:Y:S02]  /*23f80*/  PRMT R158, R29.reuse, 0x7770, RZ ;  /* 0x000077701d9e7816 */ /* 0x040fe400000000ff */
[----:B------:R-:W-:Y:S02]  /*23f90*/  PRMT R157, R29, 0x7771, RZ ;  /* 0x000077711d9d7816 */ /* 0x000fe400000000ff */
[----:B------:R-:W-:Y:S01]  /*23fa0*/  PRMT R160, R30, 0x7770, RZ ;  /* 0x000077701ea07816 */ /* 0x000fe200000000ff */
[----:B------:R-:W0:Y:S01]  /*23fb0*/  LDC R130, c[0x0][0x278] ;  /* 0x00009e00ff827b82 */ /* 0x000e220000000800 */
[-C--:B-1----:R-:W-:Y:S02]  /*23fc0*/  IADD3 R128, P5, R167, R126.reuse, RZ ;  /* 0x0000007ea7807210 */ /* 0x082fe40007fbe0ff */
[----:B------:R-:W-:Y:S02]  /*23fd0*/  IADD3 R66, P4, R169, R126, RZ ;  /* 0x0000007ea9427210 */ /* 0x000fe40007f9e0ff */
[----:B------:R-:W-:-:S02]  /*23fe0*/  LEA.HI.X.SX32 R129, R167, R127, 0x1, P5 ;  /* 0x0000007fa7817211 */ /* 0x000fc400028f0eff */
[-C--:B------:R-:W-:Y:S01]  /*23ff0*/  IADD3 R62, P6, R61, R126.reuse, RZ ;  /* 0x0000007e3d3e7210 */ /* 0x080fe20007fde0ff */
[----:B------:R-:W-:Y:S01]  /*24000*/  IMAD R163, R172, 0x28, RZ ;  /* 0x00000028aca37824 */ /* 0x000fe200078e02ff */
[-C--:B------:R-:W-:Y:S01]  /*24010*/  LEA.HI.X.SX32 R67, R169, R127.reuse, 0x1, P4 ;  /* 0x0000007fa9437211 */ /* 0x080fe200020f0eff */
[----:B------:R1:W-:Y:S01]  /*24020*/  STG.E.U8 desc[UR48][R128.64], R161 ;  /* 0x000000a180007986 */ /* 0x0003e2000c101130 */
[----:B------:R-:W-:Y:S01]  /*24030*/  IADD3 R60, P5, R171, R126, RZ ;  /* 0x0000007eab3c7210 */ /* 0x000fe20007fbe0ff */
[----:B------:R-:W0:Y:S01]  /*24040*/  LDC R164, c[0x0][0x278] ;  /* 0x00009e00ffa47b82 */ /* 0x000e220000000800 */
[-C--:B------:R-:W-:Y:S02]  /*24050*/  LEA.HI.X.SX32 R63, R61, R127.reuse, 0x1, P6 ;  /* 0x0000007f3d3f7211 */ /* 0x080fe400030f0eff */
[----:B------:R-:W-:Y:S02]  /*24060*/  LEA.HI.X.SX32 R61, R171, R127, 0x1, P5 ;  /* 0x0000007fab3d7211 */ /* 0x000fe400028f0eff */
[----:B------:R-:W-:-:S02]  /*24070*/  PRMT R159, R30, 0x7771, RZ ;  /* 0x000077711e9f7816 */ /* 0x000fc400000000ff */
[----:B------:R-:W-:Y:S01]  /*24080*/  PRMT R56, R31, 0x7770, RZ ;  /* 0x000077701f387816 */ /* 0x000fe200000000ff */
[----:B------:R-:W0:Y:S01]  /*24090*/  LDC R165, c[0x0][0x278] ;  /* 0x00009e00ffa57b82 */ /* 0x000e220000000800 */
[CC--:B-1----:R-:W-:Y:S01]  /*240a0*/  IADD3 R128, P4, R131.reuse, R126.reuse, RZ ;  /* 0x0000007e83807210 */ /* 0x0c2fe20007f9e0ff */
[----:B------:R1:W-:Y:S03]  /*240b0*/  STG.E.U8 desc[UR48][R66.64], R158 ;  /* 0x0000009e42007986 */ /* 0x0003e6000c101130 */
[----:B------:R-:W-:Y:S01]  /*240c0*/  LEA.HI.X.SX32 R129, R131, R127, 0x1, P4 ;  /* 0x0000007f83817211 */ /* 0x000fe200020f0eff */
[----:B---3--:R-:W-:Y:S01]  /*240d0*/  IMAD R131, R166, 0x26, RZ ;  /* 0x00000026a6837824 */ /* 0x008fe200078e02ff */
[----:B------:R3:W-:Y:S04]  /*240e0*/  STG.E.U8 desc[UR48][R62.64], R157 ;  /* 0x0000009d3e007986 */ /* 0x0007e8000c101130 */
[----:B------:R3:W-:Y:S01]  /*240f0*/  STG.E.U8 desc[UR48][R60.64], R160 ;  /* 0x000000a03c007986 */ /* 0x0007e2000c101130 */
[----:B-1----:R-:W1:Y:S01]  /*24100*/  LDC R158, c[0x0][0x278] ;  /* 0x00009e00ff9e7b82 */ /* 0x002e620000000800 */
[----:B------:R-:W-:Y:S01]  /*24110*/  IADD3 R66, P4, R163, R126, RZ ;  /* 0x0000007ea3427210 */ /* 0x000fe20007f9e0ff */
[----:B------:R-:W-:-:S02]  /*24120*/  IMAD R161, R168, 0x27, RZ ;  /* 0x00000027a8a17824 */ /* 0x000fc400078e02ff */
[----:B---3--:R-:W-:Y:S01]  /*24130*/  IMAD R157, R173, 0x29, RZ ;  /* 0x00000029ad9d7824 */ /* 0x008fe200078e02ff */
[----:B------:R-:W-:-:S03]  /*24140*/  IADD3 R60, P6, R131, R126, RZ ;  /* 0x0000007e833c7210 */ /* 0x000fc60007fde0ff */
[----:B------:R-:W3:Y:S01]  /*24150*/  LDC R160, c[0x0][0x278] ;  /* 0x00009e00ffa07b82 */ /* 0x000ee20000000800 */
[----:B------:R0:W-:Y:S01]  /*24160*/  STG.E.U8 desc[UR48][R128.64], R159 ;  /* 0x0000009f80007986 */ /* 0x0001e2000c101130 */
[-C--:B------:R-:W-:Y:S02]  /*24170*/  LEA.HI.X.SX32 R67, R163, R127.reuse, 0x1, P4 ;  /* 0x0000007fa3437211 */ /* 0x080fe400020f0eff */
[----:B------:R-:W-:Y:S02]  /*24180*/  LEA.HI.X.SX32 R61, R131, R127, 0x1, P6 ;  /* 0x0000007f833d7211 */ /* 0x000fe400030f0eff */
[-C--:B------:R-:W-:Y:S02]  /*24190*/  IADD3 R62, P5, R161, R126.reuse, RZ ;  /* 0x0000007ea13e7210 */ /* 0x080fe40007fbe0ff */
[----:B------:R-:W3:Y:S01]  /*241a0*/  LDC R163, c[0x0][0x278] ;  /* 0x00009e00ffa37b82 */ /* 0x000ee20000000800 */
[----:B0-----:R-:W-:-:S04]  /*241b0*/  IADD3 R128, P6, R157, R126, RZ ;  /* 0x0000007e9d807210 */ /* 0x001fc80007fde0ff */
[-C--:B------:R-:W-:Y:S01]  /*241c0*/  LEA.HI.X.SX32 R129, R157, R127.reuse, 0x1, P6 ;  /* 0x0000007f9d817211 */ /* 0x080fe200030f0eff */
[----:B------:R-:W-:Y:S01]  /*241d0*/  IMAD R157, R162, 0x2b, RZ ;  /* 0x0000002ba29d7824 */ /* 0x000fe200078e02ff */
[----:B------:R-:W-:Y:S01]  /*241e0*/  PRMT R55, R31, 0x7771, RZ ;  /* 0x000077711f377816 */ /* 0x000fe200000000ff */
[----:B------:R-:W0:Y:S01]  /*241f0*/  LDC R162, c[0x0][0x278] ;  /* 0x00009e00ffa27b82 */ /* 0x000e220000000800 */
[----:B------:R-:W-:Y:S01]  /*24200*/  LEA.HI.X.SX32 R63, R161, R127, 0x1, P5 ;  /* 0x0000007fa13f7211 */ /* 0x000fe200028f0eff */
[----:B------:R-:W-:Y:S01]  /*24210*/  IMAD R131, R130, 0x2a, RZ ;  /* 0x0000002a82837824 */ /* 0x000fe200078e02ff */
[C---:B------:R-:W-:Y:S01]  /*24220*/  PRMT R54, R28.reuse, 0x7772, RZ ;  /* 0x000077721c367816 */ /* 0x040fe200000000ff */
[----:B------:R1:W-:Y:S01]  /*24230*/  STG.E.U8 desc[UR48][R60.64], R56 ;  /* 0x000000383c007986 */ /* 0x0003e2000c101130 */
[----:B------:R-:W-:-:S03]  /*24240*/  PRMT R53, R28, 0x7773, RZ ;  /* 0x000077731c357816 */ /* 0x000fc600000000ff */
[----:B------:R-:W0:Y:S01]  /*24250*/  LDC R130, c[0x0][0x278] ;  /* 0x00009e00ff827b82 */ /* 0x000e220000000800 */
[----:B------:R-:W-:Y:S01]  /*24260*/  STG.E.U8 desc[UR48][R62.64], R55 ;  /* 0x000000373e007986 */ /* 0x000fe2000c101130 */
[----:B------:R-:W-:-:S03]  /*24270*/  IMAD R159, R164, 0x2c, RZ ;  /* 0x0000002ca49f7824 */ /* 0x000fc600078e02ff */
[----:B------:R3:W-:Y:S01]  /*24280*/  STG.E.U8 desc[UR48][R66.64], R54 ;  /* 0x0000003642007986 */ /* 0x0007e2000c101130 */
[----:B------:R-:W-:Y:S02]  /*24290*/  PRMT R52, R29, 0x7772, RZ ;  /* 0x000077721d347816 */ /* 0x000fe400000000ff */
[----:B-1----:R-:W1:Y:S01]  /*242a0*/  LDC R56, c[0x0][0x278] ;  /* 0x00009e00ff387b82 */ /* 0x002e620000000800 */
[----:B------:R3:W-:Y:S01]  /*242b0*/  STG.E.U8 desc[UR48][R128.64], R53 ;  /* 0x0000003580007986 */ /* 0x0007e2000c101130 */
[----:B------:R-:W-:Y:S01]  /*242c0*/  IMAD R161, R158, 0x2d, RZ ;  /* 0x0000002d9ea17824 */ /* 0x000fe200078e02ff */
[-C--:B------:R-:W-:Y:S02]  /*242d0*/  IADD3 R60, P4, R157, R126.reuse, RZ ;  /* 0x0000007e9d3c7210 */ /* 0x080fe40007f9e0ff */
[----:B---3--:R-:W-:-:S04]  /*242e0*/  IADD3 R54, P5, R131, R126, RZ ;  /* 0x0000007e83367210 */ /* 0x008fc80007fbe0ff */
[-C--:B------:R-:W-:Y:S01]  /*242f0*/  LEA.HI.X.SX32 R55, R131, R127.reuse, 0x1, P5 ;  /* 0x0000007f83377211 */ /* 0x080fe200028f0eff */
[----:B------:R-:W-:Y:S01]  /*24300*/  IMAD R53, R160, 0x2e, RZ ;  /* 0x0000002ea0357824 */ /* 0x000fe200078e02ff */
[-C--:B------:R-:W-:Y:S01]  /*24310*/  IADD3 R62, P6, R159, R126.reuse, RZ ;  /* 0x0000007e9f3e7210 */ /* 0x080fe20007fde0ff */
[----:B------:R-:W3:Y:S01]  /*24320*/  LDC R128, c[0x0][0x278] ;  /* 0x00009e00ff807b82 */ /* 0x000ee20000000800 */
[----:B------:R-:W-:Y:S01]  /*24330*/  IADD3 R66, P5, R161, R126, RZ ;  /* 0x0000007ea1427210 */ /* 0x000fe20007fbe0ff */
[----:B------:R0:W-:Y:S01]  /*24340*/  STG.E.U8 desc[UR48][R54.64], R52 ;  /* 0x0000003436007986 */ /* 0x0001e2000c101130 */
[-C--:B------:R-:W-:Y:S02]  /*24350*/  LEA.HI.X.SX32 R61, R157, R127.reuse, 0x1, P4 ;  /* 0x0000007f9d3d7211 */ /* 0x080fe400020f0eff */
[----:B------:R-:W-:Y:S02]  /*24360*/  PRMT R48, R29, 0x7773, RZ ;  /* 0x000077731d307816 */ /* 0x000fe400000000ff */
[----:B------:R-:W-:Y:S01]  /*24370*/  PRMT R51, R30, 0x7772, RZ ;  /* 0x000077721e337816 */ /* 0x000fe200000000ff */
[----:B------:R-:W2:Y:S01]  /*24380*/  LDC R157, c[0x0][0x278] ;  /* 0x00009e00ff9d7b82 */ /* 0x000ea20000000800 */
[----:B------:R-:W-:-:S02]  /*24390*/  LEA.HI.X.SX32 R63, R159, R127, 0x1, P6 ;  /* 0x0000007f9f3f7211 */ /* 0x000fc400030f0eff */
[----:B------:R-:W-:Y:S02]  /*243a0*/  PRMT R50, R30, 0x7773, RZ ;  /* 0x000077731e327816 */ /* 0x000fe400000000ff */
[----:B0-----:R-:W-:Y:S01]  /*243b0*/  IADD3 R52, P4, R53, R126, RZ ;  /* 0x0000007e35347210 */ /* 0x001fe20007f9e0ff */
[----:B------:R-:W-:Y:S01]  /*243c0*/  IMAD R55, R163, 0x2f, RZ ;  /* 0x0000002fa3377824 */ /* 0x000fe200078e02ff */
[-C--:B------:R-:W-:Y:S01]  /*243d0*/  LEA.HI.X.SX32 R67, R161, R127.reuse, 0x1, P5 ;  /* 0x0000007fa1437211 */ /* 0x080fe200028f0eff */
[----:B------:R0:W-:Y:S01]  /*243e0*/  STG.E.U8 desc[UR48][R60.64], R48 ;  /* 0x000000303c007986 */ /* 0x0001e2000c101130 */
[----:B------:R-:W-:Y:S02]  /*243f0*/  PRMT R49, R31, 0x7772, RZ ;  /* 0x000077721f317816 */ /* 0x000fe400000000ff */
[----:B------:R-:W-:Y:S01]  /*24400*/  LEA.HI.X.SX32 R53, R53, R127, 0x1, P4 ;  /* 0x0000007f35357211 */ /* 0x000fe200020f0eff */
[----:B------:R1:W-:Y:S01]  /*24410*/  STG.E.U8 desc[UR48][R62.64], R51 ;  /* 0x000000333e007986 */ /* 0x0003e2000c101130 */
[----:B------:R-:W-:-:S02]  /*24420*/  IMAD R129, R130, 0x30, RZ ;  /* 0x0000003082817824 */ /* 0x000fc400078e02ff */
[----:B------:R-:W-:Y:S01]  /*24430*/  IMAD R131, R165, 0x31, RZ ;  /* 0x00000031a5837824 */ /* 0x000fe200078e02ff */
[----:B------:R1:W-:Y:S01]  /*24440*/  STG.E.U8 desc[UR48][R66.64], R50 ;  /* 0x0000003242007986 */ /* 0x0003e2000c101130 */
[----:B------:R-:W-:Y:S01]  /*24450*/  PRMT R42, R31, 0x7773, RZ ;  /* 0x000077731f2a7816 */ /* 0x000fe200000000ff */
[----:B------:R-:W4:Y:S01]  /*24460*/  LDC R130, c[0x0][0x278] ;  /* 0x00009e00ff827b82 */ /* 0x000f220000000800 */
[-C--:B0-----:R-:W-:Y:S01]  /*24470*/  IADD3 R48, P6, R55, R126.reuse, RZ ;  /* 0x0000007e37307210 */ /* 0x081fe20007fde0ff */
[----:B------:R-:W-:Y:S01]  /*24480*/  IMAD R61, R162, 0x32, RZ ;  /* 0x00000032a23d7824 */ /* 0x000fe200078e02ff */
[----:B------:R0:W-:Y:S05]  /*24490*/  STG.E.U8 desc[UR48][R52.64], R49 ;  /* 0x0000003134007986 */ /* 0x0001ea000c101130 */
[----:B-1----:R-:W1:Y:S01]  /*244a0*/  LDC R62, c[0x0][0x278] ;  /* 0x00009e00ff3e7b82 */ /* 0x002e620000000800 */
[----:B------:R-:W-:-:S02]  /*244b0*/  IADD3 R50, P5, R129, R126, RZ ;  /* 0x0000007e81327210 */ /* 0x000fc40007fbe0ff */
[----:B0-----:R-:W-:-:S05]  /*244c0*/  LEA.HI.X.SX32 R49, R55, R127, 0x1, P6 ;  /* 0x0000007f37317211 */ /* 0x001fca00030f0eff */
[----:B------:R-:W0:Y:S01]  /*244d0*/  LDC R60, c[0x0][0x278] ;  /* 0x00009e00ff3c7b82 */ /* 0x000e220000000800 */
[-C--:B------:R-:W-:Y:S02]  /*244e0*/  IADD3 R54, P6, R61, R126.reuse, RZ ;  /* 0x0000007e3d367210 */ /* 0x080fe40007fde0ff */
[----:B------:R-:W-:Y:S02]  /*244f0*/  IADD3 R52, P4, R131, R126, RZ ;  /* 0x0000007e83347210 */ /* 0x000fe40007f9e0ff */
[-C--:B------:R-:W-:Y:S01]  /*24500*/  LEA.HI.X.SX32 R55, R61, R127.reuse, 0x1, P6 ;  /* 0x0000007f3d377211 */ /* 0x080fe200030f0eff */
[----:B------:R-:W-:Y:S02]  /*24510*/  IMAD R61, R56, 0x33, RZ ;  /* 0x00000033383d7824 */ /* 0x000fe400078e02ff */
[----:B------:R-:W4:Y:S01]  /*24520*/  LDC R56, c[0x0][0x278] ;  /* 0x00009e00ff387b82 */ /* 0x000f220000000800 */
[----:B------:R-:W-:Y:S02]  /*24530*/  PRMT R41, R84, 0x7770, RZ ;  /* 0x0000777054297816 */ /* 0x000fe400000000ff */
[----:B------:R-:W-:-:S02]  /*24540*/  LEA.HI.X.SX32 R51, R129, R127, 0x1, P5 ;  /* 0x0000007f81337211 */ /* 0x000fc400028f0eff */
[----:B------:R-:W-:Y:S02]  /*24550*/  PRMT R40, R84, 0x7771, RZ ;  /* 0x0000777154287816 */ /* 0x000fe400000000ff */
[----:B------:R-:W-:Y:S01]  /*24560*/  LEA.HI.X.SX32 R53, R131, R127, 0x1, P4 ;  /* 0x0000007f83357211 */ /* 0x000fe200020f0eff */
[----:B------:R2:W-:Y:S01]  /*24570*/  STG.E.U8 desc[UR48][R48.64], R42 ;  /* 0x0000002a30007986 */ /* 0x0005e2000c101130 */
[----:B------:R-:W4:Y:S01]  /*24580*/  LDC R66, c[0x0][0x278] ;  /* 0x00009e00ff427b82 */ /* 0x000f220000000800 */
[----:B------:R-:W-:Y:S02]  /*24590*/  PRMT R39, R85, 0x7770, RZ ;  /* 0x0000777055277816 */ /* 0x000fe400000000ff */
[----:B------:R-:W-:Y:S01]  /*245a0*/  STG.E.U8 desc[UR48][R50.64], R41 ;  /* 0x0000002932007986 */ /* 0x000fe2000c101130 */
[----:B---3--:R-:W-:-:S03]  /*245b0*/  IMAD R63, R128, 0x34, RZ ;  /* 0x00000034803f7824 */ /* 0x008fc600078e02ff */
[----:B------:R3:W-:Y:S01]  /*245c0*/  STG.E.U8 desc[UR48][R52.64], R40 ;  /* 0x0000002834007986 */ /* 0x0007e2000c101130 */
[----:B------:R-:W4:Y:S01]  /*245d0*/  LDC R128, c[0x0][0x278] ;  /* 0x00009e00ff807b82 */ /* 0x000f220000000800 */
[----:B------:R-:W-:Y:S02]  /*245e0*/  PRMT R37, R85, 0x7771, RZ ;  /* 0x0000777155257816 */ /* 0x000fe400000000ff */
[----:B------:R1:W-:Y:S01]  /*245f0*/  STG.E.U8 desc[UR48][R54.64], R39 ;  /* 0x0000002736007986 */ /* 0x0003e2000c101130 */
[----:B--2---:R-:W-:Y:S01]  /*24600*/  IADD3 R48, P4, R63, R126, RZ ;  /* 0x0000007e3f307210 */ /* 0x004fe20007f9e0ff */
[----:B------:R-:W-:-:S03]  /*24610*/  IMAD R67, R157, 0x35, RZ ;  /* 0x000000359d437824 */ /* 0x000fc600078e02ff */
[----:B------:R-:W2:Y:S01]  /*24620*/  LDC R42, c[0x0][0x278] ;  /* 0x00009e00ff2a7b82 */ /* 0x000ea20000000800 */
[----:B---3--:R-:W-:-:S04]  /*24630*/  IADD3 R40, P5, R61, R126, RZ ;  /* 0x0000007e3d287210 */ /* 0x008fc80007fbe0ff */
[-C--:B------:R-:W-:Y:S01]  /*24640*/  LEA.HI.X.SX32 R41, R61, R127.reuse, 0x1, P5 ;  /* 0x0000007f3d297211 */ /* 0x080fe200028f0eff */
[----:B-1----:R-:W-:Y:S01]  /*24650*/  IMAD R39, R62, 0x37, RZ ;  /* 0x000000373e277824 */ /* 0x002fe200078e02ff */
[----:B------:R-:W-:Y:S01]  /*24660*/  LEA.HI.X.SX32 R49, R63, R127, 0x1, P4 ;  /* 0x0000007f3f317211 */ /* 0x000fe200020f0eff */
[----:B0-----:R-:W-:Y:S01]  /*24670*/  IMAD R129, R60, 0x36, RZ ;  /* 0x000000363c817824 */ /* 0x001fe200078e02ff */
[----:B------:R-:W0:Y:S01]  /*24680*/  LDC R54, c[0x0][0x278] ;  /* 0x00009e00ff367b82 */ /* 0x000e220000000800 */
[----:B------:R1:W-:Y:S01]  /*24690*/  STG.E.U8 desc[UR48][R40.64], R37 ;  /* 0x0000002528007986 */ /* 0x0003e2000c101130 */
[----:B------:R-:W-:Y:S02]  /*246a0*/  IADD3 R50, P6, R67, R126, RZ ;  /* 0x0000007e43327210 */ /* 0x000fe40007fde0ff */
[C---:B------:R-:W-:Y:S02]  /*246b0*/  PRMT R32, R86.reuse, 0x7770, RZ ;  /* 0x0000777056207816 */ /* 0x040fe400000000ff */
[----:B------:R-:W-:-:S02]  /*246c0*/  PRMT R38, R86, 0x7771, RZ ;  /* 0x0000777156267816 */ /* 0x000fc400000000ff */
[----:B------:R-:W3:Y:S01]  /*246d0*/  LDC R60, c[0x0][0x278] ;  /* 0x00009e00ff3c7b82 */ /* 0x000ee20000000800 */
[----:B-1----:R-:W-:-:S04]  /*246e0*/  IADD3 R40, P4, R39, R126, RZ ;  /* 0x0000007e27287210 */ /* 0x002fc80007f9e0ff */
[-C--:B------:R-:W-:Y:S01]  /*246f0*/  LEA.HI.X.SX32 R41, R39, R127.reuse, 0x1, P4 ;  /* 0x0000007f27297211 */ /* 0x080fe200020f0eff */
[----:B----4-:R-:W-:Y:S01]  /*24700*/  IMAD R39, R56, 0x39, RZ ;  /* 0x0000003938277824 */ /* 0x010fe200078e02ff */
[----:B------:R-:W-:Y:S01]  /*24710*/  IADD3 R52, P5, R129, R126, RZ ;  /* 0x0000007e81347210 */ /* 0x000fe20007fbe0ff */
[----:B------:R-:W1:Y:S01]  /*24720*/  LDC R56, c[0x0][0x278] ;  /* 0x00009e00ff387b82 */ /* 0x000e620000000800 */
[-C--:B------:R-:W-:Y:S01]  /*24730*/  LEA.HI.X.SX32 R51, R67, R127.reuse, 0x1, P6 ;  /* 0x0000007f43337211 */ /* 0x080fe200030f0eff */
[----:B------:R4:W-:Y:S01]  /*24740*/  STG.E.U8 desc[UR48][R48.64], R32 ;  /* 0x0000002030007986 */ /* 0x0009e2000c101130 */
[----:B------:R-:W-:Y:S01]  /*24750*/  PRMT R36, R87, 0x7770, RZ ;  /* 0x0000777057247816 */ /* 0x000fe200000000ff */
[----:B------:R-:W-:Y:S01]  /*24760*/  IMAD R37, R66, 0x38, RZ ;  /* 0x0000003842257824 */ /* 0x000fe200078e02ff */
[----:B------:R-:W-:Y:S01]  /*24770*/  LEA.HI.X.SX32 R53, R129, R127, 0x1, P5 ;  /* 0x0000007f81357211 */ /* 0x000fe200028f0eff */
[----:B------:R2:W-:Y:S01]  /*24780*/  STG.E.U8 desc[UR48][R50.64], R38 ;  /* 0x0000002632007986 */ /* 0x0005e2000c101130 */
[----:B------:R-:W-:Y:S01]  /*24790*/  PRMT R35, R87, 0x7771, RZ ;  /* 0x0000777157237816 */ /* 0x000fe200000000ff */
[----:B------:R-:W-:-:S02]  /*247a0*/  IMAD R55, R130, 0x3a, RZ ;  /* 0x0000003a82377824 */ /* 0x000fc400078e02ff */
[----:B------:R2:W-:Y:S01]  /*247b0*/  STG.E.U8 desc[UR48][R52.64], R36 ;  /* 0x0000002434007986 */ /* 0x0005e2000c101130 */
[----:B----4-:R-:W-:Y:S01]  /*247c0*/  IMAD R49, R128, 0x3b, RZ ;  /* 0x0000003b80317824 */ /* 0x010fe200078e02ff */
[----:B--2---:R-:W2:Y:S02]  /*247d0*/  LDC R50, c[0x0][0x278] ;  /* 0x00009e00ff327b82 */ /* 0x004ea40000000800 */
[----:B------:R4:W-:Y:S01]  /*247e0*/  STG.E.U8 desc[UR48][R40.64], R35 ;  /* 0x0000002328007986 */ /* 0x0009e2000c101130 */
[-C--:B------:R-:W-:Y:S02]  /*247f0*/  IADD3 R36, P6, R37, R126.reuse, RZ ;  /* 0x0000007e25247210 */ /* 0x080fe40007fde0ff */
[-C--:B------:R-:W-:Y:S02]  /*24800*/  IADD3 R38, P5, R39, R126.reuse, RZ ;  /* 0x0000007e27267210 */ /* 0x080fe40007fbe0ff */
[----:B------:R-:W-:Y:S01]  /*24810*/  LEA.HI.X.SX32 R37, R37, R127, 0x1, P6 ;  /* 0x0000007f25257211 */ /* 0x000fe200030f0eff */
[----:B------:R-:W2:Y:S01]  /*24820*/  LDC R52, c[0x0][0x278] ;  /* 0x00009e00ff347b82 */ /* 0x000ea20000000800 */
[----:B------:R-:W-:-:S02]  /*24830*/  IADD3 R48, P6, R49, R126, RZ ;  /* 0x0000007e31307210 */ /* 0x000fc40007fde0ff */
[----:B----4-:R-:W-:Y:S01]  /*24840*/  IADD3 R40, P4, R55, R126, RZ ;  /* 0x0000007e37287210 */ /* 0x010fe20007f9e0ff */
[----:B------:R-:W-:Y:S01]  /*24850*/  IMAD R35, R42, 0x3c, RZ ;  /* 0x0000003c2a237824 */ /* 0x000fe200078e02ff */
[----:B------:R-:W-:-:S03]  /*24860*/  PRMT R30, R84, 0x7772, RZ ;  /* 0x00007772541e7816 */ /* 0x000fc600000000ff */
[----:B------:R-:W4:Y:S01]  /*24870*/  LDC R42, c[0x0][0x278] ;  /* 0x00009e00ff2a7b82 */ /* 0x000f220000000800 */
[----:B------:R-:W-:Y:S02]  /*24880*/  PRMT R28, R84, 0x7773, RZ ;  /* 0x00007773541c7816 */ /* 0x000fe400000000ff */
[-C--:B------:R-:W-:Y:S02]  /*24890*/  LEA.HI.X.SX32 R39, R39, R127.reuse, 0x1, P5 ;  /* 0x0000007f27277211 */ /* 0x080fe400028f0eff */
[----:B------:R-:W-:Y:S02]  /*248a0*/  PRMT R34, R85, 0x7772, RZ ;  /* 0x0000777255227816 */ /* 0x000fe400000000ff */
[-C--:B------:R-:W-:Y:S02]  /*248b0*/  LEA.HI.X.SX32 R41, R55, R127.reuse, 0x1, P4 ;  /* 0x0000007f37297211 */ /* 0x080fe400020f0eff */
[----:B------:R-:W-:Y:S01]  /*248c0*/  PRMT R33, R85, 0x7773, RZ ;  /* 0x0000777355217816 */ /* 0x000fe200000000ff */
[----:B0-----:R-:W-:Y:S01]  /*248d0*/  IMAD R51, R54, 0x3d, RZ ;  /* 0x0000003d36337824 */ /* 0x001fe200078e02ff */
[----:B------:R-:W-:Y:S01]  /*248e0*/  LEA.HI.X.SX32 R49, R49, R127, 0x1, P6 ;  /* 0x0000007f31317211 */ /* 0x000fe200030f0eff */
[----:B------:R3:W-:Y:S01]  /*248f0*/  STG.E.U8 desc[UR48][R36.64], R30 ;  /* 0x0000001e24007986 */ /* 0x0007e2000c101130 */
[----:B------:R-:W-:Y:S01]  /*24900*/  IADD3 R32, P5, R35, R126, RZ ;  /* 0x0000007e23207210 */ /* 0x000fe20007fbe0ff */
[----:B------:R-:W0:Y:S02]  /*24910*/  LDC R53, c[0x0][0x278] ;  /* 0x00009e00ff357b82 */ /* 0x000e240000000800 */
[----:B------:R1:W-:Y:S01]  /*24920*/  STG.E.U8 desc[UR48][R38.64], R28 ;  /* 0x0000001c26007986 */ /* 0x0003e2000c101130 */
[----:B------:R-:W-:-:S03]  /*24930*/  PRMT R31, R86, 0x7772, RZ ;  /* 0x00007772561f7816 */ /* 0x000fc600000000ff */
[----:B------:R1:W-:Y:S01]  /*24940*/  STG.E.U8 desc[UR48][R40.64], R34 ;  /* 0x0000002228007986 */ /* 0x0003e2000c101130 */
[----:B------:R-:W-:Y:S01]  /*24950*/  PRMT R185, R86, 0x7773, RZ ;  /* 0x0000777356b97816 */ /* 0x000fe200000000ff */
[----:B------:R-:W0:Y:S01]  /*24960*/  LDC R54, c[0x0][0x278] ;  /* 0x00009e00ff367b82 */ /* 0x000e220000000800 */
[----:B---3--:R-:W-:Y:S01]  /*24970*/  IMAD R37, R60, 0x3e, RZ ;  /* 0x0000003e3c257824 */ /* 0x008fe200078e02ff */
[----:B------:R3:W-:Y:S01]  /*24980*/  STG.E.U8 desc[UR48][R48.64], R33 ;  /* 0x0000002130007986 */ /* 0x0007e2000c101130 */
[----:B-1----:R-:W-:-:S03]  /*24990*/  IMAD R39, R56, 0x3f, RZ ;  /* 0x0000003f38277824 */ /* 0x002fc600078e02ff */
[-C--:B------:R-:W-:Y:S02]  /*249a0*/  IADD3 R30, P6, R37, R126.reuse, RZ ;  /* 0x0000007e251e7210 */ /* 0x080fe40007fde0ff */
[----:B------:R-:W1:Y:S01]  /*249b0*/  LDC R38, c[0x0][0x278] ;  /* 0x00009e00ff267b82 */ /* 0x000e620000000800 */
[----:B------:R-:W-:Y:S02]  /*249c0*/  IADD3 R34, P4, R51, R126, RZ ;  /* 0x0000007e33227210 */ /* 0x000fe40007f9e0ff */
[----:B---3--:R-:W-:-:S05]  /*249d0*/  LEA.HI.X.SX32 R33, R35, R127, 0x1, P5 ;  /* 0x0000007f23217211 */ /* 0x008fca00028f0eff */
[----:B------:R-:W3:Y:S01]  /*249e0*/  LDC R40, c[0x0][0x278] ;  /* 0x00009e00ff287b82 */ /* 0x000ee20000000800 */
[----:B------:R-:W-:Y:S01]  /*249f0*/  IADD3 R36, P5, R39, R126, RZ ;  /* 0x0000007e27247210 */ /* 0x000fe20007fbe0ff */
[----:B--2---:R-:W-:Y:S01]  /*24a00*/  IMAD.SHL.U32 R41, R50, 0x40, RZ ;  /* 0x0000004032297824 */ /* 0x004fe200078e00ff */
[-C--:B------:R-:W-:Y:S01]  /*24a10*/  LEA.HI.X.SX32 R35, R51, R127.reuse, 0x1, P4 ;  /* 0x0000007f33237211 */ /* 0x080fe200020f0eff */
[----:B------:R2:W-:Y:S01]  /*24a20*/  STG.E.U8 desc[UR48][R32.64], R31 ;  /* 0x0000001f20007986 */ /* 0x0005e2000c101130 */
[C---:B------:R-:W-:Y:S02]  /*24a30*/  PRMT R180, R87.reuse, 0x7772, RZ ;  /* 0x0000777257b47816 */ /* 0x040fe400000000ff */
[----:B------:R-:W-:Y:S01]  /*24a40*/  PRMT R181, R87, 0x7773, RZ ;  /* 0x0000777357b57816 */ /* 0x000fe200000000ff */
[----:B------:R-:W-:Y:S01]  /*24a50*/  STG.E.U8 desc[UR48][R34.64], R185 ;  /* 0x000000b922007986 */ /* 0x000fe2000c101130 */
[----:B------:R-:W3:Y:S01]  /*24a60*/  LDC R48, c[0x0][0x278] ;  /* 0x00009e00ff307b82 */ /* 0x000ee20000000800 */
[----:B--2---:R-:W-:-:S07]  /*24a70*/  LEA.HI.X.SX32 R31, R37, R127, 0x1, P6 ;  /* 0x0000007f251f7211 */ /* 0x004fce00030f0eff */
[----:B------:R-:W2:Y:S01]  /*24a80*/  LDC R50, c[0x0][0x278] ;  /* 0x00009e00ff327b82 */ /* 0x000ea20000000800 */
[-C--:B------:R-:W-:Y:S02]  /*24a90*/  LEA.HI.X.SX32 R37, R39, R127.reuse, 0x1, P5 ;  /* 0x0000007f27257211 */ /* 0x080fe400028f0eff */
[CC--:B------:R-:W-:Y:S01]  /*24aa0*/  IADD3 R32, P4, R41.reuse, R126.reuse, RZ ;  /* 0x0000007e29207210 */ /* 0x0c0fe20007f9e0ff */
[----:B------:R-:W-:Y:S04]  /*24ab0*/  STG.E.U8 desc[UR48][R30.64], R180 ;  /* 0x000000b41e007986 */ /* 0x000fe8000c101130 */
[----:B------:R0:W-:Y:S01]  /*24ac0*/  STG.E.U8 desc[UR48][R36.64], R181 ;  /* 0x000000b524007986 */ /* 0x0001e2000c101130 */
[----:B------:R-:W-:Y:S01]  /*24ad0*/  LEA.HI.X.SX32 R33, R41, R127, 0x1, P4 ;  /* 0x0000007f29217211 */ /* 0x000fe200020f0eff */
[----:B----4-:R-:W-:Y:S01]  /*24ae0*/  IMAD R41, R42, 0x42, RZ ;  /* 0x000000422a297824 */ /* 0x010fe200078e02ff */
[----:B------:R-:W-:Y:S01]  /*24af0*/  PRMT R29, R20, 0x7770, RZ ;  /* 0x00007770141d7816 */ /* 0x000fe200000000ff */
[----:B------:R-:W-:Y:S01]  /*24b00*/  IMAD R39, R52, 0x41, RZ ;  /* 0x0000004134277824 */ /* 0x000fe200078e02ff */
[----:B------:R-:W4:Y:S08]  /*24b10*/  LDC R42, c[0x0][0x278] ;  /* 0x00009e00ff2a7b82 */ /* 0x000f300000000800 */
[----:B0-----:R-:W0:Y:S01]  /*24b20*/  LDC R36, c[0x0][0x278] ;  /* 0x00009e00ff247b82 */ /* 0x001e220000000800 */
[----:B------:R-:W-:Y:S01]  /*24b30*/  IADD3 R28, P6, R39, R126, RZ ;  /* 0x0000007e271c7210 */ /* 0x000fe20007fde0ff */
[----:B------:R3:W-:Y:S01]  /*24b40*/  STG.E.U8 desc[UR48][R32.64], R29 ;  /* 0x0000001d20007986 */ /* 0x0007e2000c101130 */
[----:B-1----:R-:W-:Y:S01]  /*24b50*/  IMAD R37, R38, 0x45, RZ ;  /* 0x0000004526257824 */ /* 0x002fe200078e02ff */
[----:B------:R-:W-:-:S02]  /*24b60*/  PRMT R189, R20, 0x7771, RZ ;  /* 0x0000777114bd7816 */ /* 0x000fc400000000ff */
[----:B------:R-:W-:Y:S02]  /*24b70*/  IADD3 R30, P5, R41, R126, RZ ;  /* 0x0000007e291e7210 */ /* 0x000fe40007fbe0ff */
[----:B------:R-:W1:Y:S01]  /*24b80*/  LDC R38, c[0x0][0x278] ;  /* 0x00009e00ff267b82 */ /* 0x000e620000000800 */
[----:B------:R-:W-:Y:S01]  /*24b90*/  IMAD R49, R53, 0x43, RZ ;  /* 0x0000004335317824 */ /* 0x000fe200078e02ff */
[----:B---3--:R-:W-:Y:S01]  /*24ba0*/  LEA.HI.X.SX32 R29, R39, R127, 0x1, P6 ;  /* 0x0000007f271d7211 */ /* 0x008fe200030f0eff */
[----:B------:R-:W-:-:S05]  /*24bb0*/  IMAD R39, R40, 0x46, RZ ;  /* 0x0000004628277824 */ /* 0x000fca00078e02ff */
[----:B------:R-:W3:Y:S01]  /*24bc0*/  LDC R51, c[0x0][0x278] ;  /* 0x00009e00ff337b82 */ /* 0x000ee20000000800 */
[----:B------:R-:W-:Y:S01]  /*24bd0*/  IMAD R35, R54, 0x44, RZ ;  /* 0x0000004436237824 */ /* 0x000fe200078e02ff */
[----:B------:R-:W-:Y:S01]  /*24be0*/  LEA.HI.X.SX32 R31, R41, R127, 0x1, P5 ;  /* 0x0000007f291f7211 */ /* 0x000fe200028f0eff */
[----:B------:R2:W-:Y:S05]  /*24bf0*/  STG.E.U8 desc[UR48][R28.64], R189 ;  /* 0x000000bd1c007986 */ /* 0x0005ea000c101130 */
[----:B------:R-:W3:Y:S01]  /*24c00*/  LDC R40, c[0x0][0x278] ;  /* 0x00009e00ff287b82 */ /* 0x000ee20000000800 */
[----:B------:R-:W-:Y:S02]  /*24c10*/  IADD3 R32, P4, R49, R126, RZ ;  /* 0x0000007e31207210 */ /* 0x000fe40007f9e0ff */
[----:B------:R-:W-:-:S02]  /*24c20*/  PRMT R187, R21, 0x7770, RZ ;  /* 0x0000777015bb7816 */ /* 0x000fc400000000ff */
[-C--:B--2---:R-:W-:Y:S02]  /*24c30*/  IADD3 R28, P5, R37, R126.reuse, RZ ;  /* 0x0000007e251c7210 */ /* 0x084fe40007fbe0ff */
[-C--:B------:R-:W-:Y:S02]  /*24c40*/  IADD3 R34, P6, R35, R126.reuse, RZ ;  /* 0x0000007e23227210 */ /* 0x080fe40007fde0ff */
[-C--:B------:R-:W-:Y:S01]  /*24c50*/  LEA.HI.X.SX32 R29, R37, R127.reuse, 0x1, P5 ;  /* 0x0000007f251d7211 */ /* 0x080fe200028f0eff */
[----:B0-----:R-:W-:Y:S01]  /*24c60*/  IMAD R37, R36, 0x49, RZ ;  /* 0x0000004924257824 */ /* 0x001fe200078e02ff */
[----:B------:R-:W-:Y:S01]  /*24c70*/  PRMT R188, R21, 0x7771, RZ ;  /* 0x0000777115bc7816 */ /* 0x000fe200000000ff */
[----:B------:R-:W0:Y:S01]  /*24c80*/  LDC R36, c[0x0][0x278] ;  /* 0x00009e00ff247b82 */ /* 0x000e220000000800 */
[-C--:B------:R-:W-:Y:S01]  /*24c90*/  LEA.HI.X.SX32 R33, R49, R127.reuse, 0x1, P4 ;  /* 0x0000007f31217211 */ /* 0x080fe200020f0eff */
[----:B------:R-:W-:Y:S01]  /*24ca0*/  IMAD R41, R48, 0x47, RZ ;  /* 0x0000004730297824 */ /* 0x000fe200078e02ff */
[----:B------:R-:W-:Y:S01]  /*24cb0*/  PRMT R186, R22, 0x7770, RZ ;  /* 0x0000777016ba7816 */ /* 0x000fe200000000ff */
[----:B------:R2:W-:Y:S01]  /*24cc0*/  STG.E.U8 desc[UR48][R30.64], R187 ;  /* 0x000000bb1e007986 */ /* 0x0005e2000c101130 */
[----:B------:R-:W-:Y:S01]  /*24cd0*/  LEA.HI.X.SX32 R35, R35, R127, 0x1, P6 ;  /* 0x0000007f23237211 */ /* 0x000fe200030f0eff */
[----:B----4-:R-:W-:Y:S01]  /*24ce0*/  IMAD R49, R42, 0x48, RZ ;  /* 0x000000482a317824 */ /* 0x010fe200078e02ff */
[----:B------:R-:W-:Y:S01]  /*24cf0*/  PRMT R190, R22, 0x7771, RZ ;  /* 0x0000777116be7816 */ /* 0x000fe200000000ff */
[----:B------:R4:W-:Y:S01]  /*24d00*/  STG.E.U8 desc[UR48][R32.64], R188 ;  /* 0x000000bc20007986 */ /* 0x0009e2000c101130 */
[----:B------:R-:W0:Y:S03]  /*24d10*/  LDC R42, c[0x0][0x278] ;  /* 0x00009e00ff2a7b82 */ /* 0x000e260000000800 */
[----:B------:R1:W-:Y:S01]  /*24d20*/  STG.E.U8 desc[UR48][R34.64], R186 ;  /* 0x000000ba22007986 */ /* 0x0003e2000c101130 */
[----:B--2---:R-:W-:-:S03]  /*24d30*/  IADD3 R30, P4, R39, R126, RZ ;  /* 0x0000007e271e7210 */ /* 0x004fc60007f9e0ff */
[----:B------:R2:W-:Y:S01]  /*24d40*/  STG.E.U8 desc[UR48][R28.64], R190 ;  /* 0x000000be1c007986 */ /* 0x0005e2000c101130 */
[----:B------:R-:W-:Y:S01]  /*24d50*/  PRMT R191, R23, 0x7770, RZ ;  /* 0x0000777017bf7816 */ /* 0x000fe200000000ff */
[----:B------:R-:W0:Y:S01]  /*24d60*/  LDC R48, c[0x0][0x278] ;  /* 0x00009e00ff307b82 */ /* 0x000e220000000800 */
[-C--:B----4-:R-:W-:Y:S02]  /*24d70*/  IADD3 R32, P6, R41, R126.reuse, RZ ;  /* 0x0000007e29207210 */ /* 0x090fe40007fde0ff */
[----:B------:R-:W-:Y:S02]  /*24d80*/  LEA.HI.X.SX32 R31, R39, R127, 0x1, P4 ;  /* 0x0000007f271f7211 */ /* 0x000fe400020f0eff */
[-C--:B-1----:R-:W-:Y:S02]  /*24d90*/  IADD3 R34, P5, R49, R126.reuse, RZ ;  /* 0x0000007e31227210 */ /* 0x082fe40007fbe0ff */
[----:B------:R-:W-:Y:S02]  /*24da0*/  PRMT R192, R23, 0x7771, RZ ;  /* 0x0000777117c07816 */ /* 0x000fe400000000ff */
[----:B--2---:R-:W-:-:S02]  /*24db0*/  IADD3 R28, P4, R37, R126, RZ ;  /* 0x0000007e251c7210 */ /* 0x004fc40007f9e0ff */
[-C--:B------:R-:W-:Y:S01]  /*24dc0*/  LEA.HI.X.SX32 R33, R41, R127.reuse, 0x1, P6 ;  /* 0x0000007f29217211 */ /* 0x080fe200030f0eff */
[----:B------:R-:W-:Y:S01]  /*24dd0*/  IMAD R39, R38, 0x4b, RZ ;  /* 0x0000004b26277824 */ /* 0x000fe200078e02ff */
[----:B------:R-:W-:Y:S01]  /*24de0*/  PRMT R193, R20, 0x7772, RZ ;  /* 0x0000777214c17816 */ /* 0x000fe200000000ff */
[----:B------:R-:W1:Y:S01]  /*24df0*/  LDC R38, c[0x0][0x278] ;  /* 0x00009e00ff267b82 */ /* 0x000e620000000800 */
[-C--:B------:R-:W-:Y:S01]  /*24e00*/  LEA.HI.X.SX32 R35, R49, R127.reuse, 0x1, P5 ;  /* 0x0000007f31237211 */ /* 0x080fe200028f0eff */
[----:B---3--:R-:W-:Y:S01]  /*24e10*/  IMAD R49, R40, 0x4d, RZ ;  /* 0x0000004d28317824 */ /* 0x008fe200078e02ff */
[----:B------:R-:W-:Y:S02]  /*24e20*/  PRMT R194, R20, 0x7773, RZ ;  /* 0x0000777314c27816 */ /* 0x000fe400000000ff */
[----:B------:R-:W-:Y:S01]  /*24e30*/  LEA.HI.X.SX32 R29, R37, R127, 0x1, P4 ;  /* 0x0000007f251d7211 */ /* 0x000fe200020f0eff */
[----:B------:R-:W-:Y:S01]  /*24e40*/  IMAD R37, R50, 0x4a, RZ ;  /* 0x0000004a32257824 */ /* 0x000fe200078e02ff */
[----:B------:R2:W-:Y:S01]  /*24e50*/  STG.E.U8 desc[UR48][R30.64], R191 ;  /* 0x000000bf1e007986 */ /* 0x0005e2000c101130 */
[----:B------:R-:W3:Y:S01]  /*24e60*/  LDC R40, c[0x0][0x278] ;  /* 0x00009e00ff287b82 */ /* 0x000ee20000000800 */
[----:B------:R-:W-:-:S02]  /*24e70*/  IMAD R41, R51, 0x4c, RZ ;  /* 0x0000004c33297824 */ /* 0x000fc400078e02ff */
[----:B------:R4:W-:Y:S04]  /*24e80*/  STG.E.U8 desc[UR48][R32.64], R192 ;  /* 0x000000c020007986 */ /* 0x0009e8000c101130 */
[----:B------:R-:W-:Y:S01]  /*24e90*/  STG.E.U8 desc[UR48][R34.64], R193 ;  /* 0x000000c122007986 */ /* 0x000fe2000c101130 */
[----:B------:R-:W-:Y:S01]  /*24ea0*/  PRMT R197, R21, 0x7772, RZ ;  /* 0x0000777215c57816 */ /* 0x000fe200000000ff */
[----:B------:R-:W3:Y:S02]  /*24eb0*/  LDC R50, c[0x0][0x278] ;  /* 0x00009e00ff327b82 */ /* 0x000ee40000000800 */
[----:B------:R0:W-:Y:S01]  /*24ec0*/  STG.E.U8 desc[UR48][R28.64], R194 ;  /* 0x000000c21c007986 */ /* 0x0001e2000c101130 */
[-C--:B--2---:R-:W-:Y:S02]  /*24ed0*/  IADD3 R30, P5, R39, R126.reuse, RZ ;  /* 0x0000007e271e7210 */ /* 0x084fe40007fbe0ff */
[----:B----4-:R-:W-:-:S02]  /*24ee0*/  IADD3 R32, P4, R41, R126, RZ ;  /* 0x0000007e29207210 */ /* 0x010fc40007f9e0ff */
[----:B------:R-:W-:Y:S01]  /*24ef0*/  PRMT R198, R21, 0x7773, RZ ;  /* 0x0000777315c67816 */ /* 0x000fe200000000ff */
[----:B------:R-:W2:Y:S01]  /*24f00*/  LDC R51, c[0x0][0x278] ;  /* 0x00009e00ff337b82 */ /* 0x000ea20000000800 */
[----:B0-----:R-:W-:-:S04]  /*24f10*/  IADD3 R28, P6, R37, R126, RZ ;  /* 0x0000007e251c7210 */ /* 0x001fc80007fde0ff */
[-C--:B------:R-:W-:Y:S01]  /*24f20*/  LEA.HI.X.SX32 R29, R37, R127.reuse, 0x1, P6 ;  /* 0x0000007f251d7211 */ /* 0x080fe200030f0eff */
[----:B------:R-:W-:Y:S01]  /*24f30*/  IMAD R37, R36, 0x4e, RZ ;  /* 0x0000004e24257824 */ /* 0x000fe200078e02ff */
[----:B------:R-:W-:Y:S01]  /*24f40*/  IADD3 R34, P6, R49, R126, RZ ;  /* 0x0000007e31227210 */ /* 0x000fe20007fde0ff */
[----:B------:R-:W0:Y:S01]  /*24f50*/  LDC R36, c[0x0][0x278] ;  /* 0x00009e00ff247b82 */ /* 0x000e220000000800 */
[-C--:B------:R-:W-:Y:S02]  /*24f60*/  LEA.HI.X.SX32 R31, R39, R127.reuse, 0x1, P5 ;  /* 0x0000007f271f7211 */ /* 0x080fe400028f0eff */
[C---:B------:R-:W-:Y:S02]  /*24f70*/  PRMT R195, R22.reuse, 0x7772, RZ ;  /* 0x0000777216c37816 */ /* 0x040fe400000000ff */
[----:B------:R-:W-:Y:S02]  /*24f80*/  LEA.HI.X.SX32 R33, R41, R127, 0x1, P4 ;  /* 0x0000007f29217211 */ /* 0x000fe400020f0eff */
[----:B------:R-:W-:-:S02]  /*24f90*/  PRMT R196, R22, 0x7773, RZ ;  /* 0x0000777316c47816 */ /* 0x000fc400000000ff */
[----:B------:R-:W-:Y:S01]  /*24fa0*/  LEA.HI.X.SX32 R35, R49, R127, 0x1, P6 ;  /* 0x0000007f31237211 */ /* 0x000fe200030f0eff */
[----:B------:R-:W-:Y:S01]  /*24fb0*/  STG.E.U8 desc[UR48][R28.64], R197 ;  /* 0x000000c51c007986 */ /* 0x000fe2000c101130 */
[----:B------:R-:W4:Y:S01]  /*24fc0*/  LDC R49, c[0x0][0x278] ;  /* 0x00009e00ff317b82 */ /* 0x000f220000000800 */
[----:B------:R-:W-:Y:S02]  /*24fd0*/  IMAD R39, R42, 0x4f, RZ ;  /* 0x0000004f2a277824 */ /* 0x000fe400078e02ff */
[----:B------:R-:W-:Y:S04]  /*24fe0*/  STG.E.U8 desc[UR48][R30.64], R198 ;  /* 0x000000c61e007986 */ /* 0x000fe8000c101130 */
[----:B------:R-:W-:Y:S01]  /*24ff0*/  STG.E.U8 desc[UR48][R32.64], R195 ;  /* 0x000000c320007986 */ /* 0x000fe2000c101130 */
[----:B------:R-:W2:Y:S03]  /*25000*/  LDC R42, c[0x0][0x278] ;  /* 0x00009e00ff2a7b82 */ /* 0x000ea60000000800 */
[----:B------:R3:W-:Y:S01]  /*25010*/  STG.E.U8 desc[UR48][R34.64], R196 ;  /* 0x000000c422007986 */ /* 0x0007e2000c101130 */
[----:B-1----:R-:W-:Y:S01]  /*25020*/  IMAD R41, R38, 0x51, RZ ;  /* 0x0000005126297824 */ /* 0x002fe200078e02ff */
[----:B------:R-:W-:-:S03]  /*25030*/  PRMT R201, R23, 0x7772, RZ ;  /* 0x0000777217c97816 */ /* 0x000fc600000000ff */
[----:B------:R-:W1:Y:S01]  /*25040*/  LDC R38, c[0x0][0x278] ;  /* 0x00009e00ff267b82 */ /* 0x000e620000000800 */
[----:B---3--:R-:W-:-:S04]  /*25050*/  IADD3 R34, P5, R37, R126, RZ ;  /* 0x0000007e25227210 */ /* 0x008fc80007fbe0ff */
[-C--:B------:R-:W-:Y:S01]  /*25060*/  LEA.HI.X.SX32 R35, R37, R127.reuse, 0x1, P5 ;  /* 0x0000007f25237211 */ /* 0x080fe200028f0eff */
[----:B------:R-:W-:Y:S02]  /*25070*/  IMAD R37, R40, 0x52, RZ ;  /* 0x0000005228257824 */ /* 0x000fe400078e02ff */
[----:B------:R-:W3:Y:S01]  /*25080*/  LDC R40, c[0x0][0x278] ;  /* 0x00009e00ff287b82 */ /* 0x000ee20000000800 */
[----:B------:R-:W-:Y:S01]  /*25090*/  IMAD R29, R48, 0x50, RZ ;  /* 0x00000050301d7824 */ /* 0x000fe200078e02ff */
[-C--:B------:R-:W-:Y:S01]  /*250a0*/  IADD3 R32, P4, R39, R126.reuse, RZ ;  /* 0x0000007e27207210 */ /* 0x080fe20007f9e0ff */
[----:B------:R4:W-:Y:S01]  /*250b0*/  STG.E.U8 desc[UR48][R34.64], R201 ;  /* 0x000000c922007986 */ /* 0x0009e2000c101130 */
[-C--:B------:R-:W-:Y:S02]  /*250c0*/  IADD3 R28, P5, R41, R126.reuse, RZ ;  /* 0x0000007e291c7210 */ /* 0x080fe40007fbe0ff */
[----:B------:R-:W-:Y:S02]  /*250d0*/  IADD3 R30, P6, R29, R126, RZ ;  /* 0x0000007e1d1e7210 */ /* 0x000fe40007fde0ff */
[----:B------:R-:W-:Y:S01]  /*250e0*/  LEA.HI.X.SX32 R33, R39, R127, 0x1, P4 ;  /* 0x0000007f27217211 */ /* 0x000fe200020f0eff */
[----:B0-----:R-:W-:Y:S01]  /*250f0*/  IMAD R39, R36, 0x54, RZ ;  /* 0x0000005424277824 */ /* 0x001fe200078e02ff */
[----:B------:R-:W-:Y:S01]  /*25100*/  PRMT R203, R23, 0x7773, RZ ;  /* 0x0000777317cb7816 */ /* 0x000fe200000000ff */
[----:B------:R-:W0:Y:S01]  /*25110*/  LDC R36, c[0x0][0x278] ;  /* 0x00009e00ff247b82 */ /* 0x000e220000000800 */
[----:B------:R-:W-:-:S02]  /*25120*/  PRMT R200, R24, 0x7770, RZ ;  /* 0x0000777018c87816 */ /* 0x000fc400000000ff */
[----:B----4-:R-:W-:Y:S02]  /*25130*/  IADD3 R34, P4, R37, R126, RZ ;  /* 0x0000007e25227210 */ /* 0x010fe40007f9e0ff */
[-C--:B------:R-:W-:Y:S02]  /*25140*/  LEA.HI.X.SX32 R31, R29, R127.reuse, 0x1, P6 ;  /* 0x0000007f1d1f7211 */ /* 0x080fe400030f0eff */
[----:B------:R-:W-:Y:S01]  /*25150*/  PRMT R202, R24, 0x7771, RZ ;  /* 0x0000777118ca7816 */ /* 0x000fe200000000ff */
[----:B------:R-:W4:Y:S01]  /*25160*/  LDC R48, c[0x0][0x278] ;  /* 0x00009e00ff307b82 */ /* 0x000f220000000800 */
[-C--:B------:R-:W-:Y:S02]  /*25170*/  LEA.HI.X.SX32 R29, R41, R127.reuse, 0x1, P5 ;  /* 0x0000007f291d7211 */ /* 0x080fe400028f0eff */
[----:B------:R-:W-:Y:S01]  /*25180*/  LEA.HI.X.SX32 R35, R37, R127, 0x1, P4 ;  /* 0x0000007f25237211 */ /* 0x000fe200020f0eff */
[----:B------:R-:W-:Y:S01]  /*25190*/  IMAD R37, R49, 0x53, RZ ;  /* 0x0000005331257824 */ /* 0x000fe200078e02ff */
[----:B------:R-:W-:Y:S01]  /*251a0*/  STG.E.U8 desc[UR48][R32.64], R203 ;  /* 0x000000cb20007986 */ /* 0x000fe2000c101130 */
[----:B--2---:R-:W-:-:S02]  /*251b0*/  IMAD R49, R42, 0x56, RZ ;  /* 0x000000562a317824 */ /* 0x004fc400078e02ff */
[----:B------:R-:W2:Y:S01]  /*251c0*/  LDC R42, c[0x0][0x278] ;  /* 0x00009e00ff2a7b82 */ /* 0x000ea20000000800 */
[----:B------:R1:W-:Y:S04]  /*251d0*/  STG.E.U8 desc[UR48][R30.64], R200 ;  /* 0x000000c81e007986 */ /* 0x0003e8000c101130 */
[----:B------:R3:W-:Y:S01]  /*251e0*/  STG.E.U8 desc[UR48][R28.64], R202 ;  /* 0x000000ca1c007986 */ /* 0x0007e2000c101130 */
[----:B------:R-:W-:Y:S01]  /*251f0*/  PRMT R199, R25, 0x7770, RZ ;  /* 0x0000777019c77816 */ /* 0x000fe200000000ff */
[----:B------:R-:W-:Y:S02]  /*25200*/  IMAD R41, R50, 0x55, RZ ;  /* 0x0000005532297824 */ /* 0x000fe400078e02ff */
[----:B------:R-:W2:Y:S01]  /*25210*/  LDC R50, c[0x0][0x278] ;  /* 0x00009e00ff327b82 */ /* 0x000ea20000000800 */
[----:B-1----:R-:W-:-:S02]  /*25220*/  IADD3 R30, P5, R39, R126, RZ ;  /* 0x0000007e271e7210 */ /* 0x002fc40007fbe0ff */
[-C--:B---3--:R-:W-:Y:S02]  /*25230*/  IADD3 R28, P6, R37, R126.reuse, RZ ;  /* 0x0000007e251c7210 */ /* 0x088fe40007fde0ff */
[-C--:B------:R-:W-:Y:S02]  /*25240*/  LEA.HI.X.SX32 R31, R39, R127.reuse, 0x1, P5 ;  /* 0x0000007f271f7211 */ /* 0x080fe400028f0eff */
[----:B------:R-:W-:Y:S01]  /*25250*/  LEA.HI.X.SX32 R29, R37, R127, 0x1, P6 ;  /* 0x0000007f251d7211 */ /* 0x000fe200030f0eff */
[----:B------:R-:W-:Y:S02]  /*25260*/  IMAD R37, R38, 0x57, RZ ;  /* 0x0000005726257824 */ /* 0x000fe400078e02ff */
[----:B------:R-:W1:Y:S01]  /*25270*/  LDC R38, c[0x0][0x278] ;  /* 0x00009e00ff267b82 */ /* 0x000e620000000800 */
[----:B------:R-:W-:Y:S01]  /*25280*/  IMAD R39, R40, 0x58, RZ ;  /* 0x0000005828277824 */ /* 0x000fe200078e02ff */
[----:B------:R-:W-:Y:S01]  /*25290*/  PRMT R207, R25, 0x7771, RZ ;  /* 0x0000777119cf7816 */ /* 0x000fe200000000ff */
[----:B------:R3:W-:Y:S05]  /*252a0*/  STG.E.U8 desc[UR48][R34.64], R199 ;  /* 0x000000c722007986 */ /* 0x0007ea000c101130 */
[----:B------:R-:W1:Y:S01]  /*252b0*/  LDC R40, c[0x0][0x278] ;  /* 0x00009e00ff287b82 */ /* 0x000e620000000800 */
[----:B------:R-:W-:Y:S01]  /*252c0*/  IADD3 R32, P4, R41, R126, RZ ;  /* 0x0000007e29207210 */ /* 0x000fe20007f9e0ff */
[----:B------:R4:W-:Y:S01]  /*252d0*/  STG.E.U8 desc[UR48][R28.64], R207 ;  /* 0x000000cf1c007986 */ /* 0x0009e2000c101130 */
[----:B------:R-:W-:-:S02]  /*252e0*/  PRMT R205, R26, 0x7770, RZ ;  /* 0x000077701acd7816 */ /* 0x000fc400000000ff */
[----:B---3--:R-:W-:-:S04]  /*252f0*/  IADD3 R34, P6, R49, R126, RZ ;  /* 0x0000007e31227210 */ /* 0x008fc80007fde0ff */
[-C--:B------:R-:W-:Y:S01]  /*25300*/  LEA.HI.X.SX32 R35, R49, R127.reuse, 0x1, P6 ;  /* 0x0000007f31237211 */ /* 0x080fe200030f0eff */
[----:B0-----:R-:W-:Y:S01]  /*25310*/  IMAD R49, R36, 0x5a, RZ ;  /* 0x0000005a24317824 */ /* 0x001fe200078e02ff */
[-C--:B----4-:R-:W-:Y:S01]  /*25320*/  IADD3 R28, P5, R37, R126.reuse, RZ ;  /* 0x0000007e251c7210 */ /* 0x090fe20007fbe0ff */
[----:B------:R-:W0:Y:S01]  /*25330*/  LDC R36, c[0x0][0x278] ;  /* 0x00009e00ff247b82 */ /* 0x000e220000000800 */
[----:B------:R-:W-:Y:S02]  /*25340*/  PRMT R206, R26, 0x7771, RZ ;  /* 0x000077711ace7816 */ /* 0x000fe400000000ff */
[-C--:B------:R-:W-:Y:S01]  /*25350*/  LEA.HI.X.SX32 R33, R41, R127.reuse, 0x1, P4 ;  /* 0x0000007f29217211 */ /* 0x080fe200020f0eff */
[----:B------:R-:W-:Y:S01]  /*25360*/  IMAD R41, R48, 0x59, RZ ;  /* 0x0000005930297824 */ /* 0x000fe200078e02ff */
[C---:B------:R-:W-:Y:S01]  /*25370*/  PRMT R204, R27.reuse, 0x7770, RZ ;  /* 0x000077701bcc7816 */ /* 0x040fe200000000ff */
[----:B------:R3:W-:Y:S01]  /*25380*/  STG.E.U8 desc[UR48][R30.64], R205 ;  /* 0x000000cd1e007986 */ /* 0x0007e2000c101130 */
[----:B------:R-:W-:Y:S01]  /*25390*/  PRMT R208, R27, 0x7771, RZ ;  /* 0x000077711bd07816 */ /* 0x000fe200000000ff */
[----:B------:R-:W4:Y:S01]  /*253a0*/  LDC R48, c[0x0][0x278] ;  /* 0x00009e00ff307b82 */ /* 0x000f220000000800 */
[----:B------:R-:W-:Y:S01]  /*253b0*/  LEA.HI.X.SX32 R29, R37, R127, 0x1, P5 ;  /* 0x0000007f251d7211 */ /* 0x000fe200028f0eff */
[----:B--2---:R-:W-:Y:S01]  /*253c0*/  IMAD R37, R42, 0x5b, RZ ;  /* 0x0000005b2a257824 */ /* 0x004fe200078e02ff */
[----:B------:R2:W-:Y:S05]  /*253d0*/  STG.E.U8 desc[UR48][R32.64], R206 ;  /* 0x000000ce20007986 */ /* 0x0005ea000c101130 */
[----:B------:R-:W4:Y:S01]  /*253e0*/  LDC R42, c[0x0][0x278] ;  /* 0x00009e00ff2a7b82 */ /* 0x000f220000000800 */
[----:B---3--:R-:W-:Y:S01]  /*253f0*/  IADD3 R30, P4, R39, R126, RZ ;  /* 0x0000007e271e7210 */ /* 0x008fe20007f9e0ff */
[----:B------:R3:W-:Y:S01]  /*25400*/  STG.E.U8 desc[UR48][R34.64], R204 ;  /* 0x000000cc22007986 */ /* 0x0007e2000c101130 */
[----:B------:R-:W-:-:S02]  /*25410*/  PRMT R211, R24, 0x7772, RZ ;  /* 0x0000777218d37816 */ /* 0x000fc400000000ff */
[-C--:B------:R-:W-:Y:S01]  /*25420*/  LEA.HI.X.SX32 R31, R39, R127.reuse, 0x1, P4 ;  /* 0x0000007f271f7211 */ /* 0x080fe200020f0eff */
[----:B------:R3:W-:Y:S01]  /*25430*/  STG.E.U8 desc[UR48][R28.64], R208 ;  /* 0x000000d01c007986 */ /* 0x0007e2000c101130 */
[CC--:B--2---:R-:W-:Y:S01]  /*25440*/  IADD3 R32, P6, R41.reuse, R126.reuse, RZ ;  /* 0x0000007e29207210 */ /* 0x0c4fe20007fde0ff */
[----:B-1----:R-:W-:Y:S01]  /*25450*/  IMAD R39, R38, 0x5d, RZ ;  /* 0x0000005d26277824 */ /* 0x002fe200078e02ff */
[----:B------:R-:W-:Y:S01]  /*25460*/  PRMT R212, R24, 0x7773, RZ ;  /* 0x0000777318d47816 */ /* 0x000fe200000000ff */
[----:B------:R-:W1:Y:S01]  /*25470*/  LDC R38, c[0x0][0x278] ;  /* 0x00009e00ff267b82 */ /* 0x000e620000000800 */
[----:B------:R-:W-:Y:S02]  /*25480*/  LEA.HI.X.SX32 R33, R41, R127, 0x1, P6 ;  /* 0x0000007f29217211 */ /* 0x000fe400030f0eff */
[-C--:B---3--:R-:W-:Y:S02]  /*25490*/  IADD3 R34, P5, R49, R126.reuse, RZ ;  /* 0x0000007e31227210 */ /* 0x088fe40007fbe0ff */
[----:B------:R-:W-:-:S02]  /*254a0*/  IADD3 R28, P4, R37, R126, RZ ;  /* 0x0000007e251c7210 */ /* 0x000fc40007f9e0ff */
[----:B------:R-:W-:Y:S02]  /*254b0*/  PRMT R209, R25, 0x7772, RZ ;  /* 0x0000777219d17816 */ /* 0x000fe400000000ff */
[-C--:B------:R-:W-:Y:S01]  /*254c0*/  LEA.HI.X.SX32 R35, R49, R127.reuse, 0x1, P5 ;  /* 0x0000007f31237211 */ /* 0x080fe200028f0eff */
[----:B------:R-:W-:Y:S01]  /*254d0*/  IMAD R49, R40, 0x5f, RZ ;  /* 0x0000005f28317824 */ /* 0x000fe200078e02ff */
[----:B------:R-:W-:Y:S01]  /*254e0*/  PRMT R210, R25, 0x7773, RZ ;  /* 0x0000777319d27816 */ /* 0x000fe200000000ff */
[----:B------:R-:W2:Y:S01]  /*254f0*/  LDC R40, c[0x0][0x278] ;  /* 0x00009e00ff287b82 */ /* 0x000ea20000000800 */
[----:B------:R-:W-:Y:S01]  /*25500*/  LEA.HI.X.SX32 R29, R37, R127, 0x1, P4 ;  /* 0x0000007f251d7211 */ /* 0x000fe200020f0eff */
[----:B------:R-:W-:Y:S01]  /*25510*/  IMAD R37, R50, 0x5c, RZ ;  /* 0x0000005c32257824 */ /* 0x000fe200078e02ff */
[----:B------:R3:W-:Y:S04]  /*25520*/  STG.E.U8 desc[UR48][R30.64], R211 ;  /* 0x000000d31e007986 */ /* 0x0007e8000c101130 */
[----:B------:R-:W-:Y:S01]  /*25530*/  STG.E.U8 desc[UR48][R32.64], R212 ;  /* 0x000000d420007986 */ /* 0x000fe2000c101130 */
[----:B------:R-:W-:Y:S01]  /*25540*/  PRMT R215, R26, 0x7772, RZ ;  /* 0x000077721ad77816 */ /* 0x000fe200000000ff */
[----:B------:R-:W2:Y:S02]  /*25550*/  LDC R50, c[0x0][0x278] ;  /* 0x00009e00ff327b82 */ /* 0x000ea40000000800 */
[----:B------:R-:W-:Y:S04]  /*25560*/  STG.E.U8 desc[UR48][R34.64], R209 ;  /* 0x000000d122007986 */ /* 0x000fe8000c101130 */
[----:B------:R0:W-:Y:S01]  /*25570*/  STG.E.U8 desc[UR48][R28.64], R210 ;  /* 0x000000d21c007986 */ /* 0x0001e2000c101130 */
[----:B---3--:R-:W-:-:S02]  /*25580*/  IADD3 R30, P5, R39, R126, RZ ;  /* 0x0000007e271e7210 */ /* 0x008fc40007fbe0ff */
[----:B0-----:R-:W-:-:S04]  /*25590*/  IADD3 R28, P6, R37, R126, RZ ;  /* 0x0000007e251c7210 */ /* 0x001fc80007fde0ff */
[-C--:B------:R-:W-:Y:S01]  /*255a0*/  LEA.HI.X.SX32 R29, R37, R127.reuse, 0x1, P6 ;  /* 0x0000007f251d7211 */ /* 0x080fe200030f0eff */
[----:B------:R-:W-:Y:S02]  /*255b0*/  IMAD R37, R36, 0x60, RZ ;  /* 0x0000006024257824 */ /* 0x000fe400078e02ff */
[----:B------:R-:W0:Y:S01]  /*255c0*/  LDC R36, c[0x0][0x278] ;  /* 0x00009e00ff247b82 */ /* 0x000e220000000800 */
[----:B------:R-:W-:Y:S01]  /*255d0*/  LEA.HI.X.SX32 R31, R39, R127, 0x1, P5 ;  /* 0x0000007f271f7211 */ /* 0x000fe200028f0eff */
[----:B----4-:R-:W-:Y:S02]  /*255e0*/  IMAD R39, R42, 0x61, RZ ;  /* 0x000000612a277824 */ /* 0x010fe400078e02ff */
[----:B------:R-:W-:Y:S01]  /*255f0*/  IMAD R41, R51, 0x5e, RZ ;  /* 0x0000005e33297824 */ /* 0x000fe200078e02ff */
[-C--:B------:R-:W-:Y:S01]  /*25600*/  IADD3 R34, P6, R49, R126.reuse, RZ ;  /* 0x0000007e31227210 */ /* 0x080fe20007fde0ff */
[----:B------:R3:W-:Y:S02]  /*25610*/  STG.E.U8 desc[UR48][R28.64], R215 ;  /* 0x000000d71c007986 */ /* 0x0007e4000c101130 */
[----:B------:R-:W4:Y:S01]  /*25620*/  LDC R42, c[0x0][0x278] ;  /* 0x00009e00ff2a7b82 */ /* 0x000f220000000800 */
[----:B------:R-:W-:-:S02]  /*25630*/  IADD3 R32, P4, R41, R126, RZ ;  /* 0x0000007e29207210 */ /* 0x000fc40007f9e0ff */
[----:B------:R-:W-:Y:S02]  /*25640*/  PRMT R216, R26, 0x7773, RZ ;  /* 0x000077731ad87816 */ /* 0x000fe400000000ff */
[-C--:B------:R-:W-:Y:S01]  /*25650*/  LEA.HI.X.SX32 R35, R49, R127.reuse, 0x1, P6 ;  /* 0x0000007f31237211 */ /* 0x080fe200030f0eff */
[----:B-1----:R-:W-:Y:S01]  /*25660*/  IMAD R49, R38, 0x63, RZ ;  /* 0x0000006326317824 */ /* 0x002fe200078e02ff */
[----:B------:R-:W-:Y:S01]  /*25670*/  PRMT R213, R27, 0x7772, RZ ;  /* 0x000077721bd57816 */ /* 0x000fe200000000ff */
[----:B------:R-:W1:Y:S01]  /*25680*/  LDC R38, c[0x0][0x278] ;  /* 0x00009e00ff267b82 */ /* 0x000e620000000800 */
[-C--:B---3--:R-:W-:Y:S02]  /*25690*/  IADD3 R28, P5, R37, R126.reuse, RZ ;  /* 0x0000007e251c7210 */ /* 0x088fe40007fbe0ff */
[-C--:B------:R-:W-:Y:S02]  /*256a0*/  LEA.HI.X.SX32 R33, R41, R127.reuse, 0x1, P4 ;  /* 0x0000007f29217211 */ /* 0x080fe400020f0eff */
[----:B------:R-:W-:Y:S01]  /*256b0*/  LEA.HI.X.SX32 R29, R37, R127, 0x1, P5 ;  /* 0x0000007f251d7211 */ /* 0x000fe200028f0eff */
[----:B--2---:R-:W-:Y:S01]  /*256c0*/  IMAD R37, R40, 0x64, RZ ;  /* 0x0000006428257824 */ /* 0x004fe200078e02ff */
[----:B------:R-:W-:Y:S01]  /*256d0*/  PRMT R214, R27, 0x7773, RZ ;  /* 0x000077731bd67816 */ /* 0x000fe200000000ff */
[----:B------:R-:W2:Y:S01]  /*256e0*/  LDC R40, c[0x0][0x278] ;  /* 0x00009e00ff287b82 */ /* 0x000ea20000000800 */
[----:B------:R-:W-:Y:S01]  /*256f0*/  IMAD R41, R48, 0x62, RZ ;  /* 0x0000006230297824 */ /* 0x000fe200078e02ff */
[----:B------:R-:W-:Y:S01]  /*25700*/  PRMT R217, R16, 0x7770, RZ ;  /* 0x0000777010d97816 */ /* 0x000fe200000000ff */
[----:B------:R3:W-:Y:S04]  /*25710*/  STG.E.U8 desc[UR48][R30.64], R216 ;  /* 0x000000d81e007986 */ /* 0x0007e8000c101130 */
[----:B------:R0:W-:Y:S01]  /*25720*/  STG.E.U8 desc[UR48][R32.64], R213 ;  /* 0x000000d520007986 */ /* 0x0001e2000c101130 */
[----:B------:R-:W1:Y:S03]  /*25730*/  LDC R51, c[0x0][0x278] ;  /* 0x00009e00ff337b82 */ /* 0x000e660000000800 */
[----:B------:R0:W-:Y:S01]  /*25740*/  STG.E.U8 desc[UR48][R34.64], R214 ;  /* 0x000000d622007986 */ /* 0x0001e2000c101130 */
[----:B---3--:R-:W-:-:S03]  /*25750*/  IADD3 R30, P4, R39, R126, RZ ;  /* 0x0000007e271e7210 */ /* 0x008fc60007f9e0ff */
[----:B------:R3:W-:Y:S01]  /*25760*/  STG.E.U8 desc[UR48][R28.64], R217 ;  /* 0x000000d91c007986 */ /* 0x0007e2000c101130 */
[----:B------:R-:W-:Y:S01]  /*25770*/  PRMT R221, R16, 0x7771, RZ ;  /* 0x0000777110dd7816 */ /* 0x000fe200000000ff */
[----:B------:R-:W1:Y:S01]  /*25780*/  LDC R48, c[0x0][0x278] ;  /* 0x00009e00ff307b82 */ /* 0x000e620000000800 */
[-C--:B0-----:R-:W-:Y:S02]  /*25790*/  IADD3 R32, P6, R41, R126.reuse, RZ ;  /* 0x0000007e29207210 */ /* 0x081fe40007fde0ff */
[----:B------:R-:W-:Y:S02]  /*257a0*/  LEA.HI.X.SX32 R31, R39, R127, 0x1, P4 ;  /* 0x0000007f271f7211 */ /* 0x000fe400020f0eff */
[-C--:B------:R-:W-:Y:S01]  /*257b0*/  IADD3 R34, P5, R49, R126.reuse, RZ ;  /* 0x0000007e31227210 */ /* 0x080fe20007fbe0ff */
[----:B------:R-:W-:Y:S01]  /*257c0*/  IMAD R39, R36, 0x66, RZ ;  /* 0x0000006624277824 */ /* 0x000fe200078e02ff */
[----:B------:R-:W-:Y:S01]  /*257d0*/  PRMT R219, R17, 0x7770, RZ ;  /* 0x0000777011db7816 */ /* 0x000fe200000000ff */
[----:B------:R-:W0:Y:S01]  /*257e0*/  LDC R36, c[0x0][0x278] ;  /* 0x00009e00ff247b82 */ /* 0x000e220000000800 */
[----:B---3--:R-:W-:-:S02]  /*257f0*/  IADD3 R28, P4, R37, R126, RZ ;  /* 0x0000007e251c7210 */ /* 0x008fc40007f9e0ff */
[-C--:B------:R-:W-:Y:S02]  /*25800*/  LEA.HI.X.SX32 R33, R41, R127.reuse, 0x1, P6 ;  /* 0x0000007f29217211 */ /* 0x080fe400030f0eff */
[----:B------:R-:W-:Y:S02]  /*25810*/  PRMT R220, R17, 0x7771, RZ ;  /* 0x0000777111dc7816 */ /* 0x000fe400000000ff */
[-C--:B------:R-:W-:Y:S02]  /*25820*/  LEA.HI.X.SX32 R35, R49, R127.reuse, 0x1, P5 ;  /* 0x0000007f31237211 */ /* 0x080fe400028f0eff */
[----:B------:R-:W-:Y:S02]  /*25830*/  PRMT R218, R18, 0x7770, RZ ;  /* 0x0000777012da7816 */ /* 0x000fe400000000ff */
[----:B------:R-:W-:Y:S01]  /*25840*/  LEA.HI.X.SX32 R29, R37, R127, 0x1, P4 ;  /* 0x0000007f251d7211 */ /* 0x000fe200020f0eff */
[----:B------:R-:W-:Y:S01]  /*25850*/  IMAD R37, R50, 0x65, RZ ;  /* 0x0000006532257824 */ /* 0x000fe200078e02ff */
[----:B------:R3:W-:Y:S01]  /*25860*/  STG.E.U8 desc[UR48][R30.64], R221 ;  /* 0x000000dd1e007986 */ /* 0x0007e2000c101130 */
[----:B----4-:R-:W-:Y:S01]  /*25870*/  IMAD R49, R42, 0x68, RZ ;  /* 0x000000682a317824 */ /* 0x010fe200078e02ff */
[----:B------:R-:W4:Y:S02]  /*25880*/  LDC R50, c[0x0][0x278] ;  /* 0x00009e00ff327b82 */ /* 0x000f240000000800 */
[----:B------:R-:W-:Y:S04]  /*25890*/  STG.E.U8 desc[UR48][R32.64], R219 ;  /* 0x000000db20007986 */ /* 0x000fe8000c101130 */
[----:B------:R-:W-:Y:S02]  /*258a0*/  STG.E.U8 desc[UR48][R34.64], R220 ;  /* 0x000000dc22007986 */ /* 0x000fe4000c101130 */
[----:B------:R-:W4:Y:S02]  /*258b0*/  LDC R42, c[0x0][0x278] ;  /* 0x00009e00ff2a7b82 */ /* 0x000f240000000800 */
[----:B------:R1:W-:Y:S01]  /*258c0*/  STG.E.U8 desc[UR48][R28.64], R218 ;  /* 0x000000da1c007986 */ /* 0x0003e2000c101130 */
[----:B---3--:R-:W-:-:S04]  /*258d0*/  IADD3 R30, P5, R39, R126, RZ ;  /* 0x0000007e271e7210 */ /* 0x008fc80007fbe0ff */
[----:B------:R-:W-:Y:S01]  /*258e0*/  LEA.HI.X.SX32 R31, R39, R127, 0x1, P5 ;  /* 0x0000007f271f7211 */ /* 0x000fe200028f0eff */
[----:B--2---:R-:W-:Y:S02]  /*258f0*/  IMAD R39, R40, 0x6a, RZ ;  /* 0x0000006a28277824 */ /* 0x004fe400078e02ff */
[----:B------:R-:W2:Y:S01]  /*25900*/  LDC R40, c[0x0][0x278] ;  /* 0x00009e00ff287b82 */ /* 0x000ea20000000800 */
[----:B-1----:R-:W-:-:S04]  /*25910*/  IADD3 R28, P6, R37, R126, RZ ;  /* 0x0000007e251c7210 */ /* 0x002fc80007fde0ff */
[-C--:B------:R-:W-:Y:S01]  /*25920*/  LEA.HI.X.SX32 R29, R37, R127.reuse, 0x1, P6 ;  /* 0x0000007f251d7211 */ /* 0x080fe200030f0eff */
[----:B------:R-:W-:Y:S02]  /*25930*/  IMAD R37, R38, 0x69, RZ ;  /* 0x0000006926257824 */ /* 0x000fe400078e02ff */
[----:B------:R-:W1:Y:S01]  /*25940*/  LDC R38, c[0x0][0x278] ;  /* 0x00009e00ff267b82 */ /* 0x000e620000000800 */
[----:B------:R-:W-:Y:S01]  /*25950*/  IMAD R41, R51, 0x67, RZ ;  /* 0x0000006733297824 */ /* 0x000fe200078e02ff */
[----:B------:R-:W-:Y:S02]  /*25960*/  PRMT R224, R18, 0x7771, RZ ;  /* 0x0000777112e07816 */ /* 0x000fe400000000ff */
[-C--:B------:R-:W-:Y:S02]  /*25970*/  IADD3 R34, P6, R49, R126.reuse, RZ ;  /* 0x0000007e31227210 */ /* 0x080fe40007fde0ff */
[----:B------:R-:W-:Y:S01]  /*25980*/  IADD3 R32, P4, R41, R126, RZ ;  /* 0x0000007e29207210 */ /* 0x000fe20007f9e0ff */
[----:B------:R3:W-:Y:S01]  /*25990*/  STG.E.U8 desc[UR48][R28.64], R224 ;  /* 0x000000e01c007986 */ /* 0x0007e2000c101130 */
[----:B------:R-:W-:Y:S01]  /*259a0*/  PRMT R222, R19, 0x7770, RZ ;  /* 0x0000777013de7816 */ /* 0x000fe200000000ff */
[----:B------:R-:W2:Y:S01]  /*259b0*/  LDC R51, c[0x0][0x278] ;  /* 0x00009e00ff337b82 */ /* 0x000ea20000000800 */
[----:B------:R-:W-:Y:S01]  /*259c0*/  LEA.HI.X.SX32 R35, R49, R127, 0x1, P6 ;  /* 0x0000007f31237211 */ /* 0x000fe200030f0eff */
[----:B0-----:R-:W-:Y:S01]  /*259d0*/  IMAD R49, R36, 0x6c, RZ ;  /* 0x0000006c24317824 */ /* 0x001fe200078e02ff */
[----:B------:R-:W-:-:S02]  /*259e0*/  PRMT R223, R19, 0x7771, RZ ;  /* 0x0000777113df7816 */ /* 0x000fc400000000ff */
[-C--:B------:R-:W-:Y:S01]  /*259f0*/  LEA.HI.X.SX32 R33, R41, R127.reuse, 0x1, P4 ;  /* 0x0000007f29217211 */ /* 0x080fe200020f0eff */
[----:B------:R-:W-:Y:S02]  /*25a00*/  IMAD R41, R48, 0x6b, RZ ;  /* 0x0000006b30297824 */ /* 0x000fe400078e02ff */
[----:B------:R-:W0:Y:S01]  /*25a10*/  LDC R36, c[0x0][0x278] ;  /* 0x00009e00ff247b82 */ /* 0x000e220000000800 */
[CC--:B---3--:R-:W-:Y:S01]  /*25a20*/  IADD3 R28, P5, R37.reuse, R126.reuse, RZ ;  /* 0x0000007e251c7210 */ /* 0x0c8fe20007fbe0ff */
[----:B------:R3:W-:Y:S01]  /*25a30*/  STG.E.U8 desc[UR48][R30.64], R222 ;  /* 0x000000de1e007986 */ /* 0x0007e2000c101130 */
[C---:B------:R-:W-:Y:S02]  /*25a40*/  PRMT R225, R16.reuse, 0x7772, RZ ;  /* 0x0000777210e17816 */ /* 0x040fe400000000ff */
[----:B------:R-:W-:Y:S02]  /*25a50*/  PRMT R226, R16, 0x7773, RZ ;  /* 0x0000777310e27816 */ /* 0x000fe400000000ff */
[-C--:B------:R-:W-:Y:S01]  /*25a60*/  LEA.HI.X.SX32 R29, R37, R127.reuse, 0x1, P5 ;  /* 0x0000007f251d7211 */ /* 0x080fe200028f0eff */
[----:B----4-:R-:W-:Y:S01]  /*25a70*/  IMAD R37, R42, 0x6d, RZ ;  /* 0x0000006d2a257824 */ /* 0x010fe200078e02ff */
[----:B------:R4:W-:Y:S01]  /*25a80*/  STG.E.U8 desc[UR48][R32.64], R223 ;  /* 0x000000df20007986 */ /* 0x0009e2000c101130 */
[----:B------:R-:W-:Y:S01]  /*25a90*/  PRMT R229, R17, 0x7772, RZ ;  /* 0x0000777211e57816 */ /* 0x000fe200000000ff */
[----:B------:R-:W0:Y:S01]  /*25aa0*/  LDC R42, c[0x0][0x278] ;  /* 0x00009e00ff2a7b82 */ /* 0x000e220000000800 */
[CC--:B---3--:R-:W-:Y:S01]  /*25ab0*/  IADD3 R30, P4, R39.reuse, R126.reuse, RZ ;  /* 0x0000007e271e7210 */ /* 0x0c8fe20007f9e0ff */
[----:B------:R3:W-:Y:S03]  /*25ac0*/  STG.E.U8 desc[UR48][R34.64], R225 ;  /* 0x000000e122007986 */ /* 0x0007e6000c101130 */
[----:B------:R-:W-:Y:S01]  /*25ad0*/  LEA.HI.X.SX32 R31, R39, R127, 0x1, P4 ;  /* 0x0000007f271f7211 */ /* 0x000fe200020f0eff */
[----:B------:R3:W-:Y:S01]  /*25ae0*/  STG.E.U8 desc[UR48][R28.64], R226 ;  /* 0x000000e21c007986 */ /* 0x0007e2000c101130 */
[----:B------:R-:W-:Y:S01]  /*25af0*/  PRMT R230, R17, 0x7773, RZ ;  /* 0x0000777311e67816 */ /* 0x000fe200000000ff */
[----:B------:R-:W0:Y:S01]  /*25b00*/  LDC R48, c[0x0][0x278] ;  /* 0x00009e00ff307b82 */ /* 0x000e220000000800 */
[-C--:B----4-:R-:W-:Y:S01]  /*25b10*/  IADD3 R32, P6, R41, R126.reuse, RZ ;  /* 0x0000007e29207210 */ /* 0x090fe20007fde0ff */
[----:B-1----:R-:W-:Y:S01]  /*25b20*/  IMAD R39, R38, 0x6f, RZ ;  /* 0x0000006f26277824 */ /* 0x002fe200078e02ff */
[----:B---3--:R-:W-:-:S02]  /*25b30*/  IADD3 R34, P5, R49, R126, RZ ;  /* 0x0000007e31227210 */ /* 0x008fc40007fbe0ff */
[----:B------:R-:W-:-:S03]  /*25b40*/  LEA.HI.X.SX32 R33, R41, R127, 0x1, P6 ;  /* 0x0000007f29217211 */ /* 0x000fc600030f0eff */
[----:B------:R-:W1:Y:S01]  /*25b50*/  LDC R38, c[0x0][0x278] ;  /* 0x00009e00ff267b82 */ /* 0x000e620000000800 */
[-C--:B------:R-:W-:Y:S02]  /*25b60*/  IADD3 R28, P4, R37, R126.reuse, RZ ;  /* 0x0000007e251c7210 */ /* 0x080fe40007f9e0ff */
[----:B------:R-:W-:Y:S02]  /*25b70*/  PRMT R227, R18, 0x7772, RZ ;  /* 0x0000777212e37816 */ /* 0x000fe400000000ff */
[-C--:B------:R-:W-:Y:S01]  /*25b80*/  LEA.HI.X.SX32 R35, R49, R127.reuse, 0x1, P5 ;  /* 0x0000007f31237211 */ /* 0x080fe200028f0eff */
[----:B--2---:R-:W-:Y:S01]  /*25b90*/  IMAD R49, R40, 0x71, RZ ;  /* 0x0000007128317824 */ /* 0x004fe200078e02ff */
[----:B------:R-:W-:Y:S01]  /*25ba0*/  PRMT R228, R18, 0x7773, RZ ;  /* 0x0000777312e47816 */ /* 0x000fe200000000ff */
[----:B------:R-:W2:Y:S01]  /*25bb0*/  LDC R40, c[0x0][0x278] ;  /* 0x00009e00ff287b82 */ /* 0x000ea20000000800 */
[----:B------:R-:W-:Y:S01]  /*25bc0*/  LEA.HI.X.SX32 R29, R37, R127, 0x1, P4 ;  /* 0x0000007f251d7211 */ /* 0x000fe200020f0eff */
[----:B------:R-:W-:Y:S01]  /*25bd0*/  IMAD R37, R50, 0x6e, RZ ;  /* 0x0000006e32257824 */ /* 0x000fe200078e02ff */
[----:B------:R3:W-:Y:S04]  /*25be0*/  STG.E.U8 desc[UR48][R30.64], R229 ;  /* 0x000000e51e007986 */ /* 0x0007e8000c101130 */
[----:B------:R-:W-:Y:S01]  /*25bf0*/  STG.E.U8 desc[UR48][R32.64], R230 ;  /* 0x000000e620007986 */ /* 0x000fe2000c101130 */
[----:B------:R-:W-:Y:S01]  /*25c00*/  PRMT R233, R19, 0x7772, RZ ;  /* 0x0000777213e97816 */ /* 0x000fe200000000ff */
[----:B------:R-:W-:Y:S01]  /*25c10*/  IMAD R41, R51, 0x70, RZ ;  /* 0x0000007033297824 */ /* 0x000fe200078e02ff */
[----:B------:R-:W4:Y:S01]  /*25c20*/  LDC R50, c[0x0][0x278] ;  /* 0x00009e00ff327b82 */ /* 0x000f220000000800 */
[----:B------:R-:W-:Y:S04]  /*25c30*/  STG.E.U8 desc[UR48][R34.64], R227 ;  /* 0x000000e322007986 */ /* 0x000fe8000c101130 */
[----:B------:R0:W-:Y:S01]  /*25c40*/  STG.E.U8 desc[UR48][R28.64], R228 ;  /* 0x000000e41c007986 */ /* 0x0001e2000c101130 */
[----:B---3--:R-:W-:-:S02]  /*25c50*/  IADD3 R30, P5, R39, R126, RZ ;  /* 0x0000007e271e7210 */ /* 0x008fc40007fbe0ff */
[----:B------:R-:W3:Y:S01]  /*25c60*/  LDC R51, c[0x0][0x278] ;  /* 0x00009e00ff337b82 */ /* 0x000ee20000000800 */
[----:B0-----:R-:W-:-:S04]  /*25c70*/  IADD3 R28, P6, R37, R126, RZ ;  /* 0x0000007e251c7210 */ /* 0x001fc80007fde0ff */
[-C--:B------:R-:W-:Y:S01]  /*25c80*/  LEA.HI.X.SX32 R29, R37, R127.reuse, 0x1, P6 ;  /* 0x0000007f251d7211 */ /* 0x080fe200030f0eff */
[----:B------:R-:W-:Y:S02]  /*25c90*/  IMAD R37, R36, 0x72, RZ ;  /* 0x0000007224257824 */ /* 0x000fe400078e02ff */
[----:B------:R-:W0:Y:S01]  /*25ca0*/  LDC R36, c[0x0][0x278] ;  /* 0x00009e00ff247b82 */ /* 0x000e220000000800 */
[-C--:B------:R-:W-:Y:S01]  /*25cb0*/  IADD3 R32, P4, R41, R126.reuse, RZ ;  /* 0x0000007e29207210 */ /* 0x080fe20007f9e0ff */
[----:B------:R1:W-:Y:S01]  /*25cc0*/  STG.E.U8 desc[UR48][R28.64], R233 ;  /* 0x000000e91c007986 */ /* 0x0003e2000c101130 */
[----:B------:R-:W-:Y:S02]  /*25cd0*/  IADD3 R34, P6, R49, R126, RZ ;  /* 0x0000007e31227210 */ /* 0x000fe40007fde0ff */
[----:B------:R-:W-:Y:S01]  /*25ce0*/  LEA.HI.X.SX32 R31, R39, R127, 0x1, P5 ;  /* 0x0000007f271f7211 */ /* 0x000fe200028f0eff */
[----:B------:R-:W-:Y:S01]  /*25cf0*/  IMAD R39, R42, 0x73, RZ ;  /* 0x000000732a277824 */ /* 0x000fe200078e02ff */
[----:B------:R-:W-:Y:S01]  /*25d00*/  PRMT R234, R19, 0x7773, RZ ;  /* 0x0000777313ea7816 */ /* 0x000fe200000000ff */
[----:B------:R-:W3:Y:S01]  /*25d10*/  LDC R42, c[0x0][0x278] ;  /* 0x00009e00ff2a7b82 */ /* 0x000ee20000000800 */
[----:B------:R-:W-:-:S02]  /*25d20*/  PRMT R231, R12, 0x7770, RZ ;  /* 0x000077700ce77816 */ /* 0x000fc400000000ff */
[-C--:B------:R-:W-:Y:S02]  /*25d30*/  LEA.HI.X.SX32 R33, R41, R127.reuse, 0x1, P4 ;  /* 0x0000007f29217211 */ /* 0x080fe400020f0eff */
[----:B-1----:R-:W-:Y:S01]  /*25d40*/  IADD3 R28, P5, R37, R126, RZ ;  /* 0x0000007e251c7210 */ /* 0x002fe20007fbe0ff */
[----:B------:R-:W-:Y:S01]  /*25d50*/  IMAD R41, R48, 0x74, RZ ;  /* 0x0000007430297824 */ /* 0x000fe200078e02ff */
[-C--:B------:R-:W-:Y:S01]  /*25d60*/  LEA.HI.X.SX32 R35, R49, R127.reuse, 0x1, P6 ;  /* 0x0000007f31237211 */ /* 0x080fe200030f0eff */
[----:B------:R-:W-:Y:S01]  /*25d70*/  IMAD R49, R38, 0x75, RZ ;  /* 0x0000007526317824 */ /* 0x000fe200078e02ff */
[----:B------:R-:W-:Y:S01]  /*25d80*/  PRMT R232, R12, 0x7771, RZ ;  /* 0x000077710ce87816 */ /* 0x000fe200000000ff */
[----:B------:R-:W1:Y:S01]  /*25d90*/  LDC R38, c[0x0][0x278] ;  /* 0x00009e00ff267b82 */ /* 0x000e620000000800 */
[----:B------:R-:W-:Y:S01]  /*25da0*/  LEA.HI.X.SX32 R29, R37, R127, 0x1, P5 ;  /* 0x0000007f251d7211 */ /* 0x000fe200028f0eff */
[----:B--2---:R-:W-:Y:S01]  /*25db0*/  IMAD R37, R40, 0x76, RZ ;  /* 0x0000007628257824 */ /* 0x004fe200078e02ff */
[----:B------:R2:W-:Y:S01]  /*25dc0*/  STG.E.U8 desc[UR48][R30.64], R234 ;  /* 0x000000ea1e007986 */ /* 0x0005e2000c101130 */
[----:B------:R-:W-:-:S04]  /*25dd0*/  PRMT R235, R13, 0x7770, RZ ;  /* 0x000077700deb7816 */ /* 0x000fc800000000ff */
[----:B------:R-:W1:Y:S01]  /*25de0*/  LDC R40, c[0x0][0x278] ;  /* 0x00009e00ff287b82 */ /* 0x000e620000000800 */
[----:B------:R4:W-:Y:S01]  /*25df0*/  STG.E.U8 desc[UR48][R32.64], R231 ;  /* 0x000000e720007986 */ /* 0x0009e2000c101130 */
[----:B------:R-:W-:-:S03]  /*25e00*/  PRMT R239, R13, 0x7771, RZ ;  /* 0x000077710def7816 */ /* 0x000fc600000000ff */
[----:B------:R0:W-:Y:S01]  /*25e10*/  STG.E.U8 desc[UR48][R34.64], R232 ;  /* 0x000000e822007986 */ /* 0x0001e2000c101130 */
[-C--:B--2---:R-:W-:Y:S02]  /*25e20*/  IADD3 R30, P4, R39, R126.reuse, RZ ;  /* 0x0000007e271e7210 */ /* 0x084fe40007f9e0ff */
[----:B------:R-:W2:Y:S01]  /*25e30*/  LDC R48, c[0x0][0x278] ;  /* 0x00009e00ff307b82 */ /* 0x000ea20000000800 */
[----:B------:R-:W-:Y:S02]  /*25e40*/  PRMT R27, R14, 0x7770, RZ ;  /* 0x000077700e1b7816 */ /* 0x000fe400000000ff */
[-C--:B----4-:R-:W-:Y:S02]  /*25e50*/  IADD3 R32, P6, R41, R126.reuse, RZ ;  /* 0x0000007e29207210 */ /* 0x090fe40007fde0ff */
[-C--:B------:R-:W-:Y:S02]  /*25e60*/  LEA.HI.X.SX32 R31, R39, R127.reuse, 0x1, P4 ;  /* 0x0000007f271f7211 */ /* 0x080fe400020f0eff */
[----:B0-----:R-:W-:Y:S01]  /*25e70*/  IADD3 R34, P5, R49, R126, RZ ;  /* 0x0000007e31227210 */ /* 0x001fe20007fbe0ff */
[----:B------:R0:W-:Y:S01]  /*25e80*/  STG.E.U8 desc[UR48][R28.64], R235 ;  /* 0x000000eb1c007986 */ /* 0x0001e2000c101130 */
[----:B------:R-:W-:-:S02]  /*25e90*/  LEA.HI.X.SX32 R33, R41, R127, 0x1, P6 ;  /* 0x0000007f29217211 */ /* 0x000fc400030f0eff */
[----:B------:R-:W-:Y:S02]  /*25ea0*/  PRMT R238, R14, 0x7771, RZ ;  /* 0x000077710eee7816 */ /* 0x000fe400000000ff */
[-C--:B------:R-:W-:Y:S01]  /*25eb0*/  LEA.HI.X.SX32 R35, R49, R127.reuse, 0x1, P5 ;  /* 0x0000007f31237211 */ /* 0x080fe200028f0eff */
[----:B------:R-:W-:Y:S01]  /*25ec0*/  IMAD R39, R36, 0x78, RZ ;  /* 0x0000007824277824 */ /* 0x000fe200078e02ff */
[----:B------:R-:W-:Y:S01]  /*25ed0*/  STG.E.U8 desc[UR48][R30.64], R239 ;  /* 0x000000ef1e007986 */ /* 0x000fe2000c101130 */
[----:B------:R-:W4:Y:S01]  /*25ee0*/  LDC R36, c[0x0][0x278] ;  /* 0x00009e00ff247b82 */ /* 0x000f220000000800 */
[-C--:B0-----:R-:W-:Y:S02]  /*25ef0*/  IADD3 R28, P4, R37, R126.reuse, RZ ;  /* 0x0000007e251c7210 */ /* 0x081fe40007f9e0ff */
[----:B------:R-:W-:Y:S01]  /*25f00*/  STG.E.U8 desc[UR48][R32.64], R27 ;  /* 0x0000001b20007986 */ /* 0x000fe2000c101130 */
[----:B------:R-:W-:Y:S02]  /*25f10*/  PRMT R26, R15, 0x7770, RZ ;  /* 0x000077700f1a7816 */ /* 0x000fe400000000ff */
[----:B------:R-:W-:Y:S01]  /*25f20*/  LEA.HI.X.SX32 R29, R37, R127, 0x1, P4 ;  /* 0x0000007f251d7211 */ /* 0x000fe200020f0eff */
[----:B------:R0:W-:Y:S01]  /*25f30*/  STG.E.U8 desc[UR48][R34.64], R238 ;  /* 0x000000ee22007986 */ /* 0x0001e2000c101130 */
[----:B------:R-:W-:Y:S01]  /*25f40*/  IMAD R37, R50, 0x77, RZ ;  /* 0x0000007732257824 */ /* 0x000fe200078e02ff */
[----:B------:R-:W-:Y:S01]  /*25f50*/  PRMT R25, R15, 0x7771, RZ ;  /* 0x000077710f197816 */ /* 0x000fe200000000ff */
[----:B---3--:R-:W-:Y:S01]  /*25f60*/  IMAD R41, R51, 0x79, RZ ;  /* 0x0000007933297824 */ /* 0x008fe200078e02ff */
[----:B------:R3:W-:Y:S01]  /*25f70*/  STG.E.U8 desc[UR48][R28.64], R26 ;  /* 0x0000001a1c007986 */ /* 0x0007e2000c101130 */
[----:B------:R-:W-:Y:S01]  /*25f80*/  PRMT R242, R12, 0x7772, RZ ;  /* 0x000077720cf27816 */ /* 0x000fe200000000ff */
[----:B------:R-:W2:Y:S08]  /*25f90*/  LDC R49, c[0x0][0x278] ;  /* 0x00009e00ff317b82 */ /* 0x000eb00000000800 */
[----:B0-----:R-:W0:Y:S01]  /*25fa0*/  LDC R34, c[0x0][0x278] ;  /* 0x00009e00ff227b82 */ /* 0x001e220000000800 */
[-C--:B---3--:R-:W-:Y:S01]  /*25fb0*/  IADD3 R26, P6, R37, R126.reuse, RZ ;  /* 0x0000007e251a7210 */ /* 0x088fe20007fde0ff */
[----:B-1----:R-:W-:Y:S01]  /*25fc0*/  IMAD R35, R38, 0x7b, RZ ;  /* 0x0000007b26237824 */ /* 0x002fe200078e02ff */
[----:B------:R-:W-:-:S02]  /*25fd0*/  IADD3 R30, P4, R41, R126, RZ ;  /* 0x0000007e291e7210 */ /* 0x000fc40007f9e0ff */
[-C--:B------:R-:W-:Y:S01]  /*25fe0*/  LEA.HI.X.SX32 R27, R37, R127.reuse, 0x1, P6 ;  /* 0x0000007f251b7211 */ /* 0x080fe200030f0eff */
[----:B------:R-:W-:Y:S02]  /*25ff0*/  IMAD R37, R40, 0x7c, RZ ;  /* 0x0000007c28257824 */ /* 0x000fe400078e02ff */
[----:B------:R-:W1:Y:S01]  /*26000*/  LDC R38, c[0x0][0x278] ;  /* 0x00009e00ff267b82 */ /* 0x000e620000000800 */
[----:B------:R-:W-:Y:S01]  /*26010*/  IMAD R33, R42, 0x7a, RZ ;  /* 0x0000007a2a217824 */ /* 0x000fe200078e02ff */
[----:B------:R-:W-:Y:S02]  /*26020*/  LEA.HI.X.SX32 R31, R41, R127, 0x1, P4 ;  /* 0x0000007f291f7211 */ /* 0x000fe400020f0eff */
[----:B------:R-:W-:-:S04]  /*26030*/  IADD3 R28, P5, R39, R126, RZ ;  /* 0x0000007e271c7210 */ /* 0x000fc80007fbe0ff */
[----:B------:R-:W3:Y:S01]  /*26040*/  LDC R40, c[0x0][0x278] ;  /* 0x00009e00ff287b82 */ /* 0x000ee20000000800 */
[----:B------:R-:W-:Y:S01]  /*26050*/  IADD3 R32, P6, R33, R126, RZ ;  /* 0x0000007e21207210 */ /* 0x000fe20007fde0ff */
[----:B------:R4:W-:Y:S06]  /*26060*/  STG.E.U8 desc[UR48][R26.64], R25 ;  /* 0x000000191a007986 */ /* 0x0009ec000c101130 */
[----:B------:R-:W3:Y:S01]  /*26070*/  LDC R42, c[0x0][0x278] ;  /* 0x00009e00ff2a7b82 */ /* 0x000ee20000000800 */
[----:B------:R-:W-:-:S07]  /*26080*/  LEA.HI.X.SX32 R29, R39, R127, 0x1, P5 ;  /* 0x0000007f271d7211 */ /* 0x000fce00028f0eff */
[----:B------:R-:W3:Y:S01]  /*26090*/  LDC R41, c[0x0][0x278] ;  /* 0x00009e00ff297b82 */ /* 0x000ee20000000800 */
[-C--:B----4-:R-:W-:Y:S01]  /*260a0*/  IADD3 R26, P5, R35, R126.reuse, RZ ;  /* 0x0000007e231a7210 */ /* 0x090fe20007fbe0ff */
[----:B------:R-:W-:Y:S01]  /*260b0*/  IMAD R39, R36, 0x7e, RZ ;  /* 0x0000007e24277824 */ /* 0x000fe200078e02ff */
[----:B------:R-:W-:Y:S01]  /*260c0*/  PRMT R243, R12, 0x7773, RZ ;  /* 0x000077730cf37816 */ /* 0x000fe200000000ff */
[----:B------:R4:W-:Y:S01]  /*260d0*/  STG.E.U8 desc[UR48][R28.64], R242 ;  /* 0x000000f21c007986 */ /* 0x0009e2000c101130 */
[----:B------:R-:W-:Y:S02]  /*260e0*/  PRMT R241, R13, 0x7772, RZ ;  /* 0x000077720df17816 */ /* 0x000fe400000000ff */
[-C--:B------:R-:W-:Y:S01]  /*260f0*/  LEA.HI.X.SX32 R33, R33, R127.reuse, 0x1, P6 ;  /* 0x0000007f21217211 */ /* 0x080fe200030f0eff */
[----:B------:R-:W3:Y:S01]  /*26100*/  LDC R36, c[0x0][0x278] ;  /* 0x00009e00ff247b82 */ /* 0x000ee20000000800 */
[----:B------:R-:W-:Y:S02]  /*26110*/  PRMT R244, R13, 0x7773, RZ ;  /* 0x000077730df47816 */ /* 0x000fe400000000ff */
[-C--:B------:R-:W-:Y:S01]  /*26120*/  LEA.HI.X.SX32 R27, R35, R127.reuse, 0x1, P5 ;  /* 0x0000007f231b7211 */ /* 0x080fe200028f0eff */
[----:B0-----:R-:W-:Y:S01]  /*26130*/  IMAD R35, R34, 0x7f, RZ ;  /* 0x0000007f22237824 */ /* 0x001fe200078e02ff */
[----:B------:R0:W-:Y:S01]  /*26140*/  STG.E.U8 desc[UR48][R30.64], R243 ;  /* 0x000000f31e007986 */ /* 0x0001e2000c101130 */
[----:B--2---:R-:W-:Y:S01]  /*26150*/  IMAD R25, R48, 0x7d, RZ ;  /* 0x0000007d30197824 */ /* 0x004fe200078e02ff */
[C---:B----4-:R-:W-:Y:S01]  /*26160*/  IADD3 R28, P4, R37.reuse, R126, RZ ;  /* 0x0000007e251c7210 */ /* 0x050fe20007f9e0ff */
[----:B------:R-:W2:Y:S01]  /*26170*/  LDC R34, c[0x0][0x278] ;  /* 0x00009e00ff227b82 */ /* 0x000ea20000000800 */
[----:B------:R4:W-:Y:S02]  /*26180*/  STG.E.U8 desc[UR48][R32.64], R241 ;  /* 0x000000f120007986 */ /* 0x0009e4000c101130 */
[----:B------:R-:W-:-:S02]  /*26190*/  LEA.HI.X.SX32 R29, R37, R127, 0x1, P4 ;  /* 0x0000007f251d7211 */ /* 0x000fc400020f0eff */
[----:B------:R1:W-:Y:S01]  /*261a0*/  STG.E.U8 desc[UR48][R26.64], R244 ;  /* 0x000000f41a007986 */ /* 0x0003e2000c101130 */
[-C--:B0-----:R-:W-:Y:S02]  /*261b0*/  IADD3 R30, P6, R25, R126.reuse, RZ ;  /* 0x0000007e191e7210 */ /* 0x081fe40007fde0ff */
[----:B------:R-:W0:Y:S01]  /*261c0*/  LDC R48, c[0x0][0x278] ;  /* 0x00009e00ff307b82 */ /* 0x000e220000000800 */
[C---:B------:R-:W-:Y:S02]  /*261d0*/  PRMT R240, R14.reuse, 0x7772, RZ ;  /* 0x000077720ef07816 */ /* 0x040fe400000000ff */
[-C--:B----4-:R-:W-:Y:S02]  /*261e0*/  IADD3 R32, P5, R39, R126.reuse, RZ ;  /* 0x0000007e27207210 */ /* 0x090fe40007fbe0ff */
[----:B-1----:R-:W-:Y:S02]  /*261f0*/  IADD3 R26, P4, R35, R126, RZ ;  /* 0x0000007e231a7210 */ /* 0x002fe40007f9e0ff */
[----:B------:R-:W-:-:S02]  /*26200*/  PRMT R245, R14, 0x7773, RZ ;  /* 0x000077730ef57816 */ /* 0x000fc400000000ff */
[-C--:B------:R-:W-:Y:S01]  /*26210*/  LEA.HI.X.SX32 R27, R35, R127.reuse, 0x1, P4 ;  /* 0x0000007f231b7211 */ /* 0x080fe200020f0eff */
[----:B------:R-:W-:Y:S01]  /*26220*/  IMAD R35, R38, 0x81, RZ ;  /* 0x0000008126237824 */ /* 0x000fe200078e02ff */
[-C--:B------:R-:W-:Y:S01]  /*26230*/  LEA.HI.X.SX32 R31, R25, R127.reuse, 0x1, P6 ;  /* 0x0000007f191f7211 */ /* 0x080fe200030f0eff */
[----:B------:R-:W1:Y:S01]  /*26240*/  LDC R38, c[0x0][0x278] ;  /* 0x00009e00ff267b82 */ /* 0x000e620000000800 */
[----:B------:R-:W-:Y:S01]  /*26250*/  LEA.HI.X.SX32 R33, R39, R127, 0x1, P5 ;  /* 0x0000007f27217211 */ /* 0x000fe200028f0eff */
[----:B---3--:R-:W-:Y:S01]  /*26260*/  IMAD R39, R40, 0x83, RZ ;  /* 0x0000008328277824 */ /* 0x008fe200078e02ff */
[C---:B------:R-:W-:Y:S01]  /*26270*/  PRMT R236, R15.reuse, 0x7772, RZ ;  /* 0x000077720fec7816 */ /* 0x040fe200000000ff */
[----:B------:R-:W-:Y:S01]  /*26280*/  IMAD R37, R42, 0x82, RZ ;  /* 0x000000822a257824 */ /* 0x000fe200078e02ff */
[----:B------:R-:W-:Y:S01]  /*26290*/  PRMT R237, R15, 0x7773, RZ ;  /* 0x000077730fed7816 */ /* 0x000fe200000000ff */
[----:B------:R-:W-:Y:S02]  /*262a0*/  IMAD.SHL.U32 R25, R41, 0x80, RZ ;  /* 0x0000008029197824 */ /* 0x000fe400078e00ff */
[----:B------:R-:W3:Y:S01]  /*262b0*/  LDC R40, c[0x0][0x278] ;  /* 0x00009e00ff287b82 */ /* 0x000ee20000000800 */
[----:B------:R-:W-:Y:S04]  /*262c0*/  STG.E.U8 desc[UR48][R28.64], R240 ;  /* 0x000000f01c007986 */ /* 0x000fe8000c101130 */
[----:B------:R4:W-:Y:S03]  /*262d0*/  STG.E.U8 desc[UR48][R30.64], R245 ;  /* 0x000000f51e007986 */ /* 0x0009e6000c101130 */
[----:B------:R-:W3:Y:S01]  /*262e0*/  LDC R41, c[0x0][0x278] ;  /* 0x00009e00ff297b82 */ /* 0x000ee20000000800 */
[----:B------:R-:W-:Y:S04]  /*262f0*/  STG.E.U8 desc[UR48][R32.64], R236 ;  /* 0x000000ec20007986 */ /* 0x000fe8000c101130 */
[----:B------:R2:W-:Y:S01]  /*26300*/  STG.E.U8 desc[UR48][R26.64], R237 ;  /* 0x000000ed1a007986 */ /* 0x0005e2000c101130 */
[----:B------:R-:W-:-:S02]  /*26310*/  PRMT R19, R44, 0x7770, RZ ;  /* 0x000077702c137816 */ /* 0x000fc400000000ff */
[----:B------:R-:W-:Y:S01]  /*26320*/  PRMT R16, R44, 0x7771, RZ ;  /* 0x000077712c107816 */ /* 0x000fe200000000ff */
[----:B------:R-:W3:Y:S01]  /*26330*/  LDC R42, c[0x0][0x278] ;  /* 0x00009e00ff2a7b82 */ /* 0x000ee20000000800 */
[-C--:B----4-:R-:W-:Y:S02]  /*26340*/  IADD3 R30, P4, R37, R126.reuse, RZ ;  /* 0x0000007e251e7210 */ /* 0x090fe40007f9e0ff */
[-C--:B------:R-:W-:Y:S02]  /*26350*/  IADD3 R28, P5, R35, R126.reuse, RZ ;  /* 0x0000007e231c7210 */ /* 0x080fe40007fbe0ff */
[-C--:B------:R-:W-:Y:S02]  /*26360*/  LEA.HI.X.SX32 R31, R37, R127.reuse, 0x1, P4 ;  /* 0x0000007f251f7211 */ /* 0x080fe400020f0eff */
[C---:B--2---:R-:W-:Y:S01]  /*26370*/  IADD3 R26, P6, R25.reuse, R126, RZ ;  /* 0x0000007e191a7210 */ /* 0x044fe20007fde0ff */
[----:B------:R-:W-:Y:S02]  /*26380*/  IMAD R37, R36, 0x85, RZ ;  /* 0x0000008524257824 */ /* 0x000fe400078e02ff */
[----:B------:R-:W2:Y:S01]  /*26390*/  LDC R36, c[0x0][0x278] ;  /* 0x00009e00ff247b82 */ /* 0x000ea20000000800 */
[----:B------:R-:W-:-:S02]  /*263a0*/  LEA.HI.X.SX32 R27, R25, R127, 0x1, P6 ;  /* 0x0000007f191b7211 */ /* 0x000fc400030f0eff */
[-C--:B------:R-:W-:Y:S01]  /*263b0*/  IADD3 R32, P6, R39, R126.reuse, RZ ;  /* 0x0000007e27207210 */ /* 0x080fe20007fde0ff */
[----:B------:R-:W-:Y:S01]  /*263c0*/  IMAD R25, R34, 0x84, RZ ;  /* 0x0000008422197824 */ /* 0x000fe200078e02ff */
[-C--:B------:R-:W-:Y:S02]  /*263d0*/  LEA.HI.X.SX32 R29, R35, R127.reuse, 0x1, P5 ;  /* 0x0000007f231d7211 */ /* 0x080fe400028f0eff */
[C---:B------:R-:W-:Y:S02]  /*263e0*/  PRMT R24, R45.reuse, 0x7770, RZ ;  /* 0x000077702d187816 */ /* 0x040fe400000000ff */
[----:B------:R-:W-:Y:S02]  /*263f0*/  PRMT R23, R45, 0x7771, RZ ;  /* 0x000077712d177816 */ /* 0x000fe400000000ff */
[----:B------:R-:W-:Y:S01]  /*26400*/  LEA.HI.X.SX32 R33, R39, R127, 0x1, P6 ;  /* 0x0000007f27217211 */ /* 0x000fe200030f0eff */
[----:B------:R0:W-:Y:S01]  /*26410*/  STG.E.U8 desc[UR48][R26.64], R19 ;  /* 0x000000131a007986 */ /* 0x0001e2000c101130 */
[----:B------:R-:W-:-:S03]  /*26420*/  IADD3 R34, P5, R25, R126, RZ ;  /* 0x0000007e19227210 */ /* 0x000fc60007fbe0ff */
[----:B------:R4:W-:Y:S01]  /*26430*/  STG.E.U8 desc[UR48][R28.64], R16 ;  /* 0x000000101c007986 */ /* 0x0009e2000c101130 */
[----:B------:R-:W-:-:S03]  /*26440*/  PRMT R21, R46, 0x7770, RZ ;  /* 0x000077702e157816 */ /* 0x000fc600000000ff */
[----:B------:R-:W-:Y:S01]  /*26450*/  STG.E.U8 desc[UR48][R30.64], R24 ;  /* 0x000000181e007986 */ /* 0x000fe2000c101130 */
[----:B------:R-:W-:-:S03]  /*26460*/  LEA.HI.X.SX32 R35, R25, R127, 0x1, P5 ;  /* 0x0000007f19237211 */ /* 0x000fc600028f0eff */
[----:B------:R3:W-:Y:S01]  /*26470*/  STG.E.U8 desc[UR48][R32.64], R23 ;  /* 0x0000001720007986 */ /* 0x0007e2000c101130 */
[----:B0-----:R-:W-:Y:S01]  /*26480*/  IMAD R19, R48, 0x86, RZ ;  /* 0x0000008630137824 */ /* 0x001fe200078e02ff */
[CC--:B----4-:R-:W-:Y:S01]  /*26490*/  IADD3 R28, P4, R37.reuse, R126.reuse, RZ ;  /* 0x0000007e251c7210 */ /* 0x0d0fe20007f9e0ff */
[----:B-1----:R-:W-:Y:S01]  /*264a0*/  IMAD R39, R38, 0x87, RZ ;  /* 0x0000008726277824 */ /* 0x002fe200078e02ff */
[----:B------:R-:W-:Y:S01]  /*264b0*/  PRMT R14, R46, 0x7771, RZ ;  /* 0x000077712e0e7816 */ /* 0x000fe200000000ff */
[----:B------:R-:W0:Y:S01]  /*264c0*/  LDC R16, c[0x0][0x278] ;  /* 0x00009e00ff107b82 */ /* 0x000e220000000800 */
[----:B------:R-:W-:Y:S02]  /*264d0*/  LEA.HI.X.SX32 R29, R37, R127, 0x1, P4 ;  /* 0x0000007f251d7211 */ /* 0x000fe400020f0eff */
[----:B------:R-:W-:Y:S01]  /*264e0*/  IADD3 R26, P6, R19, R126, RZ ;  /* 0x0000007e131a7210 */ /* 0x000fe20007fde0ff */
[----:B---3--:R-:W-:-:S04]  /*264f0*/  IMAD R23, R40, 0x88, RZ ;  /* 0x0000008828177824 */ /* 0x008fc800078e02ff */
[----:B------:R-:W1:Y:S01]  /*26500*/  LDC R32, c[0x0][0x278] ;  /* 0x00009e00ff207b82 */ /* 0x000e620000000800 */
[----:B------:R3:W-:Y:S01]  /*26510*/  STG.E.U8 desc[UR48][R34.64], R21 ;  /* 0x0000001522007986 */ /* 0x0007e2000c101130 */
[-C--:B------:R-:W-:Y:S02]  /*26520*/  IADD3 R24, P5, R39, R126.reuse, RZ ;  /* 0x0000007e27187210 */ /* 0x080fe40007fbe0ff */
[----:B------:R-:W-:Y:S01]  /*26530*/  PRMT R22, R47, 0x7770, RZ ;  /* 0x000077702f167816 */ /* 0x000fe200000000ff */
[----:B------:R4:W-:Y:S01]  /*26540*/  STG.E.U8 desc[UR48][R28.64], R14 ;  /* 0x0000000e1c007986 */ /* 0x0009e2000c101130 */
[----:B------:R-:W-:Y:S02]  /*26550*/  IADD3 R30, P4, R23, R126, RZ ;  /* 0x0000007e171e7210 */ /* 0x000fe40007f9e0ff */
[----:B------:R-:W0:Y:S01]  /*26560*/  LDC R33, c[0x0][0x278] ;  /* 0x00009e00ff217b82 */ /* 0x000e220000000800 */
[----:B------:R-:W-:Y:S01]  /*26570*/  LEA.HI.X.SX32 R27, R19, R127, 0x1, P6 ;  /* 0x0000007f131b7211 */ /* 0x000fe200030f0eff */
[----:B------:R-:W-:Y:S01]  /*26580*/  IMAD R19, R41, 0x89, RZ ;  /* 0x0000008929137824 */ /* 0x000fe200078e02ff */
[----:B------:R-:W-:-:S02]  /*26590*/  PRMT R20, R47, 0x7771, RZ ;  /* 0x000077712f147816 */ /* 0x000fc400000000ff */
[-C--:B------:R-:W-:Y:S02]  /*265a0*/  LEA.HI.X.SX32 R25, R39, R127.reuse, 0x1, P5 ;  /* 0x0000007f27197211 */ /* 0x080fe400028f0eff */
[----:B------:R-:W-:Y:S01]  /*265b0*/  PRMT R18, R44, 0x7772, RZ ;  /* 0x000077722c127816 */ /* 0x000fe200000000ff */
[----:B---3--:R-:W-:Y:S01]  /*265c0*/  IMAD R21, R42, 0x8a, RZ ;  /* 0x0000008a2a157824 */ /* 0x008fe200078e02ff */
[----:B----4-:R-:W3:Y:S01]  /*265d0*/  LDC R14, c[0x0][0x278] ;  /* 0x00009e00ff0e7b82 */ /* 0x010ee20000000800 */
[-C--:B------:R-:W-:Y:S01]  /*265e0*/  LEA.HI.X.SX32 R31, R23, R127.reuse, 0x1, P4 ;  /* 0x0000007f171f7211 */ /* 0x080fe200020f0eff */
[----:B------:R2:W-:Y:S01]  /*265f0*/  STG.E.U8 desc[UR48][R26.64], R22 ;  /* 0x000000161a007986 */ /* 0x0005e2000c101130 */
[----:B------:R-:W-:Y:S01]  /*26600*/  IMAD R23, R49, 0x8b, RZ ;  /* 0x0000008b31177824 */ /* 0x000fe200078e02ff */
[C---:B------:R-:W-:Y:S02]  /*26610*/  IADD3 R28, P6, R19.reuse, R126, RZ ;  /* 0x0000007e131c7210 */ /* 0x040fe40007fde0ff */
[----:B------:R-:W-:Y:S02]  /*26620*/  STG.E.U8 desc[UR48][R24.64], R20 ;  /* 0x0000001418007986 */ /* 0x000fe4000c101130 */
[----:B------:R-:W-:Y:S01]  /*26630*/  LEA.HI.X.SX32 R29, R19, R127, 0x1, P6 ;  /* 0x0000007f131d7211 */ /* 0x000fe200030f0eff */
[----:B------:R-:W4:Y:S01]  /*26640*/  LDC R34, c[0x0][0x278] ;  /* 0x00009e00ff227b82 */ /* 0x000f220000000800 */
[----:B------:R1:W-:Y:S01]  /*26650*/  STG.E.U8 desc[UR48][R30.64], R18 ;  /* 0x000000121e007986 */ /* 0x0003e2000c101130 */
[----:B--2---:R-:W-:-:S06]  /*26660*/  IMAD R27, R36, 0x8c, RZ ;  /* 0x0000008c241b7824 */ /* 0x004fcc00078e02ff */
[----:B------:R-:W2:Y:S01]  /*26670*/  LDC R26, c[0x0][0x278] ;  /* 0x00009e00ff1a7b82 */ /* 0x000ea20000000800 */
[-C--:B------:R-:W-:Y:S02]  /*26680*/  IADD3 R22, P6, R27, R126.reuse, RZ ;  /* 0x0000007e1b167210 */ /* 0x080fe40007fde0ff */
[----:B-1----:R-:W-:-:S05]  /*26690*/  IADD3 R18, P4, R23, R126, RZ ;  /* 0x0000007e17127210 */ /* 0x002fca0007f9e0ff */
[----:B------:R-:W1:Y:S01]  /*266a0*/  LDC R30, c[0x0][0x278] ;  /* 0x00009e00ff1e7b82 */ /* 0x000e620000000800 */
[----:B------:R-:W-:Y:S02]  /*266b0*/  IADD3 R20, P5, R21, R126, RZ ;  /* 0x0000007e15147210 */ /* 0x000fe40007fbe0ff */
[-C--:B------:R-:W-:Y:S02]  /*266c0*/  LEA.HI.X.SX32 R19, R23, R127.reuse, 0x1, P4 ;  /* 0x0000007f17137211 */ /* 0x080fe400020f0eff */
[----:B------:R-:W-:Y:S01]  /*266d0*/  LEA.HI.X.SX32 R23, R27, R127, 0x1, P6 ;  /* 0x0000007f1b177211 */ /* 0x000fe200030f0eff */
[----:B------:R-:W-:Y:S01]  /*266e0*/  IMAD R27, R32, 0x8e, RZ ;  /* 0x0000008e201b7824 */ /* 0x000fe200078e02ff */
[----:B------:R-:W-:Y:S01]  /*266f0*/  FSETP.NEU.AND P3, PT, R0, RZ, PT ;  /* 0x000000ff0000720b */ /* 0x000fe20003f6d000 */
[----:B------:R-:W4:Y:S01]  /*26700*/  LDC R32, c[0x0][0x278] ;  /* 0x00009e00ff207b82 */ /* 0x000f220000000800 */
[----:B------:R-:W-:Y:S01]  /*26710*/  PRMT R11, R44, 0x7773, RZ ;  /* 0x000077732c0b7816 */ /* 0x000fe200000000ff */
[----:B0-----:R-:W-:Y:S01]  /*26720*/  IMAD R25, R16, 0x8d, RZ ;  /* 0x0000008d10197824 */ /* 0x001fe200078e02ff */
[----:B------:R-:W-:-:S02]  /*26730*/  PRMT R0, R45, 0x7772, RZ ;  /* 0x000077722d007816 */ /* 0x000fc400000000ff */
[-C--:B------:R-:W-:Y:S01]  /*26740*/  LEA.HI.X.SX32 R21, R21, R127.reuse, 0x1, P5 ;  /* 0x0000007f15157211 */ /* 0x080fe200028f0eff */
[----:B------:R0:W-:Y:S01]  /*26750*/  STG.E.U8 desc[UR48][R28.64], R11 ;  /* 0x0000000b1c007986 */ /* 0x0001e2000c101130 */
[----:B------:R-:W-:Y:S01]  /*26760*/  PRMT R17, R45, 0x7773, RZ ;  /* 0x000077732d117816 */ /* 0x000fe200000000ff */
[----:B------:R-:W4:Y:S01]  /*26770*/  LDC R31, c[0x0][0x278] ;  /* 0x00009e00ff1f7b82 */ /* 0x000f220000000800 */
[-C--:B------:R-:W-:Y:S01]  /*26780*/  IADD3 R24, P5, R25, R126.reuse, RZ ;  /* 0x0000007e19187210 */ /* 0x080fe20007fbe0ff */
[----:B------:R3:W-:Y:S01]  /*26790*/  STG.E.U8 desc[UR48][R20.64], R0 ;  /* 0x0000000014007986 */ /* 0x0007e2000c101130 */
[----:B------:R-:W-:Y:S02]  /*267a0*/  PRMT R15, R46, 0x7772, RZ ;  /* 0x000077722e0f7816 */ /* 0x000fe400000000ff */
[----:B------:R-:W-:Y:S01]  /*267b0*/  IADD3 R16, P4, R27, R126, RZ ;  /* 0x0000007e1b107210 */ /* 0x000fe20007f9e0ff */
[----:B0-----:R-:W-:Y:S02]  /*267c0*/  IMAD R11, R33, 0x8f, RZ ;  /* 0x0000008f210b7824 */ /* 0x001fe400078e02ff */
[----:B---3--:R-:W-:Y:S01]  /*267d0*/  IMAD R21, R14, 0x90, RZ ;  /* 0x000000900e157824 */ /* 0x008fe200078e02ff */
[----:B------:R-:W0:Y:S01]  /*267e0*/  LDC R0, c[0x0][0x278] ;  /* 0x00009e00ff007b82 */ /* 0x000e220000000800 */
[----:B------:R3:W-:Y:S01]  /*267f0*/  STG.E.U8 desc[UR48][R18.64], R17 ;  /* 0x0000001112007986 */ /* 0x0007e2000c101130 */
[----:B------:R-:W-:-:S02]  /*26800*/  LEA.HI.X.SX32 R25, R25, R127, 0x1, P5 ;  /* 0x0000007f19197211 */ /* 0x000fc400028f0eff */
[-C--:B------:R-:W-:Y:S01]  /*26810*/  IADD3 R14, P6, R11, R126.reuse, RZ ;  /* 0x0000007e0b0e7210 */ /* 0x080fe20007fde0ff */
[----:B------:R2:W-:Y:S01]  /*26820*/  STG.E.U8 desc[UR48][R22.64], R15 ;  /* 0x0000000f16007986 */ /* 0x0005e2000c101130 */
[----:B------:R-:W-:Y:S02]  /*26830*/  PRMT R12, R46, 0x7773, RZ ;  /* 0x000077732e0c7816 */ /* 0x000fe400000000ff */
[C---:B------:R-:W-:Y:S02]  /*26840*/  PRMT R5, R47.reuse, 0x7772, RZ ;  /* 0x000077722f057816 */ /* 0x040fe400000000ff */
[----:B------:R-:W-:Y:S02]  /*26850*/  PRMT R13, R47, 0x7773, RZ ;  /* 0x000077732f0d7816 */ /* 0x000fe400000000ff */
[----:B---3--:R-:W-:Y:S02]  /*26860*/  IADD3 R18, P5, R21, R126, RZ ;  /* 0x0000007e15127210 */ /* 0x008fe40007fbe0ff */
[----:B------:R-:W-:-:S02]  /*26870*/  LEA.HI.X.SX32 R17, R27, R127, 0x1, P4 ;  /* 0x0000007f1b117211 */ /* 0x000fc400020f0eff */
[-C--:B--2---:R-:W-:Y:S01]  /*26880*/  LEA.HI.X.SX32 R15, R11, R127.reuse, 0x1, P6 ;  /* 0x0000007f0b0f7211 */ /* 0x084fe200030f0eff */
[----:B------:R-:W2:Y:S01]  /*26890*/  LDC R22, c[0x0][0x278] ;  /* 0x00009e00ff167b82 */ /* 0x000ea20000000800 */
[----:B------:R-:W-:Y:S02]  /*268a0*/  PRMT R47, R80, 0x7770, RZ ;  /* 0x00007770502f7816 */ /* 0x000fe400000000ff */
[----:B------:R-:W-:Y:S01]  /*268b0*/  LEA.HI.X.SX32 R19, R21, R127, 0x1, P5 ;  /* 0x0000007f15137211 */ /* 0x000fe200028f0eff */
[----:B------:R3:W-:Y:S01]  /*268c0*/  STG.E.U8 desc[UR48][R24.64], R12 ;  /* 0x0000000c18007986 */ /* 0x0007e2000c101130 */
[----:B-1----:R-:W-:Y:S02]  /*268d0*/  IMAD R11, R30, 0x92, RZ ;  /* 0x000000921e0b7824 */ /* 0x002fe400078e02ff */
[----:B------:R-:W-:Y:S01]  /*268e0*/  IMAD R23, R26, 0x91, RZ ;  /* 0x000000911a177824 */ /* 0x000fe200078e02ff */
[----:B------:R1:W-:Y:S01]  /*268f0*/  STG.E.U8 desc[UR48][R16.64], R5 ;  /* 0x0000000510007986 */ /* 0x0003e2000c101130 */
[----:B------:R-:W2:Y:S03]  /*26900*/  LDC R26, c[0x0][0x278] ;  /* 0x00009e00ff1a7b82 */ /* 0x000ea60000000800 */
[----:B------:R-:W-:Y:S04]  /*26910*/  STG.E.U8 desc[UR48][R14.64], R13 ;  /* 0x0000000d0e007986 */ /* 0x000fe8000c101130 */
[----:B------:R0:W-:Y:S01]  /*26920*/  STG.E.U8 desc[UR48][R18.64], R47 ;  /* 0x0000002f12007986 */ /* 0x0001e2000c101130 */
[----:B---3--:R-:W3:Y:S01]  /*26930*/  LDC R24, c[0x0][0x278] ;  /* 0x00009e00ff187b82 */ /* 0x008ee20000000800 */
[----:B------:R-:W-:-:S02]  /*26940*/  IADD3 R20, P4, R23, R126, RZ ;  /* 0x0000007e17147210 */ /* 0x000fc40007f9e0ff */
[----:B-1----:R-:W-:Y:S01]  /*26950*/  IADD3 R16, P6, R11, R126, RZ ;  /* 0x0000007e0b107210 */ /* 0x002fe20007fde0ff */
[----:B----4-:R-:W-:-:S04]  /*26960*/  IMAD R5, R32, 0x95, RZ ;  /* 0x0000009520057824 */ /* 0x010fc800078e02ff */
[----:B0-----:R-:W0:Y:S01]  /*26970*/  LDC R18, c[0x0][0x278] ;  /* 0x00009e00ff127b82 */ /* 0x001e220000000800 */
[-C--:B------:R-:W-:Y:S02]  /*26980*/  LEA.HI.X.SX32 R17, R11, R127.reuse, 0x1, P6 ;  /* 0x0000007f0b117211 */ /* 0x080fe400030f0eff */
[-C--:B------:R-:W-:Y:S01]  /*26990*/  LEA.HI.X.SX32 R21, R23, R127.reuse, 0x1, P4 ;  /* 0x0000007f17157211 */ /* 0x080fe200020f0eff */
[----:B------:R-:W-:Y:S01]  /*269a0*/  IMAD R23, R31, 0x93, RZ ;  /* 0x000000931f177824 */ /* 0x000fe200078e02ff */
[C---:B------:R-:W-:Y:S01]  /*269b0*/  IADD3 R14, P6, R5.reuse, R126, RZ ;  /* 0x0000007e050e7210 */ /* 0x040fe20007fde0ff */
[----:B------:R-:W-:Y:S01]  /*269c0*/  IMAD R25, R34, 0x94, RZ ;  /* 0x0000009422197824 */ /* 0x000fe200078e02ff */
[----:B------:R-:W-:Y:S02]  /*269d0*/  PRMT R10, R80, 0x7771, RZ ;  /* 0x00007771500a7816 */ /* 0x000fe400000000ff */
[----:B------:R-:W-:Y:S01]  /*269e0*/  LEA.HI.X.SX32 R15, R5, R127, 0x1, P6 ;  /* 0x0000007f050f7211 */ /* 0x000fe200030f0eff */
[----:B------:R-:W-:Y:S01]  /*269f0*/  IMAD R5, R0, 0x96, RZ ;  /* 0x0000009600057824 */ /* 0x000fe200078e02ff */
[C---:B------:R-:W-:Y:S01]  /*26a00*/  PRMT R45, R81.reuse, 0x7773, RZ ;  /* 0x00007773512d7816 */ /* 0x040fe200000000ff */
[----:B------:R1:W-:Y:S01]  /*26a10*/  STG.E.U8 desc[UR48][R20.64], R10 ;  /* 0x0000000a14007986 */ /* 0x0003e2000c101130 */
[C---:B------:R-:W-:Y:S01]  /*26a20*/  PRMT R46, R81.reuse, 0x7772, RZ ;  /* 0x00007772512e7816 */ /* 0x040fe200000000ff */
[----:B------:R-:W4:Y:S01]  /*26a30*/  LDC R0, c[0x0][0x278] ;  /* 0x00009e00ff007b82 */ /* 0x000f220000000800 */
[----:B------:R-:W-:-:S02]  /*26a40*/  PRMT R44, R81, 0x7771, RZ ;  /* 0x00007771512c7816 */ /* 0x000fc400000000ff */
[----:B------:R-:W-:Y:S02]  /*26a50*/  PRMT R81, R81, 0x7770, RZ ;  /* 0x0000777051517816 */ /* 0x000fe400000000ff */
[-C--:B------:R-:W-:Y:S02]  /*26a60*/  IADD3 R12, P5, R23, R126.reuse, RZ ;  /* 0x0000007e170c7210 */ /* 0x080fe40007fbe0ff */
[-C--:B-1----:R-:W-:Y:S01]  /*26a70*/  IADD3 R10, P4, R25, R126.reuse, RZ ;  /* 0x0000007e190a7210 */ /* 0x082fe20007f9e0ff */
[----:B------:R1:W-:Y:S01]  /*26a80*/  STG.E.U8 desc[UR48][R16.64], R81 ;  /* 0x0000005110007986 */ /* 0x0003e2000c101130 */
[-C--:B------:R-:W-:Y:S01]  /*26a90*/  LEA.HI.X.SX32 R13, R23, R127.reuse, 0x1, P5 ;  /* 0x0000007f170d7211 */ /* 0x080fe200028f0eff */
[----:B------:R-:W4:Y:S01]  /*26aa0*/  LDC R20, c[0x0][0x278] ;  /* 0x00009e00ff147b82 */ /* 0x000f220000000800 */
[----:B------:R-:W-:Y:S01]  /*26ab0*/  PRMT R84, R82, 0x7770, RZ ;  /* 0x0000777052547816 */ /* 0x000fe200000000ff */
[----:B--2---:R-:W-:Y:S01]  /*26ac0*/  IMAD R19, R22, 0x97, RZ ;  /* 0x0000009716137824 */ /* 0x004fe200078e02ff */
[-C--:B------:R-:W-:Y:S01]  /*26ad0*/  LEA.HI.X.SX32 R11, R25, R127.reuse, 0x1, P4 ;  /* 0x0000007f190b7211 */ /* 0x080fe200020f0eff */
[----:B------:R2:W-:Y:S01]  /*26ae0*/  STG.E.U8 desc[UR48][R12.64], R44 ;  /* 0x0000002c0c007986 */ /* 0x0005e2000c101130 */
[----:B------:R-:W-:Y:S01]  /*26af0*/  PRMT R58, R82, 0x7771, RZ ;  /* 0x00007771523a7816 */ /* 0x000fe200000000ff */
[----:B---3--:R-:W-:Y:S01]  /*26b00*/  IMAD R21, R24, 0x98, RZ ;  /* 0x0000009818157824 */ /* 0x008fe200078e02ff */
[CC--:B-1----:R-:W-:Y:S01]  /*26b10*/  IADD3 R16, P5, R5.reuse, R126.reuse, RZ ;  /* 0x0000007e05107210 */ /* 0x0c2fe20007fbe0ff */
[----:B------:R1:W-:Y:S01]  /*26b20*/  STG.E.U8 desc[UR48][R10.64], R84 ;  /* 0x000000540a007986 */ /* 0x0003e2000c101130 */
[----:B------:R-:W-:Y:S01]  /*26b30*/  IMAD R23, R26, 0x99, RZ ;  /* 0x000000991a177824 */ /* 0x000fe200078e02ff */
[----:B------:R-:W3:Y:S01]  /*26b40*/  LDC R25, c[0x0][0x278] ;  /* 0x00009e00ff197b82 */ /* 0x000ee20000000800 */
[----:B------:R-:W-:Y:S01]  /*26b50*/  LEA.HI.X.SX32 R17, R5, R127, 0x1, P5 ;  /* 0x0000007f05117211 */ /* 0x000fe200028f0eff */
[----:B0-----:R-:W-:Y:S01]  /*26b60*/  IMAD R5, R18, 0x9a, RZ ;  /* 0x0000009a12057824 */ /* 0x001fe200078e02ff */
[----:B------:R0:W-:Y:S01]  /*26b70*/  STG.E.U8 desc[UR48][R14.64], R58 ;  /* 0x0000003a0e007986 */ /* 0x0001e2000c101130 */
[----:B--2---:R-:W-:-:S02]  /*26b80*/  IADD3 R12, P6, R21, R126, RZ ;  /* 0x0000007e150c7210 */ /* 0x004fc40007fde0ff */
[C---:B------:R-:W-:Y:S02]  /*26b90*/  PRMT R3, R80.reuse, 0x7773, RZ ;  /* 0x0000777350037816 */ /* 0x040fe400000000ff */
[----:B------:R-:W2:Y:S01]  /*26ba0*/  LDC R22, c[0x0][0x278] ;  /* 0x00009e00ff167b82 */ /* 0x000ea20000000800 */
[CC--:B-1----:R-:W-:Y:S02]  /*26bb0*/  IADD3 R10, P4, R19.reuse, R126.reuse, RZ ;  /* 0x0000007e130a7210 */ /* 0x0c2fe40007f9e0ff */
[----:B------:R-:W-:Y:S02]  /*26bc0*/  PRMT R4, R80, 0x7772, RZ ;  /* 0x0000777250047816 */ /* 0x000fe400000000ff */
[----:B------:R-:W-:Y:S02]  /*26bd0*/  LEA.HI.X.SX32 R11, R19, R127, 0x1, P4 ;  /* 0x0000007f130b7211 */ /* 0x000fe400020f0eff */
[----:B0-----:R-:W-:Y:S01]  /*26be0*/  IADD3 R14, P5, R23, R126, RZ ;  /* 0x0000007e170e7210 */ /* 0x001fe20007fbe0ff */
[----:B------:R-:W0:Y:S01]  /*26bf0*/  LDC R24, c[0x0][0x278] ;  /* 0x00009e00ff187b82 */ /* 0x000e220000000800 */
[----:B------:R-:W-:-:S02]  /*26c00*/  PRMT R87, R83, 0x7770, RZ ;  /* 0x0000777053577816 */ /* 0x000fc400000000ff */
[----:B------:R-:W-:Y:S02]  /*26c10*/  IADD3 R18, P4, R5, R126, RZ ;  /* 0x0000007e05127210 */ /* 0x000fe40007f9e0ff */
[----:B------:R-:W-:Y:S02]  /*26c20*/  PRMT R80, R83, 0x7771, RZ ;  /* 0x0000777153507816 */ /* 0x000fe400000000ff */
[-C--:B------:R-:W-:Y:S01]  /*26c30*/  LEA.HI.X.SX32 R13, R21, R127.reuse, 0x1, P6 ;  /* 0x0000007f150d7211 */ /* 0x080fe200030f0eff */
[----:B------:R-:W1:Y:S01]  /*26c40*/  LDC R26, c[0x0][0x278] ;  /* 0x00009e00ff1a7b82 */ /* 0x000e620000000800 */
[-C--:B------:R-:W-:Y:S01]  /*26c50*/  LEA.HI.X.SX32 R15, R23, R127.reuse, 0x1, P5 ;  /* 0x0000007f170f7211 */ /* 0x080fe200028f0eff */
[----:B------:R4:W-:Y:S01]  /*26c60*/  STG.E.U8 desc[UR48][R16.64], R87 ;  /* 0x0000005710007986 */ /* 0x0009e2000c101130 */
[----:B------:R-:W-:-:S03]  /*26c70*/  LEA.HI.X.SX32 R19, R5, R127, 0x1, P4 ;  /* 0x0000007f05137211 */ /* 0x000fc600020f0eff */
[----:B------:R-:W-:Y:S04]  /*26c80*/  STG.E.U8 desc[UR48][R10.64], R80 ;  /* 0x000000500a007986 */ /* 0x000fe8000c101130 */
[----:B------:R-:W-:Y:S04]  /*26c90*/  STG.E.U8 desc[UR48][R12.64], R4 ;  /* 0x000000040c007986 */ /* 0x000fe8000c101130 */
[----:B------:R-:W-:Y:S01]  /*26ca0*/  STG.E.U8 desc[UR48][R14.64], R3 ;  /* 0x000000030e007986 */ /* 0x000fe2000c101130 */
[----:B----4-:R-:W4:Y:S01]  /*26cb0*/  LDC R16, c[0x0][0x278] ;  /* 0x00009e00ff107b82 */ /* 0x010f220000000800 */
[----:B------:R-:W-:-:S02]  /*26cc0*/  IMAD R17, R0, 0x9c, RZ ;  /* 0x0000009c00117824 */ /* 0x000fc400078e02ff */
[----:B------:R3:W-:Y:S05]  /*26cd0*/  STG.E.U8 desc[UR48][R18.64], R46 ;  /* 0x0000002e12007986 */ /* 0x0007ea000c101130 */
[----:B------:R-:W4:Y:S01]  /*26ce0*/  LDC R0, c[0x0][0x278] ;  /* 0x00009e00ff007b82 */ /* 0x000f220000000800 */
[----:B------:R-:W-:-:S07]  /*26cf0*/  IMAD R5, R20, 0x9b, RZ ;  /* 0x0000009b14057824 */ /* 0x000fce00078e02ff */
[----:B---3--:R-:W3:Y:S01]  /*26d00*/  LDC R18, c[0x0][0x278] ;  /* 0x00009e00ff127b82 */ /* 0x008ee20000000800 */
[-C--:B------:R-:W-:Y:S01]  /*26d10*/  IADD3 R10, P6, R5, R126.reuse, RZ ;  /* 0x0000007e050a7210 */ /* 0x080fe20007fde0ff */
[----:B------:R-:W-:Y:S02]  /*26d20*/  IMAD R21, R25, 0x9d, RZ ;  /* 0x0000009d19157824 */ /* 0x000fe400078e02ff */
[----:B--2---:R-:W-:Y:S01]  /*26d30*/  IMAD R23, R22, 0x9e, RZ ;  /* 0x0000009e16177824 */ /* 0x004fe200078e02ff */
[----:B------:R-:W-:Y:S01]  /*26d40*/  LEA.HI.X.SX32 R11, R5, R127, 0x1, P6 ;  /* 0x0000007f050b7211 */ /* 0x000fe200030f0eff */
[----:B0-----:R-:W-:Y:S02]  /*26d50*/  IMAD R3, R24, 0x9f, RZ ;  /* 0x0000009f18037824 */ /* 0x001fe400078e02ff */
[----:B------:R-:W0:Y:S01]  /*26d60*/  LDC R20, c[0x0][0x278] ;  /* 0x00009e00ff147b82 */ /* 0x000e220000000800 */
[-C--:B------:R-:W-:Y:S01]  /*26d70*/  IADD3 R4, P5, R17, R126.reuse, RZ ;  /* 0x0000007e11047210 */ /* 0x080fe20007fbe0ff */
[----:B------:R2:W-:Y:S01]  /*26d80*/  STG.E.U8 desc[UR48][R10.64], R45 ;  /* 0x0000002d0a007986 */ /* 0x0005e2000c101130 */
[----:B------:R-:W-:-:S05]  /*26d90*/  IADD3 R12, P4, R21, R126, RZ ;  /* 0x0000007e150c7210 */ /* 0x000fca0007f9e0ff */
[----:B------:R-:W0:Y:S01]  /*26da0*/  LDC R22, c[0x0][0x278] ;  /* 0x00009e00ff167b82 */ /* 0x000e220000000800 */
[----:B------:R-:W-:Y:S02]  /*26db0*/  PRMT R43, R82, 0x7772, RZ ;  /* 0x00007772522b7816 */ /* 0x000fe400000000ff */
[-C--:B------:R-:W-:Y:S02]  /*26dc0*/  IADD3 R14, P6, R23, R126.reuse, RZ ;  /* 0x0000007e170e7210 */ /* 0x080fe40007fde0ff */
[-C--:B------:R-:W-:Y:S01]  /*26dd0*/  LEA.HI.X.SX32 R5, R17, R127.reuse, 0x1, P5 ;  /* 0x0000007f11057211 */ /* 0x080fe200028f0eff */
[----:B-1----:R-:W-:Y:S01]  /*26de0*/  IMAD R17, R26, 0xa0, RZ ;  /* 0x000000a01a117824 */ /* 0x002fe200078e02ff */
[----:B--2---:R-:W-:Y:S01]  /*26df0*/  IADD3 R10, P5, R3, R126, RZ ;  /* 0x0000007e030a7210 */ /* 0x004fe20007fbe0ff */
[----:B----4-:R-:W-:Y:S01]  /*26e00*/  IMAD R19, R16, 0xa1, RZ ;  /* 0x000000a110137824 */ /* 0x010fe200078e02ff */
[----:B------:R-:W-:Y:S01]  /*26e10*/  PRMT R57, R82, 0x7773, RZ ;  /* 0x0000777352397816 */ /* 0x000fe200000000ff */
[----:B------:R-:W1:Y:S01]  /*26e20*/  LDC R24, c[0x0][0x278] ;  /* 0x00009e00ff187b82 */ /* 0x000e620000000800 */
[-C--:B------:R-:W-:Y:S01]  /*26e30*/  LEA.HI.X.SX32 R13, R21, R127.reuse, 0x1, P4 ;  /* 0x0000007f150d7211 */ /* 0x080fe200020f0eff */
[----:B------:R2:W-:Y:S01]  /*26e40*/  STG.E.U8 desc[UR48][R4.64], R43 ;  /* 0x0000002b04007986 */ /* 0x0005e2000c101130 */
[----:B------:R-:W-:Y:S01]  /*26e50*/  PRMT R82, R83, 0x7772, RZ ;  /* 0x0000777253527816 */ /* 0x000fe200000000ff */
[----:B------:R-:W-:Y:S01]  /*26e60*/  IMAD R21, R0, 0xa2, RZ ;  /* 0x000000a200157824 */ /* 0x000fe200078e02ff */
[----:B------:R-:W-:-:S02]  /*26e70*/  LEA.HI.X.SX32 R15, R23, R127, 0x1, P6 ;  /* 0x0000007f170f7211 */ /* 0x000fc400030f0eff */
[----:B------:R-:W-:Y:S01]  /*26e80*/  LEA.HI.X.SX32 R11, R3, R127, 0x1, P5 ;  /* 0x0000007f030b7211 */ /* 0x000fe200028f0eff */
[----:B---3--:R-:W-:Y:S01]  /*26e90*/  IMAD R3, R18, 0xa3, RZ ;  /* 0x000000a312037824 */ /* 0x008fe200078e02ff */
[----:B------:R3:W-:Y:S01]  /*26ea0*/  STG.E.U8 desc[UR48][R12.64], R57 ;  /* 0x000000390c007986 */ /* 0x0007e2000c101130 */
[----:B------:R-:W4:Y:S01]  /*26eb0*/  LDC R23, c[0x0][0x278] ;  /* 0x00009e00ff177b82 */ /* 0x000f220000000800 */
[----:B--2---:R-:W-:Y:S02]  /*26ec0*/  IADD3 R4, P4, R17, R126, RZ ;  /* 0x0000007e11047210 */ /* 0x004fe40007f9e0ff */
[----:B------:R2:W-:Y:S01]  /*26ed0*/  STG.E.U8 desc[UR48][R14.64], R82 ;  /* 0x000000520e007986 */ /* 0x0005e2000c101130 */
[----:B------:R-:W-:-:S04]  /*26ee0*/  PRMT R59, R83, 0x7773, RZ ;  /* 0x00007773533b7816 */ /* 0x000fc800000000ff */
[----:B------:R-:W1:Y:S01]  /*26ef0*/  LDC R0, c[0x0][0x278] ;  /* 0x00009e00ff007b82 */ /* 0x000e620000000800 */
[----:B------:R-:W-:Y:S02]  /*26f00*/  LEA.HI.X.SX32 R5, R17, R127, 0x1, P4 ;  /* 0x0000007f11057211 */ /* 0x000fe400020f0eff */
[-C--:B---3--:R-:W-:Y:S02]  /*26f10*/  IADD3 R12, P6, R19, R126.reuse, RZ ;  /* 0x0000007e130c7210 */ /* 0x088fe40007fde0ff */
[-C--:B------:R-:W-:Y:S02]  /*26f20*/  IADD3 R16, P4, R3, R126.reuse, RZ ;  /* 0x0000007e03107210 */ /* 0x080fe40007f9e0ff */
[C---:B------:R-:W-:Y:S01]  /*26f30*/  PRMT R89, R76.reuse, 0x7770, RZ ;  /* 0x000077704c597816 */ /* 0x040fe200000000ff */
[----:B------:R-:W3:Y:S01]  /*26f40*/  LDC R18, c[0x0][0x278] ;  /* 0x00009e00ff127b82 */ /* 0x000ee20000000800 */
[----:B--2---:R-:W-:Y:S02]  /*26f50*/  IADD3 R14, P5, R21, R126, RZ ;  /* 0x0000007e150e7210 */ /* 0x004fe40007fbe0ff */
[----:B------:R-:W-:-:S02]  /*26f60*/  PRMT R86, R76, 0x7771, RZ ;  /* 0x000077714c567816 */ /* 0x000fc400000000ff */
[-C--:B------:R-:W-:Y:S02]  /*26f70*/  LEA.HI.X.SX32 R13, R19, R127.reuse, 0x1, P6 ;  /* 0x0000007f130d7211 */ /* 0x080fe400030f0eff */
[----:B------:R-:W-:Y:S01]  /*26f80*/  PRMT R93, R77, 0x7770, RZ ;  /* 0x000077704d5d7816 */ /* 0x000fe200000000ff */
[----:B------:R-:W2:Y:S01]  /*26f90*/  LDC R25, c[0x0][0x278] ;  /* 0x00009e00ff197b82 */ /* 0x000ea20000000800 */
[-C--:B------:R-:W-:Y:S01]  /*26fa0*/  LEA.HI.X.SX32 R15, R21, R127.reuse, 0x1, P5 ;  /* 0x0000007f150f7211 */ /* 0x080fe200028f0eff */
[----:B------:R0:W-:Y:S01]  /*26fb0*/  STG.E.U8 desc[UR48][R10.64], R59 ;  /* 0x0000003b0a007986 */ /* 0x0001e2000c101130 */
[----:B------:R-:W-:Y:S02]  /*26fc0*/  PRMT R90, R77, 0x7771, RZ ;  /* 0x000077714d5a7816 */ /* 0x000fe400000000ff */
[----:B------:R-:W-:Y:S01]  /*26fd0*/  LEA.HI.X.SX32 R17, R3, R127, 0x1, P4 ;  /* 0x0000007f03117211 */ /* 0x000fe200020f0eff */
[----:B------:R4:W-:Y:S01]  /*26fe0*/  STG.E.U8 desc[UR48][R4.64], R89 ;  /* 0x0000005904007986 */ /* 0x0009e2000c101130 */
[----:B0-----:R-:W-:-:S02]  /*26ff0*/  IMAD R3, R20, 0xa4, RZ ;  /* 0x000000a414037824 */ /* 0x001fc400078e02ff */
[----:B------:R-:W0:Y:S01]  /*27000*/  LDC R20, c[0x0][0x278] ;  /* 0x00009e00ff147b82 */ /* 0x000e220000000800 */
[----:B------:R-:W-:Y:S04]  /*27010*/  STG.E.U8 desc[UR48][R12.64], R86 ;  /* 0x000000560c007986 */ /* 0x000fe8000c101130 */
[----:B------:R-:W-:Y:S01]  /*27020*/  STG.E.U8 desc[UR48][R14.64], R93 ;  /* 0x0000005d0e007986 */ /* 0x000fe2000c101130 */
[----:B------:R-:W-:Y:S02]  /*27030*/  IMAD R11, R22, 0xa5, RZ ;  /* 0x000000a5160b7824 */ /* 0x000fe400078e02ff */
[----:B------:R-:W2:Y:S01]  /*27040*/  LDC R22, c[0x0][0x278] ;  /* 0x00009e00ff167b82 */ /* 0x000ea20000000800 */
[----:B------:R1:W-:Y:S01]  /*27050*/  STG.E.U8 desc[UR48][R16.64], R90 ;  /* 0x0000005a10007986 */ /* 0x0003e2000c101130 */
[----:B----4-:R-:W-:-:S06]  /*27060*/  IADD3 R4, P6, R3, R126, RZ ;  /* 0x0000007e03047210 */ /* 0x010fcc0007fde0ff */
[----:B-1----:R-:W1:Y:S01]  /*27070*/  LDC R16, c[0x0][0x278] ;  /* 0x00009e00ff107b82 */ /* 0x002e620000000800 */
[----:B------:R-:W-:Y:S01]  /*27080*/  LEA.HI.X.SX32 R5, R3, R127, 0x1, P6 ;  /* 0x0000007f03057211 */ /* 0x000fe200030f0eff */
[----:B------:R-:W-:Y:S01]  /*27090*/  IMAD R19, R23, 0xa6, RZ ;  /* 0x000000a617137824 */ /* 0x000fe200078e02ff */
[----:B------:R-:W-:Y:S01]  /*270a0*/  PRMT R95, R78, 0x7770, RZ ;  /* 0x000077704e5f7816 */ /* 0x000fe200000000ff */
[----:B------:R-:W-:Y:S01]  /*270b0*/  IMAD R3, R0, 0xa8, RZ ;  /* 0x000000a800037824 */ /* 0x000fe200078e02ff */
[----:B------:R-:W-:Y:S01]  /*270c0*/  IADD3 R10, P5, R11, R126, RZ ;  /* 0x0000007e0b0a7210 */ /* 0x000fe20007fbe0ff */
[----:B------:R-:W-:Y:S02]  /*270d0*/  IMAD R21, R24, 0xa7, RZ ;  /* 0x000000a718157824 */ /* 0x000fe400078e02ff */
[----:B------:R-:W4:Y:S01]  /*270e0*/  LDC R0, c[0x0][0x278] ;  /* 0x00009e00ff007b82 */ /* 0x000f220000000800 */
[C---:B------:R-:W-:Y:S02]  /*270f0*/  PRMT R83, R76.reuse, 0x7773, RZ ;  /* 0x000077734c537816 */ /* 0x040fe400000000ff */
[----:B------:R-:W-:Y:S01]  /*27100*/  PRMT R85, R76, 0x7772, RZ ;  /* 0x000077724c557816 */ /* 0x000fe200000000ff */
[----:B------:R0:W-:Y:S01]  /*27110*/  STG.E.U8 desc[UR48][R4.64], R95 ;  /* 0x0000005f04007986 */ /* 0x0001e2000c101130 */
[----:B------:R-:W-:-:S02]  /*27120*/  PRMT R76, R77, 0x7773, RZ ;  /* 0x000077734d4c7816 */ /* 0x000fc400000000ff */
[----:B------:R-:W-:Y:S01]  /*27130*/  PRMT R88, R77, 0x7772, RZ ;  /* 0x000077724d587816 */ /* 0x000fe200000000ff */
[----:B------:R-:W4:Y:S01]  /*27140*/  LDC R23, c[0x0][0x278] ;  /* 0x00009e00ff177b82 */ /* 0x000f220000000800 */
[-C--:B------:R-:W-:Y:S01]  /*27150*/  IADD3 R12, P4, R19, R126.reuse, RZ ;  /* 0x0000007e130c7210 */ /* 0x080fe20007f9e0ff */
[----:B---3--:R-:W-:Y:S01]  /*27160*/  IMAD R17, R18, 0xa9, RZ ;  /* 0x000000a912117824 */ /* 0x008fe200078e02ff */
[----:B------:R-:W-:Y:S02]  /*27170*/  PRMT R77, R78, 0x7771, RZ ;  /* 0x000077714e4d7816 */ /* 0x000fe400000000ff */
[-C--:B------:R-:W-:Y:S02]  /*27180*/  IADD3 R14, P6, R21, R126.reuse, RZ ;  /* 0x0000007e150e7210 */ /* 0x080fe40007fde0ff */
[----:B------:R-:W-:Y:S01]  /*27190*/  LEA.HI.X.SX32 R11, R11, R127, 0x1, P5 ;  /* 0x0000007f0b0b7211 */ /* 0x000fe200028f0eff */
[----:B------:R-:W3:Y:S01]  /*271a0*/  LDC R18, c[0x0][0x278] ;  /* 0x00009e00ff127b82 */ /* 0x000ee20000000800 */
[----:B0-----:R-:W-:-:S02]  /*271b0*/  IADD3 R4, P5, R3, R126, RZ ;  /* 0x0000007e03047210 */ /* 0x001fc40007fbe0ff */
[----:B------:R-:W-:Y:S02]  /*271c0*/  PRMT R99, R79, 0x7770, RZ ;  /* 0x000077704f637816 */ /* 0x000fe400000000ff */
[-C--:B------:R-:W-:Y:S01]  /*271d0*/  LEA.HI.X.SX32 R13, R19, R127.reuse, 0x1, P4 ;  /* 0x0000007f130d7211 */ /* 0x080fe200020f0eff */
[----:B------:R-:W-:Y:S01]  /*271e0*/  IMAD R19, R20, 0xaa, RZ ;  /* 0x000000aa14137824 */ /* 0x000fe200078e02ff */
[----:B------:R-:W-:Y:S01]  /*271f0*/  PRMT R96, R79, 0x7771, RZ ;  /* 0x000077714f607816 */ /* 0x000fe200000000ff */
[----:B------:R0:W-:Y:S01]  /*27200*/  STG.E.U8 desc[UR48][R10.64], R77 ;  /* 0x0000004d0a007986 */ /* 0x0001e2000c101130 */
[-C--:B------:R-:W-:Y:S01]  /*27210*/  LEA.HI.X.SX32 R15, R21, R127.reuse, 0x1, P6 ;  /* 0x0000007f150f7211 */ /* 0x080fe200030f0eff */
[----:B--2---:R-:W-:Y:S01]  /*27220*/  IMAD R21, R22, 0xab, RZ ;  /* 0x000000ab16157824 */ /* 0x004fe200078e02ff */
[----:B------:R-:W-:Y:S01]  /*27230*/  LEA.HI.X.SX32 R5, R3, R127, 0x1, P5 ;  /* 0x0000007f03057211 */ /* 0x000fe200028f0eff */
[----:B-1----:R-:W-:Y:S01]  /*27240*/  IMAD R3, R16, 0xac, RZ ;  /* 0x000000ac10037824 */ /* 0x002fe200078e02ff */
[----:B------:R1:W-:Y:S01]  /*27250*/  STG.E.U8 desc[UR48][R12.64], R99 ;  /* 0x000000630c007986 */ /* 0x0003e2000c101130 */
[----:B------:R-:W2:Y:S03]  /*27260*/  LDC R24, c[0x0][0x278] ;  /* 0x00009e00ff187b82 */ /* 0x000ea60000000800 */
[----:B------:R4:W-:Y:S01]  /*27270*/  STG.E.U8 desc[UR48][R14.64], R96 ;  /* 0x000000600e007986 */ /* 0x0009e2000c101130 */
[----:B0-----:R-:W-:-:S04]  /*27280*/  IADD3 R10, P4, R17, R126, RZ ;  /* 0x0000007e110a7210 */ /* 0x001fc80007f9e0ff */
[----:B------:R-:W0:Y:S01]  /*27290*/  LDC R20, c[0x0][0x278] ;  /* 0x00009e00ff147b82 */ /* 0x000e220000000800 */
[-C--:B------:R-:W-:Y:S02]  /*272a0*/  LEA.HI.X.SX32 R11, R17, R127.reuse, 0x1, P4 ;  /* 0x0000007f110b7211 */ /* 0x080fe400020f0eff */
[-C--:B-1----:R-:W-:Y:S02]  /*272b0*/  IADD3 R12, P6, R19, R126.reuse, RZ ;  /* 0x0000007e130c7210 */ /* 0x082fe40007fde0ff */
[-C--:B------:R-:W-:Y:S02]  /*272c0*/  IADD3 R16, P4, R3, R126.reuse, RZ ;  /* 0x0000007e03107210 */ /* 0x080fe40007f9e0ff */
[----:B----4-:R-:W-:Y:S01]  /*272d0*/  IADD3 R14, P5, R21, R126, RZ ;  /* 0x0000007e150e7210 */ /* 0x010fe20007fbe0ff */
[----:B------:R-:W1:Y:S01]  /*272e0*/  LDC R22, c[0x0][0x278] ;  /* 0x00009e00ff167b82 */ /* 0x000e620000000800 */
[-C--:B------:R-:W-:Y:S02]  /*272f0*/  LEA.HI.X.SX32 R13, R19, R127.reuse, 0x1, P6 ;  /* 0x0000007f130d7211 */ /* 0x080fe400030f0eff */
[----:B------:R-:W-:Y:S01]  /*27300*/  LEA.HI.X.SX32 R15, R21, R127, 0x1, P5 ;  /* 0x0000007f150f7211 */ /* 0x000fe200028f0eff */
[----:B------:R4:W-:Y:S01]  /*27310*/  STG.E.U8 desc[UR48][R4.64], R85 ;  /* 0x0000005504007986 */ /* 0x0009e2000c101130 */
[----:B------:R-:W-:-:S02]  /*27320*/  PRMT R92, R78, 0x7772, RZ ;  /* 0x000077724e5c7816 */ /* 0x000fc400000000ff */
[----:B------:R-:W-:Y:S01]  /*27330*/  LEA.HI.X.SX32 R17, R3, R127, 0x1, P4 ;  /* 0x0000007f03117211 */ /* 0x000fe200020f0eff */
[----:B------:R-:W-:Y:S01]  /*27340*/  STG.E.U8 desc[UR48][R10.64], R83 ;  /* 0x000000530a007986 */ /* 0x000fe2000c101130 */
[----:B------:R-:W-:Y:S02]  /*27350*/  IMAD R19, R0, 0xae, RZ ;  /* 0x000000ae00137824 */ /* 0x000fe400078e02ff */
[----:B------:R-:W1:Y:S01]  /*27360*/  LDC R0, c[0x0][0x278] ;  /* 0x00009e00ff007b82 */ /* 0x000e620000000800 */
[----:B------:R-:W-:Y:S04]  /*27370*/  STG.E.U8 desc[UR48][R12.64], R88 ;  /* 0x000000580c007986 */ /* 0x000fe8000c101130 */
[----:B------:R-:W-:Y:S01]  /*27380*/  STG.E.U8 desc[UR48][R14.64], R76 ;  /* 0x0000004c0e007986 */ /* 0x000fe2000c101130 */
[----:B------:R-:W-:-:S03]  /*27390*/  IMAD R3, R23, 0xad, RZ ;  /* 0x000000ad17037824 */ /* 0x000fc600078e02ff */
[----:B------:R3:W-:Y:S02]  /*273a0*/  STG.E.U8 desc[UR48][R16.64], R92 ;  /* 0x0000005c10007986 */ /* 0x0007e4000c101130 */
[CC--:B----4-:R-:W-:Y:S01]  /*273b0*/  IADD3 R4, P6, R3.reuse, R126.reuse, RZ ;  /* 0x0000007e03047210 */ /* 0x0d0fe20007fde0ff */
[----:B---3--:R-:W3:Y:S01]  /*273c0*/  LDC R16, c[0x0][0x278] ;  /* 0x00009e00ff107b82 */ /* 0x008ee20000000800 */
[----:B------:R-:W-:Y:S02]  /*273d0*/  IMAD R23, R18, 0xb0, RZ ;  /* 0x000000b012177824 */ /* 0x000fe400078e02ff */
[----:B------:R-:W-:Y:S01]  /*273e0*/  LEA.HI.X.SX32 R5, R3, R127, 0x1, P6 ;  /* 0x0000007f03057211 */ /* 0x000fe200030f0eff */
[----:B--2---:R-:W-:Y:S01]  /*273f0*/  IMAD R21, R24, 0xaf, RZ ;  /* 0x000000af18157824 */ /* 0x004fe200078e02ff */
[----:B------:R-:W-:Y:S01]  /*27400*/  PRMT R91, R78, 0x7773, RZ ;  /* 0x000077734e5b7816 */ /* 0x000fe200000000ff */
[----:B0-----:R-:W-:Y:S01]  /*27410*/  IMAD R3, R20, 0xb1, RZ ;  /* 0x000000b114037824 */ /* 0x001fe200078e02ff */
[-C--:B------:R-:W-:Y:S01]  /*27420*/  IADD3 R10, P5, R19, R126.reuse, RZ ;  /* 0x0000007e130a7210 */ /* 0x080fe20007fbe0ff */
[----:B------:R-:W0:Y:S01]  /*27430*/  LDC R18, c[0x0][0x278] ;  /* 0x00009e00ff127b82 */ /* 0x000e220000000800 */
[-C--:B------:R-:W-:Y:S01]  /*27440*/  IADD3 R14, P6, R23, R126.reuse, RZ ;  /* 0x0000007e170e7210 */ /* 0x080fe20007fde0ff */
[----:B------:R2:W-:Y:S01]  /*27450*/  STG.E.U8 desc[UR48][R4.64], R91 ;  /* 0x0000005b04007986 */ /* 0x0005e2000c101130 */
[----:B------:R-:W-:-:S05]  /*27460*/  IADD3 R12, P4, R21, R126, RZ ;  /* 0x0000007e150c7210 */ /* 0x000fca0007f9e0ff */
[----:B------:R-:W4:Y:S01]  /*27470*/  LDC R20, c[0x0][0x278] ;  /* 0x00009e00ff147b82 */ /* 0x000f220000000800 */
[----:B------:R-:W-:Y:S01]  /*27480*/  PRMT R78, R79, 0x7772, RZ ;  /* 0x000077724f4e7816 */ /* 0x000fe200000000ff */
[----:B-1----:R-:W-:Y:S01]  /*27490*/  IMAD R17, R22, 0xb2, RZ ;  /* 0x000000b216117824 */ /* 0x002fe200078e02ff */
[-C--:B------:R-:W-:Y:S02]  /*274a0*/  LEA.HI.X.SX32 R11, R19, R127.reuse, 0x1, P5 ;  /* 0x0000007f130b7211 */ /* 0x080fe400028f0eff */
[-C--:B------:R-:W-:Y:S02]  /*274b0*/  LEA.HI.X.SX32 R15, R23, R127.reuse, 0x1, P6 ;  /* 0x0000007f170f7211 */ /* 0x080fe400030f0eff */
[----:B--2---:R-:W-:Y:S01]  /*274c0*/  IADD3 R4, P5, R3, R126, RZ ;  /* 0x0000007e03047210 */ /* 0x004fe20007fbe0ff */
[----:B------:R-:W1:Y:S01]  /*274d0*/  LDC R23, c[0x0][0x278] ;  /* 0x00009e00ff177b82 */ /* 0x000e620000000800 */
[----:B------:R-:W-:Y:S01]  /*274e0*/  PRMT R94, R79, 0x7773, RZ ;  /* 0x000077734f5e7816 */ /* 0x000fe200000000ff */
[----:B------:R-:W-:Y:S01]  /*274f0*/  IMAD R19, R25, 0xb3, RZ ;  /* 0x000000b319137824 */ /* 0x000fe200078e02ff */
[-C--:B------:R-:W-:Y:S01]  /*27500*/  LEA.HI.X.SX32 R13, R21, R127.reuse, 0x1, P4 ;  /* 0x0000007f150d7211 */ /* 0x080fe200020f0eff */
[----:B------:R2:W-:Y:S01]  /*27510*/  STG.E.U8 desc[UR48][R10.64], R78 ;  /* 0x0000004e0a007986 */ /* 0x0005e2000c101130 */
[----:B------:R-:W-:Y:S01]  /*27520*/  PRMT R102, R72, 0x7770, RZ ;  /* 0x0000777048667816 */ /* 0x000fe200000000ff */
[----:B------:R-:W-:Y:S01]  /*27530*/  IMAD R21, R0, 0xb4, RZ ;  /* 0x000000b400157824 */ /* 0x000fe200078e02ff */
[----:B------:R-:W-:Y:S01]  /*27540*/  LEA.HI.X.SX32 R5, R3, R127, 0x1, P5 ;  /* 0x0000007f03057211 */ /* 0x000fe200028f0eff */
[----:B------:R-:W1:Y:S01]  /*27550*/  LDC R22, c[0x0][0x278] ;  /* 0x00009e00ff167b82 */ /* 0x000e620000000800 */
[----:B---3--:R-:W-:Y:S01]  /*27560*/  IMAD R3, R16, 0xb5, RZ ;  /* 0x000000b510037824 */ /* 0x008fe200078e02ff */
[----:B------:R3:W-:Y:S01]  /*27570*/  STG.E.U8 desc[UR48][R12.64], R94 ;  /* 0x0000005e0c007986 */ /* 0x0007e2000c101130 */
[----:B------:R-:W-:-:S02]  /*27580*/  PRMT R98, R72, 0x7771, RZ ;  /* 0x0000777148627816 */ /* 0x000fc400000000ff */
[----:B--2---:R-:W-:-:S03]  /*27590*/  IADD3 R10, P4, R17, R126, RZ ;  /* 0x0000007e110a7210 */ /* 0x004fc60007f9e0ff */
[----:B------:R-:W2:Y:S01]  /*275a0*/  LDC R0, c[0x0][0x278] ;  /* 0x00009e00ff007b82 */ /* 0x000ea20000000800 */
[----:B------:R0:W-:Y:S01]  /*275b0*/  STG.E.U8 desc[UR48][R14.64], R102 ;  /* 0x000000660e007986 */ /* 0x0001e2000c101130 */
[----:B------:R-:W-:Y:S02]  /*275c0*/  LEA.HI.X.SX32 R11, R17, R127, 0x1, P4 ;  /* 0x0000007f110b7211 */ /* 0x000fe400020f0eff */
[-C--:B---3--:R-:W-:Y:S02]  /*275d0*/  IADD3 R12, P6, R19, R126.reuse, RZ ;  /* 0x0000007e130c7210 */ /* 0x088fe40007fde0ff */
[-C--:B------:R-:W-:Y:S02]  /*275e0*/  IADD3 R16, P4, R3, R126.reuse, RZ ;  /* 0x0000007e03107210 */ /* 0x080fe40007f9e0ff */
[----:B------:R-:W3:Y:S01]  /*275f0*/  LDC R24, c[0x0][0x278] ;  /* 0x00009e00ff187b82 */ /* 0x000ee20000000800 */
[----:B------:R-:W-:Y:S02]  /*27600*/  PRMT R104, R73, 0x7770, RZ ;  /* 0x0000777049687816 */ /* 0x000fe400000000ff */
[----:B0-----:R-:W-:-:S02]  /*27610*/  IADD3 R14, P5, R21, R126, RZ ;  /* 0x0000007e150e7210 */ /* 0x001fc40007fbe0ff */
[----:B------:R-:W-:-:S03]  /*27620*/  PRMT R101, R73, 0x7771, RZ ;  /* 0x0000777149657816 */ /* 0x000fc600000000ff */
[----:B------:R-:W0:Y:S01]  /*27630*/  LDC R25, c[0x0][0x278] ;  /* 0x00009e00ff197b82 */ /* 0x000e220000000800 */
[-C--:B------:R-:W-:Y:S02]  /*27640*/  LEA.HI.X.SX32 R13, R19, R127.reuse, 0x1, P6 ;  /* 0x0000007f130d7211 */ /* 0x080fe400030f0eff */
[C---:B------:R-:W-:Y:S02]  /*27650*/  PRMT R108, R74.reuse, 0x7770, RZ ;  /* 0x000077704a6c7816 */ /* 0x040fe400000000ff */
[-C--:B------:R-:W-:Y:S01]  /*27660*/  LEA.HI.X.SX32 R15, R21, R127.reuse, 0x1, P5 ;  /* 0x0000007f150f7211 */ /* 0x080fe200028f0eff */
[----:B------:R1:W-:Y:S01]  /*27670*/  STG.E.U8 desc[UR48][R4.64], R98 ;  /* 0x0000006204007986 */ /* 0x0003e2000c101130 */
[----:B------:R-:W-:Y:S02]  /*27680*/  PRMT R105, R74, 0x7771, RZ ;  /* 0x000077714a697816 */ /* 0x000fe400000000ff */
[----:B------:R-:W-:Y:S01]  /*27690*/  LEA.HI.X.SX32 R17, R3, R127, 0x1, P4 ;  /* 0x0000007f03117211 */ /* 0x000fe200020f0eff */
[----:B------:R-:W-:Y:S01]  /*276a0*/  STG.E.U8 desc[UR48][R10.64], R104 ;  /* 0x000000680a007986 */ /* 0x000fe2000c101130 */
[----:B------:R-:W-:-:S02]  /*276b0*/  IMAD R3, R18, 0xb6, RZ ;  /* 0x000000b612037824 */ /* 0x000fc400078e02ff */
[----:B------:R-:W0:Y:S01]  /*276c0*/  LDC R18, c[0x0][0x278] ;  /* 0x00009e00ff127b82 */ /* 0x000e220000000800 */
[----:B------:R-:W-:Y:S01]  /*276d0*/  STG.E.U8 desc[UR48][R12.64], R101 ;  /* 0x000000650c007986 */ /* 0x000fe2000c101130 */
[----:B----4-:R-:W-:-:S03]  /*276e0*/  IMAD R19, R20, 0xb7, RZ ;  /* 0x000000b714137824 */ /* 0x010fc600078e02ff */
[----:B------:R-:W-:Y:S03]  /*276f0*/  STG.E.U8 desc[UR48][R14.64], R108 ;  /* 0x0000006c0e007986 */ /* 0x000fe6000c101130 */
[----:B------:R-:W4:Y:S01]  /*27700*/  LDC R20, c[0x0][0x278] ;  /* 0x00009e00ff147b82 */ /* 0x000f220000000800 */
[----:B------:R2:W-:Y:S01]  /*27710*/  STG.E.U8 desc[UR48][R16.64], R105 ;  /* 0x0000006910007986 */ /* 0x0005e2000c101130 */
[----:B-1----:R-:W-:Y:S01]  /*27720*/  IMAD R21, R23, 0xb8, RZ ;  /* 0x000000b817157824 */ /* 0x002fe200078e02ff */
[----:B------:R-:W-:Y:S01]  /*27730*/  IADD3 R4, P6, R3, R126, RZ ;  /* 0x0000007e03047210 */ /* 0x000fe20007fde0ff */
[----:B------:R-:W-:-:S04]  /*27740*/  IMAD R23, R22, 0xb9, RZ ;  /* 0x000000b916177824 */ /* 0x000fc800078e02ff */
[----:B--2---:R-:W1:Y:S01]  /*27750*/  LDC R16, c[0x0][0x278] ;  /* 0x00009e00ff107b82 */ /* 0x004e620000000800 */
[----:B------:R-:W-:Y:S01]  /*27760*/  LEA.HI.X.SX32 R5, R3, R127, 0x1, P6 ;  /* 0x0000007f03057211 */ /* 0x000fe200030f0eff */
[----:B------:R-:W-:Y:S01]  /*27770*/  IMAD R3, R0, 0xba, RZ ;  /* 0x000000ba00037824 */ /* 0x000fe200078e02ff */
[----:B------:R-:W-:Y:S02]  /*27780*/  IADD3 R14, P6, R23, R126, RZ ;  /* 0x0000007e170e7210 */ /* 0x000fe40007fde0ff */
[----:B------:R-:W-:-:S03]  /*27790*/  PRMT R111, R75, 0x7770, RZ ;  /* 0x000077704b6f7816 */ /* 0x000fc600000000ff */
[----:B------:R-:W2:Y:S01]  /*277a0*/  LDC R22, c[0x0][0x278] ;  /* 0x00009e00ff167b82 */ /* 0x000ea20000000800 */
[----:B------:R-:W-:Y:S02]  /*277b0*/  IADD3 R10, P5, R19, R126, RZ ;  /* 0x0000007e130a7210 */ /* 0x000fe40007fbe0ff */
[C---:B------:R-:W-:Y:S02]  /*277c0*/  PRMT R79, R72.reuse, 0x7773, RZ ;  /* 0x00007773484f7816 */ /* 0x040fe400000000ff */
[----:B------:R-:W-:-:S03]  /*277d0*/  PRMT R97, R72, 0x7772, RZ ;  /* 0x0000777248617816 */ /* 0x000fc600000000ff */
[----:B------:R-:W2:Y:S01]  /*277e0*/  LDC R0, c[0x0][0x278] ;  /* 0x00009e00ff007b82 */ /* 0x000ea20000000800 */
[C---:B------:R-:W-:Y:S01]  /*277f0*/  PRMT R72, R73.reuse, 0x7773, RZ ;  /* 0x0000777349487816 */ /* 0x040fe200000000ff */
[----:B---3--:R-:W-:Y:S01]  /*27800*/  IMAD R17, R24, 0xbb, RZ ;  /* 0x000000bb18117824 */ /* 0x008fe200078e02ff */
[----:B------:R-:W-:Y:S02]  /*27810*/  PRMT R100, R73, 0x7772, RZ ;  /* 0x0000777249647816 */ /* 0x000fe400000000ff */
[----:B------:R-:W-:Y:S01]  /*27820*/  LEA.HI.X.SX32 R15, R23, R127, 0x1, P6 ;  /* 0x0000007f170f7211 */ /* 0x000fe200030f0eff */
[----:B------:R3:W-:Y:S01]  /*27830*/  STG.E.U8 desc[UR48][R4.64], R111 ;  /* 0x0000006f04007986 */ /* 0x0007e2000c101130 */
[C---:B------:R-:W-:Y:S01]  /*27840*/  PRMT R73, R74.reuse, 0x7773, RZ ;  /* 0x000077734a497816 */ /* 0x040fe200000000ff */
[----:B------:R-:W2:Y:S01]  /*27850*/  LDC R23, c[0x0][0x278] ;  /* 0x00009e00ff177b82 */ /* 0x000ea20000000800 */
[----:B------:R-:W-:Y:S02]  /*27860*/  PRMT R103, R74, 0x7772, RZ ;  /* 0x000077724a677816 */ /* 0x000fe400000000ff */
[----:B------:R-:W-:-:S02]  /*27870*/  IADD3 R12, P4, R21, R126, RZ ;  /* 0x0000007e150c7210 */ /* 0x000fc40007f9e0ff */
[----:B------:R-:W-:Y:S02]  /*27880*/  PRMT R74, R75, 0x7771, RZ ;  /* 0x000077714b4a7816 */ /* 0x000fe400000000ff */
[-C--:B------:R-:W-:Y:S01]  /*27890*/  LEA.HI.X.SX32 R11, R19, R127.reuse, 0x1, P5 ;  /* 0x0000007f130b7211 */ /* 0x080fe200028f0eff */
[----:B------:R-:W2:Y:S01]  /*278a0*/  LDC R24, c[0x0][0x278] ;  /* 0x00009e00ff187b82 */ /* 0x000ea20000000800 */
[-C--:B---3--:R-:W-:Y:S01]  /*278b0*/  IADD3 R4, P5, R3, R126.reuse, RZ ;  /* 0x0000007e03047210 */ /* 0x088fe20007fbe0ff */
[----:B0-----:R-:W-:Y:S01]  /*278c0*/  IMAD R19, R18, 0xbc, RZ ;  /* 0x000000bc12137824 */ /* 0x001fe200078e02ff */
[-C--:B------:R-:W-:Y:S01]  /*278d0*/  LEA.HI.X.SX32 R13, R21, R127.reuse, 0x1, P4 ;  /* 0x0000007f150d7211 */ /* 0x080fe200020f0eff */
[----:B------:R0:W-:Y:S01]  /*278e0*/  STG.E.U8 desc[UR48][R10.64], R74 ;  /* 0x0000004a0a007986 */ /* 0x0001e2000c101130 */
[----:B----4-:R-:W-:Y:S01]  /*278f0*/  IMAD R21, R20, 0xbd, RZ ;  /* 0x000000bd14157824 */ /* 0x010fe200078e02ff */
[----:B------:R-:W-:Y:S01]  /*27900*/  LEA.HI.X.SX32 R5, R3, R127, 0x1, P5 ;  /* 0x0000007f03057211 */ /* 0x000fe200028f0eff */
[----:B-1----:R-:W-:Y:S01]  /*27910*/  IMAD R3, R16, 0xbe, RZ ;  /* 0x000000be10037824 */ /* 0x002fe200078e02ff */
[----:B------:R1:W-:Y:S01]  /*27920*/  STG.E.U8 desc[UR48][R12.64], R97 ;  /* 0x000000610c007986 */ /* 0x0003e2000c101130 */
[----:B------:R-:W3:Y:S03]  /*27930*/  LDC R18, c[0x0][0x278] ;  /* 0x00009e00ff127b82 */ /* 0x000ee60000000800 */
[----:B------:R4:W-:Y:S01]  /*27940*/  STG.E.U8 desc[UR48][R14.64], R79 ;  /* 0x0000004f0e007986 */ /* 0x0009e2000c101130 */
[----:B0-----:R-:W-:-:S04]  /*27950*/  IADD3 R10, P4, R17, R126, RZ ;  /* 0x0000007e110a7210 */ /* 0x001fc80007f9e0ff */
[----:B------:R-:W0:Y:S01]  /*27960*/  LDC R20, c[0x0][0x278] ;  /* 0x00009e00ff147b82 */ /* 0x000e220000000800 */
[-C--:B-1----:R-:W-:Y:S02]  /*27970*/  IADD3 R12, P6, R19, R126.reuse, RZ ;  /* 0x0000007e130c7210 */ /* 0x082fe40007fde0ff */
[-C--:B------:R-:W-:Y:S02]  /*27980*/  LEA.HI.X.SX32 R11, R17, R127.reuse, 0x1, P4 ;  /* 0x0000007f110b7211 */ /* 0x080fe400020f0eff */
[-C--:B----4-:R-:W-:Y:S02]  /*27990*/  IADD3 R14, P5, R21, R126.reuse, RZ ;  /* 0x0000007e150e7210 */ /* 0x090fe40007fbe0ff */
[----:B------:R-:W-:Y:S02]  /*279a0*/  IADD3 R16, P4, R3, R126, RZ ;  /* 0x0000007e03107210 */ /* 0x000fe40007f9e0ff */
[-C--:B------:R-:W-:Y:S02]  /*279b0*/  LEA.HI.X.SX32 R13, R19, R127.reuse, 0x1, P6 ;  /* 0x0000007f130d7211 */ /* 0x080fe400030f0eff */
[----:B------:R-:W-:Y:S01]  /*279c0*/  LEA.HI.X.SX32 R15, R21, R127, 0x1, P5 ;  /* 0x0000007f150f7211 */ /* 0x000fe200028f0eff */
[----:B------:R1:W-:Y:S01]  /*279d0*/  STG.E.U8 desc[UR48][R4.64], R100 ;  /* 0x0000006404007986 */ /* 0x0003e2000c101130 */
[----:B------:R-:W-:-:S02]  /*279e0*/  PRMT R107, R75, 0x7772, RZ ;  /* 0x000077724b6b7816 */ /* 0x000fc400000000ff */
[----:B------:R-:W-:Y:S01]  /*279f0*/  LEA.HI.X.SX32 R17, R3, R127, 0x1, P4 ;  /* 0x0000007f03117211 */ /* 0x000fe200020f0eff */
[----:B------:R-:W-:Y:S01]  /*27a00*/  STG.E.U8 desc[UR48][R10.64], R72 ;  /* 0x000000480a007986 */ /* 0x000fe2000c101130 */
[----:B--2---:R-:W-:Y:S02]  /*27a10*/  IMAD R3, R22, 0xbf, RZ ;  /* 0x000000bf16037824 */ /* 0x004fe400078e02ff */
[----:B------:R-:W-:Y:S01]  /*27a20*/  IMAD R19, R0, 0xc0, RZ ;  /* 0x000000c000137824 */ /* 0x000fe200078e02ff */
[----:B------:R-:W-:Y:S01]  /*27a30*/  STG.E.U8 desc[UR48][R12.64], R103 ;  /* 0x000000670c007986 */ /* 0x000fe2000c101130 */
[----:B------:R-:W2:Y:S03]  /*27a40*/  LDC R22, c[0x0][0x278] ;  /* 0x00009e00ff167b82 */ /* 0x000ea60000000800 */
[----:B------:R-:W-:Y:S01]  /*27a50*/  STG.E.U8 desc[UR48][R14.64], R73 ;  /* 0x000000490e007986 */ /* 0x000fe2000c101130 */
[----:B------:R-:W-:-:S03]  /*27a60*/  IMAD R21, R23, 0xc1, RZ ;  /* 0x000000c117157824 */ /* 0x000fc600078e02ff */
[----:B------:R4:W-:Y:S01]  /*27a70*/  STG.E.U8 desc[UR48][R16.64], R107 ;  /* 0x0000006b10007986 */ /* 0x0009e2000c101130 */
[----:B------:R-:W2:Y:S01]  /*27a80*/  LDC R0, c[0x0][0x278] ;  /* 0x00009e00ff007b82 */ /* 0x000ea20000000800 */
[----:B-1----:R-:W-:Y:S01]  /*27a90*/  IADD3 R4, P6, R3, R126, RZ ;  /* 0x0000007e03047210 */ /* 0x002fe20007fde0ff */
[----:B------:R-:W-:-:S06]  /*27aa0*/  IMAD R23, R24, 0xc2, RZ ;  /* 0x000000c218177824 */ /* 0x000fcc00078e02ff */
[----:B----4-:R-:W1:Y:S01]  /*27ab0*/  LDC R16, c[0x0][0x278] ;  /* 0x00009e00ff107b82 */ /* 0x010e620000000800 */
[-C--:B------:R-:W-:Y:S02]  /*27ac0*/  LEA.HI.X.SX32 R5, R3, R127.reuse, 0x1, P6 ;  /* 0x0000007f03057211 */ /* 0x080fe400030f0eff */
[-C--:B------:R-:W-:Y:S01]  /*27ad0*/  IADD3 R14, P6, R23, R126.reuse, RZ ;  /* 0x0000007e170e7210 */ /* 0x080fe20007fde0ff */
[----:B---3--:R-:W-:Y:S01]  /*27ae0*/  IMAD R3, R18, 0xc3, RZ ;  /* 0x000000c312037824 */ /* 0x008fe200078e02ff */
[----:B------:R-:W-:Y:S02]  /*27af0*/  PRMT R106, R75, 0x7773, RZ ;  /* 0x000077734b6a7816 */ /* 0x000fe400000000ff */
[----:B------:R-:W-:Y:S01]  /*27b00*/  LEA.HI.X.SX32 R15, R23, R127, 0x1, P6 ;  /* 0x0000007f170f7211 */ /* 0x000fe200030f0eff */
[----:B------:R-:W3:Y:S01]  /*27b10*/  LDC R18, c[0x0][0x278] ;  /* 0x00009e00ff127b82 */ /* 0x000ee20000000800 */
[----:B------:R-:W-:Y:S01]  /*27b20*/  IADD3 R10, P5, R19, R126, RZ ;  /* 0x0000007e130a7210 */ /* 0x000fe20007fbe0ff */
[----:B------:R4:W-:Y:S01]  /*27b30*/  STG.E.U8 desc[UR48][R4.64], R106 ;  /* 0x0000006a04007986 */ /* 0x0009e2000c101130 */
[----:B------:R-:W-:-:S05]  /*27b40*/  PRMT R75, R68, 0x7773, RZ ;  /* 0x00007773444b7816 */ /* 0x000fca00000000ff */
[----:B------:R-:W3:Y:S01]  /*27b50*/  LDC R23, c[0x0][0x278] ;  /* 0x00009e00ff177b82 */ /* 0x000ee20000000800 */
[C---:B------:R-:W-:Y:S02]  /*27b60*/  PRMT R109, R68.reuse, 0x7772, RZ ;  /* 0x00007772446d7816 */ /* 0x040fe400000000ff */
[----:B------:R-:W-:Y:S02]  /*27b70*/  PRMT R110, R68, 0x7771, RZ ;  /* 0x00007771446e7816 */ /* 0x000fe400000000ff */
[-C--:B------:R-:W-:Y:S01]  /*27b80*/  IADD3 R12, P4, R21, R126.reuse, RZ ;  /* 0x0000007e150c7210 */ /* 0x080fe20007f9e0ff */
[----:B0-----:R-:W-:Y:S01]  /*27b90*/  IMAD R17, R20, 0xc4, RZ ;  /* 0x000000c414117824 */ /* 0x001fe200078e02ff */
[----:B------:R-:W-:Y:S01]  /*27ba0*/  PRMT R68, R68, 0x7770, RZ ;  /* 0x0000777044447816 */ /* 0x000fe200000000ff */
[----:B------:R-:W0:Y:S01]  /*27bb0*/  LDC R24, c[0x0][0x278] ;  /* 0x00009e00ff187b82 */ /* 0x000e220000000800 */
[-C--:B------:R-:W-:Y:S02]  /*27bc0*/  LEA.HI.X.SX32 R11, R19, R127.reuse, 0x1, P5 ;  /* 0x0000007f130b7211 */ /* 0x080fe400028f0eff */
[----:B----4-:R-:W-:Y:S01]  /*27bd0*/  IADD3 R4, P5, R3, R126, RZ ;  /* 0x0000007e03047210 */ /* 0x010fe20007fbe0ff */
[----:B--2---:R-:W-:Y:S01]  /*27be0*/  IMAD R19, R22, 0xc5, RZ ;  /* 0x000000c516137824 */ /* 0x004fe200078e02ff */
[-C--:B------:R-:W-:Y:S01]  /*27bf0*/  LEA.HI.X.SX32 R13, R21, R127.reuse, 0x1, P4 ;  /* 0x0000007f150d7211 */ /* 0x080fe200020f0eff */
[----:B------:R-:W-:Y:S01]  /*27c00*/  IMAD R21, R0, 0xc6, RZ ;  /* 0x000000c600157824 */ /* 0x000fe200078e02ff */
[----:B------:R-:W-:Y:S01]  /*27c10*/  PRMT R117, R69, 0x7770, RZ ;  /* 0x0000777045757816 */ /* 0x000fe200000000ff */
[----:B------:R2:W-:Y:S01]  /*27c20*/  STG.E.U8 desc[UR48][R10.64], R68 ;  /* 0x000000440a007986 */ /* 0x0005e2000c101130 */
[----:B------:R-:W-:Y:S01]  /*27c30*/  LEA.HI.X.SX32 R5, R3, R127, 0x1, P5 ;  /* 0x0000007f03057211 */ /* 0x000fe200028f0eff */
[----:B------:R-:W4:Y:S01]  /*27c40*/  LDC R0, c[0x0][0x278] ;  /* 0x00009e00ff007b82 */ /* 0x000f220000000800 */
[----:B-1----:R-:W-:Y:S01]  /*27c50*/  IMAD R3, R16, 0xc7, RZ ;  /* 0x000000c710037824 */ /* 0x002fe200078e02ff */
[----:B------:R1:W-:Y:S01]  /*27c60*/  STG.E.U8 desc[UR48][R12.64], R110 ;  /* 0x0000006e0c007986 */ /* 0x0003e2000c101130 */
[----:B------:R-:W-:-:S03]  /*27c70*/  PRMT R114, R69, 0x7771, RZ ;  /* 0x0000777145727816 */ /* 0x000fc600000000ff */
[----:B------:R3:W-:Y:S02]  /*27c80*/  STG.E.U8 desc[UR48][R14.64], R117 ;  /* 0x000000750e007986 */ /* 0x0007e4000c101130 */
[----:B------:R-:W0:Y:S01]  /*27c90*/  LDC R20, c[0x0][0x278] ;  /* 0x00009e00ff147b82 */ /* 0x000e220000000800 */
[-C--:B--2---:R-:W-:Y:S02]  /*27ca0*/  IADD3 R10, P4, R17, R126.reuse, RZ ;  /* 0x0000007e110a7210 */ /* 0x084fe40007f9e0ff */
[----:B-1----:R-:W-:Y:S02]  /*27cb0*/  IADD3 R12, P6, R19, R126, RZ ;  /* 0x0000007e130c7210 */ /* 0x002fe40007fde0ff */
[----:B------:R-:W-:-:S03]  /*27cc0*/  LEA.HI.X.SX32 R11, R17, R127, 0x1, P4 ;  /* 0x0000007f110b7211 */ /* 0x000fc600020f0eff */
[----:B------:R-:W1:Y:S01]  /*27cd0*/  LDC R22, c[0x0][0x278] ;  /* 0x00009e00ff167b82 */ /* 0x000e620000000800 */
[-C--:B---3--:R-:W-:Y:S02]  /*27ce0*/  IADD3 R14, P5, R21, R126.reuse, RZ ;  /* 0x0000007e150e7210 */ /* 0x088fe40007fbe0ff */
[----:B------:R-:W-:Y:S02]  /*27cf0*/  IADD3 R16, P4, R3, R126, RZ ;  /* 0x0000007e03107210 */ /* 0x000fe40007f9e0ff */
[C---:B------:R-:W-:Y:S02]  /*27d00*/  PRMT R119, R70.reuse, 0x7770, RZ ;  /* 0x0000777046777816 */ /* 0x040fe400000000ff */
[----:B------:R-:W-:Y:S02]  /*27d10*/  PRMT R116, R70, 0x7771, RZ ;  /* 0x0000777146747816 */ /* 0x000fe400000000ff */
[----:B------:R-:W-:Y:S02]  /*27d20*/  LEA.HI.X.SX32 R13, R19, R127, 0x1, P6 ;  /* 0x0000007f130d7211 */ /* 0x000fe400030f0eff */
[----:B------:R-:W-:-:S02]  /*27d30*/  PRMT R123, R71, 0x7770, RZ ;  /* 0x00007770477b7816 */ /* 0x000fc400000000ff */
[-C--:B------:R-:W-:Y:S01]  /*27d40*/  LEA.HI.X.SX32 R15, R21, R127.reuse, 0x1, P5 ;  /* 0x0000007f150f7211 */ /* 0x080fe200028f0eff */
[----:B------:R2:W-:Y:S01]  /*27d50*/  STG.E.U8 desc[UR48][R4.64], R114 ;  /* 0x0000007204007986 */ /* 0x0005e2000c101130 */
[----:B------:R-:W-:Y:S02]  /*27d60*/  PRMT R120, R71, 0x7771, RZ ;  /* 0x0000777147787816 */ /* 0x000fe400000000ff */
[----:B------:R-:W-:Y:S01]  /*27d70*/  LEA.HI.X.SX32 R17, R3, R127, 0x1, P4 ;  /* 0x0000007f03117211 */ /* 0x000fe200020f0eff */
[----:B------:R-:W-:Y:S01]  /*27d80*/  STG.E.U8 desc[UR48][R10.64], R119 ;  /* 0x000000770a007986 */ /* 0x000fe2000c101130 */
[----:B------:R-:W-:Y:S02]  /*27d90*/  IMAD R3, R23, 0xc8, RZ ;  /* 0x000000c817037824 */ /* 0x000fe400078e02ff */
[----:B------:R-:W-:Y:S01]  /*27da0*/  IMAD R19, R18, 0xc9, RZ ;  /* 0x000000c912137824 */ /* 0x000fe200078e02ff */
[----:B------:R-:W-:Y:S01]  /*27db0*/  STG.E.U8 desc[UR48][R12.64], R116 ;  /* 0x000000740c007986 */ /* 0x000fe2000c101130 */
[----:B------:R-:W3:Y:S03]  /*27dc0*/  LDC R18, c[0x0][0x278] ;  /* 0x00009e00ff127b82 */ /* 0x000ee60000000800 */
[----:B------:R-:W-:Y:S04]  /*27dd0*/  STG.E.U8 desc[UR48][R14.64], R123 ;  /* 0x0000007b0e007986 */ /* 0x000fe8000c101130 */
[----:B------:R4:W-:Y:S01]  /*27de0*/  STG.E.U8 desc[UR48][R16.64], R120 ;  /* 0x0000007810007986 */ /* 0x0009e2000c101130 */
[----:B--2---:R-:W-:-:S04]  /*27df0*/  IADD3 R4, P6, R3, R126, RZ ;  /* 0x0000007e03047210 */ /* 0x004fc80007fde0ff */
[----:B------:R-:W-:Y:S01]  /*27e00*/  LEA.HI.X.SX32 R5, R3, R127, 0x1, P6 ;  /* 0x0000007f03057211 */ /* 0x000fe200030f0eff */
[----:B----4-:R-:W2:Y:S01]  /*27e10*/  LDC R16, c[0x0][0x278] ;  /* 0x00009e00ff107b82 */ /* 0x010ea20000000800 */
[----:B------:R-:W-:Y:S02]  /*27e20*/  IMAD R3, R0, 0xcc, RZ ;  /* 0x000000cc00037824 */ /* 0x000fe400078e02ff */
[----:B0-----:R-:W-:-:S05]  /*27e30*/  IMAD R21, R24, 0xca, RZ ;  /* 0x000000ca18157824 */ /* 0x001fca00078e02ff */
[----:B------:R-:W0:Y:S01]  /*27e40*/  LDC R0, c[0x0][0x278] ;  /* 0x00009e00ff007b82 */ /* 0x000e220000000800 */
[----:B------:R-:W-:Y:S01]  /*27e50*/  IMAD R23, R20, 0xcb, RZ ;  /* 0x000000cb14177824 */ /* 0x000fe200078e02ff */
[-C--:B------:R-:W-:Y:S01]  /*27e60*/  IADD3 R10, P5, R19, R126.reuse, RZ ;  /* 0x0000007e130a7210 */ /* 0x080fe20007fbe0ff */
[----:B------:R4:W-:Y:S01]  /*27e70*/  STG.E.U8 desc[UR48][R4.64], R109 ;  /* 0x0000006d04007986 */ /* 0x0009e2000c101130 */
[-C--:B------:R-:W-:Y:S01]  /*27e80*/  IADD3 R12, P4, R21, R126.reuse, RZ ;  /* 0x0000007e150c7210 */ /* 0x080fe20007f9e0ff */
[----:B-1----:R-:W-:Y:S01]  /*27e90*/  IMAD R17, R22, 0xcd, RZ ;  /* 0x000000cd16117824 */ /* 0x002fe200078e02ff */
[----:B------:R-:W-:Y:S02]  /*27ea0*/  IADD3 R14, P6, R23, R126, RZ ;  /* 0x0000007e170e7210 */ /* 0x000fe40007fde0ff */
[----:B------:R-:W1:Y:S01]  /*27eb0*/  LDC R20, c[0x0][0x278] ;  /* 0x00009e00ff147b82 */ /* 0x000e620000000800 */
[----:B------:R-:W-:Y:S01]  /*27ec0*/  LEA.HI.X.SX32 R11, R19, R127, 0x1, P5 ;  /* 0x0000007f130b7211 */ /* 0x000fe200028f0eff */
[----:B------:R-:W-:Y:S01]  /*27ed0*/  IMAD R19, R25, 0xce, RZ ;  /* 0x000000ce19137824 */ /* 0x000fe200078e02ff */
[----:B------:R-:W-:-:S02]  /*27ee0*/  PRMT R113, R69, 0x7772, RZ ;  /* 0x0000777245717816 */ /* 0x000fc400000000ff */
[-C--:B------:R-:W-:Y:S02]  /*27ef0*/  LEA.HI.X.SX32 R13, R21, R127.reuse, 0x1, P4 ;  /* 0x0000007f150d7211 */ /* 0x080fe400020f0eff */
[-C--:B----4-:R-:W-:Y:S01]  /*27f00*/  IADD3 R4, P5, R3, R126.reuse, RZ ;  /* 0x0000007e03047210 */ /* 0x090fe20007fbe0ff */
[----:B------:R4:W-:Y:S01]  /*27f10*/  STG.E.U8 desc[UR48][R10.64], R75 ;  /* 0x0000004b0a007986 */ /* 0x0009e2000c101130 */
[----:B------:R-:W-:Y:S01]  /*27f20*/  PRMT R112, R69, 0x7773, RZ ;  /* 0x0000777345707816 */ /* 0x000fe200000000ff */
[----:B---3--:R-:W-:Y:S01]  /*27f30*/  IMAD R21, R18, 0xcf, RZ ;  /* 0x000000cf12157824 */ /* 0x008fe200078e02ff */
[-C--:B------:R-:W-:Y:S01]  /*27f40*/  LEA.HI.X.SX32 R15, R23, R127.reuse, 0x1, P6 ;  /* 0x0000007f170f7211 */ /* 0x080fe200030f0eff */
[----:B------:R-:W3:Y:S01]  /*27f50*/  LDC R22, c[0x0][0x278] ;  /* 0x00009e00ff167b82 */ /* 0x000ee20000000800 */
[----:B------:R-:W-:Y:S01]  /*27f60*/  LEA.HI.X.SX32 R5, R3, R127, 0x1, P5 ;  /* 0x0000007f03057211 */ /* 0x000fe200028f0eff */
[----:B--2---:R-:W-:Y:S01]  /*27f70*/  IMAD R3, R16, 0xd0, RZ ;  /* 0x000000d010037824 */ /* 0x004fe200078e02ff */
[----:B------:R2:W-:Y:S05]  /*27f80*/  STG.E.U8 desc[UR48][R12.64], R113 ;  /* 0x000000710c007986 */ /* 0x0005ea000c101130 */
[----:B------:R-:W3:Y:S01]  /*27f90*/  LDC R23, c[0x0][0x278] ;  /* 0x00009e00ff177b82 */ /* 0x000ee20000000800 */
[----:B----4-:R-:W-:Y:S01]  /*27fa0*/  IADD3 R10, P4, R17, R126, RZ ;  /* 0x0000007e110a7210 */ /* 0x010fe20007f9e0ff */
[----:B------:R4:W-:Y:S01]  /*27fb0*/  STG.E.U8 desc[UR48][R14.64], R112 ;  /* 0x000000700e007986 */ /* 0x0009e2000c101130 */
[----:B------:R-:W-:-:S02]  /*27fc0*/  PRMT R115, R70, 0x7772, RZ ;  /* 0x0000777246737816 */ /* 0x000fc400000000ff */
[-C--:B------:R-:W-:Y:S02]  /*27fd0*/  LEA.HI.X.SX32 R11, R17, R127.reuse, 0x1, P4 ;  /* 0x0000007f110b7211 */ /* 0x080fe400020f0eff */
[-C--:B--2---:R-:W-:Y:S01]  /*27fe0*/  IADD3 R12, P6, R19, R126.reuse, RZ ;  /* 0x0000007e130c7210 */ /* 0x084fe20007fde0ff */
[----:B------:R-:W2:Y:S01]  /*27ff0*/  LDC R18, c[0x0][0x278] ;  /* 0x00009e00ff127b82 */ /* 0x000ea20000000800 */
[-C--:B------:R-:W-:Y:S02]  /*28000*/  IADD3 R16, P4, R3, R126.reuse, RZ ;  /* 0x0000007e03107210 */ /* 0x080fe40007f9e0ff */
[----:B------:R-:W-:Y:S02]  /*28010*/  PRMT R69, R70, 0x7773, RZ ;  /* 0x0000777346457816 */ /* 0x000fe400000000ff */
[----:B----4-:R-:W-:Y:S02]  /*28020*/  IADD3 R14, P5, R21, R126, RZ ;  /* 0x0000007e150e7210 */ /* 0x010fe40007fbe0ff */
[----:B------:R-:W-:Y:S01]  /*28030*/  PRMT R118, R71, 0x7772, RZ ;  /* 0x0000777247767816 */ /* 0x000fe200000000ff */
[----:B------:R-:W4:Y:S01]  /*28040*/  LDC R24, c[0x0][0x278] ;  /* 0x00009e00ff187b82 */ /* 0x000f220000000800 */
[----:B------:R-:W-:Y:S01]  /*28050*/  LEA.HI.X.SX32 R13, R19, R127, 0x1, P6 ;  /* 0x0000007f130d7211 */ /* 0x000fe200030f0eff */
[----:B0-----:R-:W-:Y:S01]  /*28060*/  IMAD R19, R0, 0xd2, RZ ;  /* 0x000000d200137824 */ /* 0x001fe200078e02ff */
[----:B------:R-:W-:-:S02]  /*28070*/  PRMT R70, R71, 0x7773, RZ ;  /* 0x0000777347467816 */ /* 0x000fc400000000ff */
[-C--:B------:R-:W-:Y:S01]  /*28080*/  LEA.HI.X.SX32 R15, R21, R127.reuse, 0x1, P5 ;  /* 0x0000007f150f7211 */ /* 0x080fe200028f0eff */
[----:B------:R0:W-:Y:S01]  /*28090*/  STG.E.U8 desc[UR48][R4.64], R115 ;  /* 0x0000007304007986 */ /* 0x0001e2000c101130 */
[----:B------:R-:W-:Y:S01]  /*280a0*/  PRMT R134, R64, 0x7770, RZ ;  /* 0x0000777040867816 */ /* 0x000fe200000000ff */
[----:B------:R-:W4:Y:S01]  /*280b0*/  LDC R0, c[0x0][0x278] ;  /* 0x00009e00ff007b82 */ /* 0x000f220000000800 */
[----:B------:R-:W-:Y:S01]  /*280c0*/  LEA.HI.X.SX32 R17, R3, R127, 0x1, P4 ;  /* 0x0000007f03117211 */ /* 0x000fe200020f0eff */
[----:B------:R-:W-:Y:S04]  /*280d0*/  STG.E.U8 desc[UR48][R10.64], R69 ;  /* 0x000000450a007986 */ /* 0x000fe8000c101130 */
[----:B------:R-:W-:Y:S04]  /*280e0*/  STG.E.U8 desc[UR48][R12.64], R118 ;  /* 0x000000760c007986 */ /* 0x000fe8000c101130 */
[----:B------:R-:W-:Y:S01]  /*280f0*/  STG.E.U8 desc[UR48][R14.64], R70 ;  /* 0x000000460e007986 */ /* 0x000fe2000c101130 */
[----:B-1----:R-:W-:-:S02]  /*28100*/  IMAD R3, R20, 0xd1, RZ ;  /* 0x000000d114037824 */ /* 0x002fc400078e02ff */
[----:B------:R-:W1:Y:S01]  /*28110*/  LDC R20, c[0x0][0x278] ;  /* 0x00009e00ff147b82 */ /* 0x000e620000000800 */
[----:B------:R2:W-:Y:S01]  /*28120*/  STG.E.U8 desc[UR48][R16.64], R134 ;  /* 0x0000008610007986 */ /* 0x0005e2000c101130 */
[----:B---3--:R-:W-:Y:S01]  /*28130*/  IMAD R21, R23, 0xd3, RZ ;  /* 0x000000d317157824 */ /* 0x008fe200078e02ff */
[----:B0-----:R-:W-:Y:S01]  /*28140*/  IADD3 R4, P6, R3, R126, RZ ;  /* 0x0000007e03047210 */ /* 0x001fe20007fde0ff */
[----:B------:R-:W-:Y:S01]  /*28150*/  IMAD R23, R22, 0xd4, RZ ;  /* 0x000000d416177824 */ /* 0x000fe200078e02ff */
[----:B------:R-:W-:-:S03]  /*28160*/  PRMT R121, R64, 0x7771, RZ ;  /* 0x0000777140797816 */ /* 0x000fc600000000ff */
[----:B------:R-:W0:Y:S08]  /*28170*/  LDC R22, c[0x0][0x278] ;  /* 0x00009e00ff167b82 */ /* 0x000e300000000800 */
[----:B--2---:R-:W2:Y:S01]  /*28180*/  LDC R16, c[0x0][0x278] ;  /* 0x00009e00ff107b82 */ /* 0x004ea20000000800 */
[----:B------:R-:W-:Y:S01]  /*28190*/  LEA.HI.X.SX32 R5, R3, R127, 0x1, P6 ;  /* 0x0000007f03057211 */ /* 0x000fe200030f0eff */
[----:B------:R-:W-:Y:S01]  /*281a0*/  IMAD R3, R18, 0xd5, RZ ;  /* 0x000000d512037824 */ /* 0x000fe200078e02ff */
[----:B------:R-:W-:-:S02]  /*281b0*/  IADD3 R10, P5, R19, R126, RZ ;  /* 0x0000007e130a7210 */ /* 0x000fc40007fbe0ff */
[-C--:B------:R-:W-:Y:S02]  /*281c0*/  IADD3 R12, P4, R21, R126.reuse, RZ ;  /* 0x0000007e150c7210 */ /* 0x080fe40007f9e0ff */
[----:B------:R-:W-:Y:S02]  /*281d0*/  IADD3 R14, P6, R23, R126, RZ ;  /* 0x0000007e170e7210 */ /* 0x000fe40007fde0ff */
[C---:B------:R-:W-:Y:S02]  /*281e0*/  PRMT R71, R64.reuse, 0x7773, RZ ;  /* 0x0000777340477816 */ /* 0x040fe400000000ff */
[----:B------:R-:W-:Y:S01]  /*281f0*/  PRMT R122, R64, 0x7772, RZ ;  /* 0x00007772407a7816 */ /* 0x000fe200000000ff */
[----:B------:R3:W-:Y:S01]  /*28200*/  STG.E.U8 desc[UR48][R4.64], R121 ;  /* 0x0000007904007986 */ /* 0x0007e2000c101130 */
[C---:B------:R-:W-:Y:S02]  /*28210*/  PRMT R124, R65.reuse, 0x7773, RZ ;  /* 0x00007773417c7816 */ /* 0x040fe400000000ff */
[C---:B------:R-:W-:Y:S01]  /*28220*/  PRMT R125, R65.reuse, 0x7771, RZ ;  /* 0x00007771417d7816 */ /* 0x040fe200000000ff */
[----:B----4-:R-:W-:Y:S01]  /*28230*/  IMAD R17, R24, 0xd6, RZ ;  /* 0x000000d618117824 */ /* 0x010fe200078e02ff */
[C---:B------:R-:W-:Y:S01]  /*28240*/  PRMT R64, R65.reuse, 0x7772, RZ ;  /* 0x0000777241407816 */ /* 0x040fe200000000ff */
[----:B------:R-:W4:Y:S01]  /*28250*/  LDC R24, c[0x0][0x278] ;  /* 0x00009e00ff187b82 */ /* 0x000f220000000800 */
[----:B------:R-:W-:-:S02]  /*28260*/  PRMT R65, R65, 0x7770, RZ ;  /* 0x0000777041417816 */ /* 0x000fc400000000ff */
[-C--:B------:R-:W-:Y:S02]  /*28270*/  LEA.HI.X.SX32 R11, R19, R127.reuse, 0x1, P5 ;  /* 0x0000007f130b7211 */ /* 0x080fe400028f0eff */
[-C--:B------:R-:W-:Y:S01]  /*28280*/  LEA.HI.X.SX32 R13, R21, R127.reuse, 0x1, P4 ;  /* 0x0000007f150d7211 */ /* 0x080fe200020f0eff */
[----:B------:R-:W-:Y:S01]  /*28290*/  IMAD R21, R0, 0xd8, RZ ;  /* 0x000000d800157824 */ /* 0x000fe200078e02ff */
[-C--:B------:R-:W-:Y:S01]  /*282a0*/  LEA.HI.X.SX32 R15, R23, R127.reuse, 0x1, P6 ;  /* 0x0000007f170f7211 */ /* 0x080fe200030f0eff */
[----:B------:R-:W4:Y:S01]  /*282b0*/  LDC R0, c[0x0][0x278] ;  /* 0x00009e00ff007b82 */ /* 0x000f220000000800 */
[C---:B---3--:R-:W-:Y:S01]  /*282c0*/  IADD3 R4, P5, R3.reuse, R126, RZ ;  /* 0x0000007e03047210 */ /* 0x048fe20007fbe0ff */
[----:B------:R3:W-:Y:S06]  /*282d0*/  STG.E.U8 desc[UR48][R10.64], R65 ;  /* 0x000000410a007986 */ /* 0x0007ec000c101130 */
[----:B------:R-:W4:Y:S01]  /*282e0*/  LDC R23, c[0x0][0x278] ;  /* 0x00009e00ff177b82 */ /* 0x000f220000000800 */
[----:B------:R-:W-:Y:S01]  /*282f0*/  LEA.HI.X.SX32 R5, R3, R127, 0x1, P5 ;  /* 0x0000007f03057211 */ /* 0x000fe200028f0eff */
[----:B--2---:R-:W-:-:S06]  /*28300*/  IMAD R3, R16, 0xd9, RZ ;  /* 0x000000d910037824 */ /* 0x004fcc00078e02ff */
[----:B------:R-:W2:Y:S01]  /*28310*/  LDC R18, c[0x0][0x278] ;  /* 0x00009e00ff127b82 */ /* 0x000ea20000000800 */
[----:B---3--:R-:W-:Y:S01]  /*28320*/  IADD3 R10, P4, R17, R126, RZ ;  /* 0x0000007e110a7210 */ /* 0x008fe20007f9e0ff */
[----:B-1----:R-:W-:-:S03]  /*28330*/  IMAD R19, R20, 0xd7, RZ ;  /* 0x000000d714137824 */ /* 0x002fc600078e02ff */
[-C--:B------:R-:W-:Y:S02]  /*28340*/  LEA.HI.X.SX32 R11, R17, R127.reuse, 0x1, P4 ;  /* 0x0000007f110b7211 */ /* 0x080fe400020f0eff */
[C---:B------:R-:W-:Y:S01]  /*28350*/  IADD3 R16, P4, R3.reuse, R126, RZ ;  /* 0x0000007e03107210 */ /* 0x040fe20007f9e0ff */
[----:B------:R1:W-:Y:S01]  /*28360*/  STG.E.U8 desc[UR48][R12.64], R125 ;  /* 0x0000007d0c007986 */ /* 0x0003e2000c101130 */
[----:B------:R-:W3:Y:S02]  /*28370*/  LDC R20, c[0x0][0x278] ;  /* 0x00009e00ff147b82 */ /* 0x000ee40000000800 */
[----:B------:R-:W-:Y:S01]  /*28380*/  LEA.HI.X.SX32 R17, R3, R127, 0x1, P4 ;  /* 0x0000007f03117211 */ /* 0x000fe200020f0eff */
[----:B------:R1:W-:Y:S01]  /*28390*/  STG.E.U8 desc[UR48][R14.64], R141 ;  /* 0x0000008d0e007986 */ /* 0x0003e2000c101130 */
[----:B0-----:R-:W-:-:S04]  /*283a0*/  IMAD R3, R22, 0xda, RZ ;  /* 0x000000da16037824 */ /* 0x001fc800078e02ff */
[----:B------:R-:W0:Y:S01]  /*283b0*/  LDC R22, c[0x0][0x278] ;  /* 0x00009e00ff167b82 */ /* 0x000e220000000800 */
[-C--:B-1----:R-:W-:Y:S02]  /*283c0*/  IADD3 R12, P6, R19, R126.reuse, RZ ;  /* 0x0000007e130c7210 */ /* 0x082fe40007fde0ff */
[----:B------:R-:W-:Y:S02]  /*283d0*/  IADD3 R14, P5, R21, R126, RZ ;  /* 0x0000007e150e7210 */ /* 0x000fe40007fbe0ff */
[-C--:B------:R-:W-:Y:S01]  /*283e0*/  LEA.HI.X.SX32 R13, R19, R127.reuse, 0x1, P6 ;  /* 0x0000007f130d7211 */ /* 0x080fe200030f0eff */
[----:B------:R1:W-:Y:S01]  /*283f0*/  STG.E.U8 desc[UR48][R4.64], R137 ;  /* 0x0000008904007986 */ /* 0x0003e2000c101130 */
[----:B------:R-:W-:-:S03]  /*28400*/  LEA.HI.X.SX32 R15, R21, R127, 0x1, P5 ;  /* 0x0000007f150f7211 */ /* 0x000fc600028f0eff */
[----:B------:R-:W-:Y:S01]  /*28410*/  STG.E.U8 desc[UR48][R10.64], R142 ;  /* 0x0000008e0a007986 */ /* 0x000fe2000c101130 */
[----:B----4-:R-:W-:-:S03]  /*28420*/  IMAD R21, R23, 0xdc, RZ ;  /* 0x000000dc17157824 */ /* 0x010fc600078e02ff */
[----:B------:R-:W-:Y:S01]  /*28430*/  STG.E.U8 desc[UR48][R12.64], R140 ;  /* 0x0000008c0c007986 */ /* 0x000fe2000c101130 */
[----:B-1----:R-:W-:-:S03]  /*28440*/  IADD3 R4, P6, R3, R126, RZ ;  /* 0x0000007e03047210 */ /* 0x002fc60007fde0ff */
[----:B------:R1:W-:Y:S01]  /*28450*/  STG.E.U8 desc[UR48][R14.64], R122 ;  /* 0x0000007a0e007986 */ /* 0x0003e2000c101130 */
[----:B------:R-:W-:Y:S01]  /*28460*/  IMAD R23, R24, 0xdd, RZ ;  /* 0x000000dd18177824 */ /* 0x000fe200078e02ff */
[----:B------:R-:W-:Y:S02]  /*28470*/  LEA.HI.X.SX32 R5, R3, R127, 0x1, P6 ;  /* 0x0000007f03057211 */ /* 0x000fe400030f0eff */
[----:B------:R4:W-:Y:S01]  /*28480*/  STG.E.U8 desc[UR48][R16.64], R71 ;  /* 0x0000004710007986 */ /* 0x0009e2000c101130 */
[----:B------:R-:W-:Y:S01]  /*28490*/  IMAD R3, R0, 0xde, RZ ;  /* 0x000000de00037824 */ /* 0x000fe200078e02ff */
[----:B------:R-:W3:Y:S01]  /*284a0*/  LDC R24, c[0x0][0x278] ;  /* 0x00009e00ff187b82 */ /* 0x000ee20000000800 */
[----:B--2---:R-:W-:-:S07]  /*284b0*/  IMAD R19, R18, 0xdb, RZ ;  /* 0x000000db12137824 */ /* 0x004fce00078e02ff */
[----:B------:R-:W2:Y:S01]  /*284c0*/  LDC R0, c[0x0][0x278] ;  /* 0x00009e00ff007b82 */ /* 0x000ea20000000800 */
[----:B-1----:R-:W-:-:S07]  /*284d0*/  IADD3 R14, P6, R23, R126, RZ ;  /* 0x0000007e170e7210 */ /* 0x002fce0007fde0ff */
[----:B----4-:R-:W1:Y:S01]  /*284e0*/  LDC R16, c[0x0][0x278] ;  /* 0x00009e00ff107b82 */ /* 0x010e620000000800 */
[----:B------:R-:W-:-:S07]  /*284f0*/  IADD3 R10, P5, R19, R126, RZ ;  /* 0x0000007e130a7210 */ /* 0x000fce0007fbe0ff */
[----:B------:R-:W4:Y:S01]  /*28500*/  LDC R18, c[0x0][0x278] ;  /* 0x00009e00ff127b82 */ /* 0x000f220000000800 */
[-C--:B------:R-:W-:Y:S02]  /*28510*/  LEA.HI.X.SX32 R15, R23, R127.reuse, 0x1, P6 ;  /* 0x0000007f170f7211 */ /* 0x080fe400030f0eff */
[----:B------:R-:W-:Y:S02]  /*28520*/  IADD3 R12, P4, R21, R126, RZ ;  /* 0x0000007e150c7210 */ /* 0x000fe40007f9e0ff */
[----:B------:R-:W-:-:S03]  /*28530*/  LEA.HI.X.SX32 R11, R19, R127, 0x1, P5 ;  /* 0x0000007f130b7211 */ /* 0x000fc600028f0eff */
[----:B------:R-:W2:Y:S01]  /*28540*/  LDC R23, c[0x0][0x278] ;  /* 0x00009e00ff177b82 */ /* 0x000ea20000000800 */
[----:B------:R-:W-:Y:S01]  /*28550*/  LEA.HI.X.SX32 R13, R21, R127, 0x1, P4 ;  /* 0x0000007f150d7211 */ /* 0x000fe200020f0eff */
[----:B0-----:R-:W-:Y:S01]  /*28560*/  IMAD R19, R22, 0xe0, RZ ;  /* 0x000000e016137824 */ /* 0x001fe200078e02ff */
[----:B------:R0:W-:Y:S01]  /*28570*/  STG.E.U8 desc[UR48][R4.64], R64 ;  /* 0x0000004004007986 */ /* 0x0001e2000c101130 */
[----:B---3--:R-:W-:-:S03]  /*28580*/  IMAD R17, R20, 0xdf, RZ ;  /* 0x000000df14117824 */ /* 0x008fc600078e02ff */
[----:B------:R-:W-:Y:S01]  /*28590*/  STG.E.U8 desc[UR48][R10.64], R124 ;  /* 0x0000007c0a007986 */ /* 0x000fe2000c101130 */
[----:B------:R-:W3:Y:S03]  /*285a0*/  LDC R20, c[0x0][0x278] ;  /* 0x00009e00ff147b82 */ /* 0x000ee60000000800 */
[----:B------:R4:W-:Y:S01]  /*285b0*/  STG.E.U8 desc[UR48][R12.64], R136 ;  /* 0x000000880c007986 */ /* 0x0009e2000c101130 */
[----:B0-----:R-:W-:Y:S01]  /*285c0*/  IADD3 R4, P5, R3, R126, RZ ;  /* 0x0000007e03047210 */ /* 0x001fe20007fbe0ff */
[----:B----4-:R-:W-:-:S03]  /*285d0*/  IMAD R21, R18, 0xe1, RZ ;  /* 0x000000e112157824 */ /* 0x010fc600078e02ff */
[----:B------:R-:W0:Y:S01]  /*285e0*/  LDC R22, c[0x0][0x278] ;  /* 0x00009e00ff167b82 */ /* 0x000e220000000800 */
[----:B------:R-:W-:Y:S02]  /*285f0*/  LEA.HI.X.SX32 R5, R3, R127, 0x1, P5 ;  /* 0x0000007f03057211 */ /* 0x000fe400028f0eff */
[-C--:B------:R-:W-:Y:S01]  /*28600*/  IADD3 R12, P6, R19, R126.reuse, RZ ;  /* 0x0000007e130c7210 */ /* 0x080fe20007fde0ff */
[----:B-1----:R-:W-:Y:S01]  /*28610*/  IMAD R3, R16, 0xe2, RZ ;  /* 0x000000e210037824 */ /* 0x002fe200078e02ff */
[----:B------:R-:W-:-:S03]  /*28620*/  IADD3 R10, P4, R17, R126, RZ ;  /* 0x0000007e110a7210 */ /* 0x000fc60007f9e0ff */
[----:B------:R-:W1:Y:S01]  /*28630*/  LDC R18, c[0x0][0x278] ;  /* 0x00009e00ff127b82 */ /* 0x000e620000000800 */
[-C--:B------:R-:W-:Y:S01]  /*28640*/  LEA.HI.X.SX32 R13, R19, R127.reuse, 0x1, P6 ;  /* 0x0000007f130d7211 */ /* 0x080fe200030f0eff */
[----:B--2---:R-:W-:Y:S01]  /*28650*/  IMAD R19, R0, 0xe4, RZ ;  /* 0x000000e400137824 */ /* 0x004fe200078e02ff */
[----:B------:R-:W-:Y:S02]  /*28660*/  LEA.HI.X.SX32 R11, R17, R127, 0x1, P4 ;  /* 0x0000007f110b7211 */ /* 0x000fe400020f0eff */
[----:B------:R-:W-:-:S03]  /*28670*/  IADD3 R16, P4, R3, R126, RZ ;  /* 0x0000007e03107210 */ /* 0x000fc60007f9e0ff */
[----:B------:R-:W2:Y:S01]  /*28680*/  LDC R0, c[0x0][0x278] ;  /* 0x00009e00ff007b82 */ /* 0x000ea20000000800 */
[----:B------:R4:W-:Y:S01]  /*28690*/  STG.E.U8 desc[UR48][R14.64], R135 ;  /* 0x000000870e007986 */ /* 0x0009e2000c101130 */
[-C--:B------:R-:W-:Y:S01]  /*286a0*/  LEA.HI.X.SX32 R17, R3, R127.reuse, 0x1, P4 ;  /* 0x0000007f03117211 */ /* 0x080fe200020f0eff */
[----:B------:R-:W-:Y:S02]  /*286b0*/  IMAD R3, R23, 0xe3, RZ ;  /* 0x000000e317037824 */ /* 0x000fe400078e02ff */
[----:B------:R4:W-:Y:S01]  /*286c0*/  STG.E.U8 desc[UR48][R4.64], R139 ;  /* 0x0000008b04007986 */ /* 0x0009e2000c101130 */
[----:B---3--:R-:W-:Y:S02]  /*286d0*/  IMAD R23, R20, 0xe6, RZ ;  /* 0x000000e614177824 */ /* 0x008fe400078e02ff */
[----:B------:R-:W3:Y:S01]  /*286e0*/  LDC R20, c[0x0][0x278] ;  /* 0x00009e00ff147b82 */ /* 0x000ee20000000800 */
[CC--:B----4-:R-:W-:Y:S01]  /*286f0*/  IADD3 R14, P5, R21.reuse, R126.reuse, RZ ;  /* 0x0000007e150e7210 */ /* 0x0d0fe20007fbe0ff */
[----:B------:R4:W-:Y:S03]  /*28700*/  STG.E.U8 desc[UR48][R10.64], R138 ;  /* 0x0000008a0a007986 */ /* 0x0009e6000c101130 */
[-C--:B------:R-:W-:Y:S01]  /*28710*/  LEA.HI.X.SX32 R15, R21, R127.reuse, 0x1, P5 ;  /* 0x0000007f150f7211 */ /* 0x080fe200028f0eff */
[----:B------:R-:W-:Y:S01]  /*28720*/  IMAD R21, R24, 0xe5, RZ ;  /* 0x000000e518157824 */ /* 0x000fe200078e02ff */
[C---:B------:R-:W-:Y:S01]  /*28730*/  IADD3 R4, P5, R3.reuse, R126, RZ ;  /* 0x0000007e03047210 */ /* 0x040fe20007fbe0ff */
[----:B------:R0:W-:Y:S03]  /*28740*/  STG.E.U8 desc[UR48][R12.64], R147 ;  /* 0x000000930c007986 */ /* 0x0001e6000c101130 */
[----:B------:R-:W-:-:S02]  /*28750*/  LEA.HI.X.SX32 R5, R3, R127, 0x1, P5 ;  /* 0x0000007f03057211 */ /* 0x000fc400028f0eff */
[CC--:B----4-:R-:W-:Y:S01]  /*28760*/  IADD3 R10, P6, R19.reuse, R126.reuse, RZ ;  /* 0x0000007e130a7210 */ /* 0x0d0fe20007fde0ff */
[----:B------:R-:W-:Y:S03]  /*28770*/  STG.E.U8 desc[UR48][R14.64], R143 ;  /* 0x0000008f0e007986 */ /* 0x000fe6000c101130 */
[----:B------:R-:W-:Y:S01]  /*28780*/  LEA.HI.X.SX32 R11, R19, R127, 0x1, P6 ;  /* 0x0000007f130b7211 */ /* 0x000fe200030f0eff */
[----:B------:R-:W4:Y:S01]  /*28790*/  LDS.128 R24, [R2] ;  /* 0x0000000002187984 */ /* 0x000f220000000c00 */
[----:B0-----:R-:W-:-:S03]  /*287a0*/  IADD3 R12, P4, R21, R126, RZ ;  /* 0x0000007e150c7210 */ /* 0x001fc60007f9e0ff */
[----:B------:R-:W-:Y:S01]  /*287b0*/  STG.E.U8 desc[UR48][R16.64], R151 ;  /* 0x0000009710007986 */ /* 0x000fe2000c101130 */
[----:B------:R-:W-:Y:S01]  /*287c0*/  LEA.HI.X.SX32 R13, R21, R127, 0x1, P4 ;  /* 0x0000007f150d7211 */ /* 0x000fe200020f0eff */
[----:B-1----:R-:W-:Y:S01]  /*287d0*/  IMAD R3, R18, 0xe7, RZ ;  /* 0x000000e712037824 */ /* 0x002fe200078e02ff */
[----:B------:R-:W0:Y:S01]  /*287e0*/  LDC R21, c[0x0][0x278] ;  /* 0x00009e00ff157b82 */ /* 0x000e220000000800 */
[----:B------:R-:W-:Y:S04]  /*287f0*/  STG.E.U8 desc[UR48][R4.64], R146 ;  /* 0x0000009204007986 */ /* 0x000fe8000c101130 */
[----:B------:R2:W-:Y:S03]  /*28800*/  STG.E.U8 desc[UR48][R10.64], R152 ;  /* 0x000000980a007986 */ /* 0x0005e6000c101130 */
[----:B------:R-:W1:Y:S01]  /*28810*/  LDC R18, c[0x0][0x278] ;  /* 0x00009e00ff127b82 */ /* 0x000e620000000800 */
[----:B--2---:R-:W-:-:S07]  /*28820*/  IMAD R11, R0, 0xe9, RZ ;  /* 0x000000e9000b7824 */ /* 0x004fce00078e02ff */
[----:B------:R-:W2:Y:S01]  /*28830*/  LDC R0, c[0x0][0x278] ;  /* 0x00009e00ff007b82 */ /* 0x000ea20000000800 */
[----:B------:R-:W-:Y:S01]  /*28840*/  IMAD R19, R22, 0xe8, RZ ;  /* 0x000000e816137824 */ /* 0x000fe200078e02ff */
[-C--:B------:R-:W-:Y:S02]  /*28850*/  IADD3 R14, P5, R23, R126.reuse, RZ ;  /* 0x0000007e170e7210 */ /* 0x080fe40007fbe0ff */
[----:B------:R-:W-:-:S04]  /*28860*/  IADD3 R16, P4, R3, R126, RZ ;  /* 0x0000007e03107210 */ /* 0x000fc80007f9e0ff */
[----:B------:R-:W4:Y:S01]  /*28870*/  LDC R22, c[0x0][0x278] ;  /* 0x00009e00ff167b82 */ /* 0x000f220000000800 */
[-C--:B------:R-:W-:Y:S02]  /*28880*/  LEA.HI.X.SX32 R15, R23, R127.reuse, 0x1, P5 ;  /* 0x0000007f170f7211 */ /* 0x080fe400028f0eff */
[-C--:B------:R-:W-:Y:S01]  /*28890*/  LEA.HI.X.SX32 R17, R3, R127.reuse, 0x1, P4 ;  /* 0x0000007f03117211 */ /* 0x080fe200020f0eff */
[----:B---3--:R-:W-:Y:S01]  /*288a0*/  IMAD R3, R20, 0xea, RZ ;  /* 0x000000ea14037824 */ /* 0x008fe200078e02ff */
[-C--:B------:R-:W-:Y:S01]  /*288b0*/  IADD3 R4, P5, R19, R126.reuse, RZ ;  /* 0x0000007e13047210 */ /* 0x080fe20007fbe0ff */
[----:B------:R3:W-:Y:S01]  /*288c0*/  STG.E.U8 desc[UR48][R12.64], R150 ;  /* 0x000000960c007986 */ /* 0x0007e2000c101130 */
[-C--:B------:R-:W-:Y:S01]  /*288d0*/  IADD3 R10, P4, R11, R126.reuse, RZ ;  /* 0x0000007e0b0a7210 */ /* 0x080fe20007f9e0ff */
[----:B------:R-:W4:Y:S01]  /*288e0*/  LDC R23, c[0x0][0x278] ;  /* 0x00009e00ff177b82 */ /* 0x000f220000000800 */
[----:B------:R-:W-:Y:S01]  /*288f0*/  LEA.HI.X.SX32 R5, R19, R127, 0x1, P5 ;  /* 0x0000007f13057211 */ /* 0x000fe200028f0eff */
[----:B------:R0:W-:Y:S06]  /*28900*/  STG.E.U8 desc[UR48][R14.64], R156 ;  /* 0x0000009c0e007986 */ /* 0x0001ec000c101130 */
[----:B------:R-:W4:Y:S01]  /*28910*/  LDC R20, c[0x0][0x278] ;  /* 0x00009e00ff147b82 */ /* 0x000f220000000800 */
[----:B---3--:R-:W-:Y:S01]  /*28920*/  IADD3 R12, P5, R3, R126, RZ ;  /* 0x0000007e030c7210 */ /* 0x008fe20007fbe0ff */
[----:B0-----:R-:W-:-:S03]  /*28930*/  IMAD R15, R21, 0xeb, RZ ;  /* 0x000000eb150f7824 */ /* 0x001fc600078e02ff */
[-C--:B------:R-:W-:Y:S01]  /*28940*/  LEA.HI.X.SX32 R13, R3, R127.reuse, 0x1, P5 ;  /* 0x0000007f030d7211 */ /* 0x080fe200028f0eff */
[----:B--2---:R-:W-:Y:S02]  /*28950*/  IMAD R21, R0, 0xef, RZ ;  /* 0x000000ef00157824 */ /* 0x004fe400078e02ff */
[----:B-1----:R-:W-:Y:S01]  /*28960*/  IMAD R3, R18, 0xec, RZ ;  /* 0x000000ec12037824 */ /* 0x002fe200078e02ff */
[----:B------:R-:W0:Y:S01]  /*28970*/  LDC R0, c[0x0][0x278] ;  /* 0x00009e00ff007b82 */ /* 0x000e220000000800 */
[----:B------:R-:W-:Y:S01]  /*28980*/  LEA.HI.X.SX32 R11, R11, R127, 0x1, P4 ;  /* 0x0000007f0b0b7211 */ /* 0x000fe200020f0eff */
[----:B------:R1:W-:Y:S01]  /*28990*/  STG.E.U8 desc[UR48][R16.64], R155 ;  /* 0x0000009b10007986 */ /* 0x0003e2000c101130 */
[----:B------:R-:W-:Y:S01]  /*289a0*/  IADD3 R14, P4, R15, R126, RZ ;  /* 0x0000007e0f0e7210 */ /* 0x000fe20007f9e0ff */
[----:B----4-:R-:W-:-:S03]  /*289b0*/  IMAD R19, R22, 0xed, RZ ;  /* 0x000000ed16137824 */ /* 0x010fc600078e02ff */
[-C--:B------:R-:W-:Y:S01]  /*289c0*/  LEA.HI.X.SX32 R15, R15, R127.reuse, 0x1, P4 ;  /* 0x0000007f0f0f7211 */ /* 0x080fe200020f0eff */
[----:B------:R-:W-:Y:S01]  /*289d0*/  STG.E.U8 desc[UR48][R4.64], R133 ;  /* 0x0000008504007986 */ /* 0x000fe2000c101130 */
[----:B------:R-:W2:Y:S01]  /*289e0*/  LDC R18, c[0x0][0x278] ;  /* 0x00009e00ff127b82 */ /* 0x000ea20000000800 */
[CC--:B-1----:R-:W-:Y:S02]  /*289f0*/  IADD3 R16, P5, R3.reuse, R126.reuse, RZ ;  /* 0x0000007e03107210 */ /* 0x0c2fe40007fbe0ff */
[----:B------:R-:W-:Y:S05]  /*28a00*/  STG.E.U8 desc[UR48][R10.64], R132 ;  /* 0x000000840a007986 */ /* 0x000fea000c101130 */
[----:B------:R-:W1:Y:S01]  /*28a10*/  LDC R22, c[0x0][0x278] ;  /* 0x00009e00ff167b82 */ /* 0x000e620000000800 */
[----:B------:R-:W-:Y:S01]  /*28a20*/  LEA.HI.X.SX32 R17, R3, R127, 0x1, P5 ;  /* 0x0000007f03117211 */ /* 0x000fe200028f0eff */
[----:B------:R-:W-:Y:S01]  /*28a30*/  STG.E.U8 desc[UR48][R12.64], R144 ;  /* 0x000000900c007986 */ /* 0x000fe2000c101130 */
[----:B------:R-:W-:-:S03]  /*28a40*/  IADD3 R2, P4, R19, R126, RZ ;  /* 0x0000007e13027210 */ /* 0x000fc60007f9e0ff */
[----:B------:R3:W-:Y:S04]  /*28a50*/  STG.E.U8 desc[UR48][R14.64], R145 ;  /* 0x000000910e007986 */ /* 0x0007e8000c101130 */
[----:B------:R4:W-:Y:S01]  /*28a60*/  STG.E.U8 desc[UR48][R16.64], R149 ;  /* 0x0000009510007986 */ /* 0x0009e2000c101130 */
[----:B------:R-:W-:Y:S01]  /*28a70*/  LEA.HI.X.SX32 R3, R19, R127, 0x1, P4 ;  /* 0x0000007f13037211 */ /* 0x000fe200020f0eff */
[----:B---3--:R-:W3:Y:S01]  /*28a80*/  LDC R15, c[0x0][0x278] ;  /* 0x00009e00ff0f7b82 */ /* 0x008ee20000000800 */
[----:B------:R-:W-:-:S07]  /*28a90*/  IMAD R5, R23, 0xee, RZ ;  /* 0x000000ee17057824 */ /* 0x000fce00078e02ff */
[----:B------:R-:W2:Y:S08]  /*28aa0*/  LDC R14, c[0x0][0x278] ;  /* 0x00009e00ff0e7b82 */ /* 0x000eb00000000800 */
[----:B----4-:R-:W4:Y:S01]  /*28ab0*/  LDC R16, c[0x0][0x278] ;  /* 0x00009e00ff107b82 */ /* 0x010f220000000800 */
[----:B------:R0:W-:Y:S01]  /*28ac0*/  STG.E.U8 desc[UR48][R2.64], R148 ;  /* 0x0000009402007986 */ /* 0x0001e2000c101130 */
[-C--:B------:R-:W-:Y:S01]  /*28ad0*/  IADD3 R4, P5, R5, R126.reuse, RZ ;  /* 0x0000007e05047210 */ /* 0x080fe20007fbe0ff */
[----:B------:R-:W-:Y:S01]  /*28ae0*/  IMAD R13, R20, 0xf0, RZ ;  /* 0x000000f0140d7824 */ /* 0x000fe200078e02ff */
[----:B------:R-:W-:-:S02]  /*28af0*/  IADD3 R10, P6, R21, R126, RZ ;  /* 0x0000007e150a7210 */ /* 0x000fc40007fde0ff */
[-C--:B------:R-:W-:Y:S01]  /*28b00*/  LEA.HI.X.SX32 R5, R5, R127.reuse, 0x1, P5 ;  /* 0x0000007f05057211 */ /* 0x080fe200028f0eff */
[----:B0-----:R-:W-:Y:S01]  /*28b10*/  IMAD R3, R0, 0xf1, RZ ;  /* 0x000000f100037824 */ /* 0x001fe200078e02ff */
[----:B------:R-:W0:Y:S01]  /*28b20*/  LDC R20, c[0x0][0x278] ;  /* 0x00009e00ff147b82 */ /* 0x000e220000000800 */
[----:B------:R-:W-:-:S07]  /*28b30*/  LEA.HI.X.SX32 R11, R21, R127, 0x1, P6 ;  /* 0x0000007f150b7211 */ /* 0x000fce00030f0eff */
[----:B------:R-:W1:Y:S01]  /*28b40*/  LDC R0, c[0x0][0x278] ;  /* 0x00009e00ff007b82 */ /* 0x000e620000000800 */
[CC--:B------:R-:W-:Y:S01]  /*28b50*/  IADD3 R12, P4, R13.reuse, R126.reuse, RZ ;  /* 0x0000007e0d0c7210 */ /* 0x0c0fe20007f9e0ff */
[----:B------:R2:W-:Y:S01]  /*28b60*/  STG.E.U8 desc[UR48][R4.64], R154 ;  /* 0x0000009a04007986 */ /* 0x0005e2000c101130 */
[----:B------:R-:W-:Y:S02]  /*28b70*/  PRMT R17, R24, 0x7770, RZ ;  /* 0x0000777018117816 */ /* 0x000fe400000000ff */
[----:B------:R-:W-:Y:S01]  /*28b80*/  LEA.HI.X.SX32 R13, R13, R127, 0x1, P4 ;  /* 0x0000007f0d0d7211 */ /* 0x000fe200020f0eff */
[----:B------:R3:W-:Y:S01]  /*28b90*/  STG.E.U8 desc[UR48][R10.64], R153 ;  /* 0x000000990a007986 */ /* 0x0007e2000c101130 */
[----:B------:R-:W-:-:S03]  /*28ba0*/  IADD3 R2, P5, R3, R126, RZ ;  /* 0x0000007e03027210 */ /* 0x000fc60007fbe0ff */
[----:B------:R4:W-:Y:S01]  /*28bb0*/  STG.E.U8 desc[UR48][R12.64], R17 ;  /* 0x000000110c007986 */ /* 0x0009e2000c101130 */
[----:B--2---:R-:W-:Y:S02]  /*28bc0*/  IMAD R5, R14, 0xf2, RZ ;  /* 0x000000f20e057824 */ /* 0x004fe400078e02ff */
[----:B------:R-:W2:Y:S01]  /*28bd0*/  LDC R14, c[0x0][0x278] ;  /* 0x00009e00ff0e7b82 */ /* 0x000ea20000000800 */
[----:B---3--:R-:W-:Y:S02]  /*28be0*/  IMAD R11, R15, 0xf3, RZ ;  /* 0x000000f30f0b7824 */ /* 0x008fe400078e02ff */
[----:B----4-:R-:W-:-:S05]  /*28bf0*/  IMAD R15, R16, 0xf4, RZ ;  /* 0x000000f4100f7824 */ /* 0x010fca00078e02ff */
[----:B------:R-:W3:Y:S01]  /*28c00*/  LDC R16, c[0x0][0x278] ;  /* 0x00009e00ff107b82 */ /* 0x000ee20000000800 */
[CC--:B------:R-:W-:Y:S02]  /*28c10*/  IADD3 R12, P6, R15.reuse, R126.reuse, RZ ;  /* 0x0000007e0f0c7210 */ /* 0x0c0fe40007fde0ff */
[----:B------:R-:W-:Y:S02]  /*28c20*/  PRMT R19, R24, 0x7771, RZ ;  /* 0x0000777118137816 */ /* 0x000fe400000000ff */
[-C--:B------:R-:W-:Y:S01]  /*28c30*/  LEA.HI.X.SX32 R13, R15, R127.reuse, 0x1, P6 ;  /* 0x0000007f0f0d7211 */ /* 0x080fe200030f0eff */
[----:B-1----:R-:W-:Y:S01]  /*28c40*/  IMAD R15, R0, 0xf5, RZ ;  /* 0x000000f5000f7824 */ /* 0x002fe200078e02ff */
[----:B------:R-:W-:Y:S01]  /*28c50*/  LEA.HI.X.SX32 R3, R3, R127, 0x1, P5 ;  /* 0x0000007f03037211 */ /* 0x000fe200028f0eff */
[----:B------:R-:W1:Y:S01]  /*28c60*/  LDC R0, c[0x0][0x278] ;  /* 0x00009e00ff007b82 */ /* 0x000e620000000800 */
[----:B------:R-:W-:Y:S01]  /*28c70*/  IADD3 R4, P4, R5, R126, RZ ;  /* 0x0000007e05047210 */ /* 0x000fe20007f9e0ff */
[----:B------:R-:W-:-:S02]  /*28c80*/  IMAD R17, R18, 0xf6, RZ ;  /* 0x000000f612117824 */ /* 0x000fc400078e02ff */
[----:B------:R4:W-:Y:S01]  /*28c90*/  STG.E.U8 desc[UR48][R2.64], R19 ;  /* 0x0000001302007986 */ /* 0x0009e2000c101130 */
[----:B------:R-:W-:-:S03]  /*28ca0*/  LEA.HI.X.SX32 R5, R5, R127, 0x1, P4 ;  /* 0x0000007f05057211 */ /* 0x000fc600020f0eff */
[----:B------:R-:W1:Y:S01]  /*28cb0*/  LDC R18, c[0x0][0x278] ;  /* 0x00009e00ff127b82 */ /* 0x000e620000000800 */
[C---:B------:R-:W-:Y:S02]  /*28cc0*/  PRMT R39, R24.reuse, 0x7773, RZ ;  /* 0x0000777318277816 */ /* 0x040fe400000000ff */
[----:B------:R-:W-:Y:S02]  /*28cd0*/  PRMT R41, R24, 0x7772, RZ ;  /* 0x0000777218297816 */ /* 0x000fe400000000ff */
[-C--:B------:R-:W-:Y:S02]  /*28ce0*/  IADD3 R10, P5, R11, R126.reuse, RZ ;  /* 0x0000007e0b0a7210 */ /* 0x080fe40007fbe0ff */
[----:B----4-:R-:W-:Y:S01]  /*28cf0*/  IADD3 R2, P4, R15, R126, RZ ;  /* 0x0000007e0f027210 */ /* 0x010fe20007f9e0ff */
[----:B------:R-:W4:Y:S01]  /*28d00*/  LDC R24, c[0x0][0x278] ;  /* 0x00009e00ff187b82 */ /* 0x000f220000000800 */
[C---:B------:R-:W-:Y:S02]  /*28d10*/  PRMT R31, R26.reuse, 0x7773, RZ ;  /* 0x000077731a1f7816 */ /* 0x040fe400000000ff */
[----:B------:R-:W-:-:S02]  /*28d20*/  PRMT R33, R26, 0x7772, RZ ;  /* 0x000077721a217816 */ /* 0x000fc400000000ff */
[C---:B------:R-:W-:Y:S02]  /*28d30*/  PRMT R21, R26.reuse, 0x7771, RZ ;  /* 0x000077711a157816 */ /* 0x040fe400000000ff */
[----:B------:R-:W-:Y:S02]  /*28d40*/  PRMT R43, R26, 0x7770, RZ ;  /* 0x000077701a2b7816 */ /* 0x000fe400000000ff */
[-C--:B------:R-:W-:Y:S01]  /*28d50*/  LEA.HI.X.SX32 R3, R15, R127.reuse, 0x1, P4 ;  /* 0x0000007f0f037211 */ /* 0x080fe200020f0eff */
[----:B------:R-:W4:Y:S01]  /*28d60*/  LDC R26, c[0x0][0x278] ;  /* 0x00009e00ff1a7b82 */ /* 0x000f220000000800 */
[----:B0-----:R-:W-:Y:S01]  /*28d70*/  IMAD R15, R20, 0xf9, RZ ;  /* 0x000000f9140f7824 */ /* 0x001fe200078e02ff */
[C---:B------:R-:W-:Y:S01]  /*28d80*/  PRMT R47, R25.reuse, 0x7770, RZ ;  /* 0x00007770192f7816 */ /* 0x040fe200000000ff */
[----:B--2---:R-:W-:Y:S01]  /*28d90*/  IMAD R19, R14, 0xf7, RZ ;  /* 0x000000f70e137824 */ /* 0x004fe200078e02ff */
[----:B------:R-:W-:Y:S02]  /*28da0*/  PRMT R45, R25, 0x7771, RZ ;  /* 0x00007771192d7816 */ /* 0x000fe400000000ff */
[----:B------:R-:W-:-:S02]  /*28db0*/  LEA.HI.X.SX32 R11, R11, R127, 0x1, P5 ;  /* 0x0000007f0b0b7211 */ /* 0x000fc400028f0eff */
[----:B------:R-:W0:Y:S01]  /*28dc0*/  LDC R20, c[0x0][0x278] ;  /* 0x00009e00ff147b82 */ /* 0x000e220000000800 */
[----:B------:R2:W-:Y:S04]  /*28dd0*/  STG.E.U8 desc[UR48][R4.64], R47 ;  /* 0x0000002f04007986 */ /* 0x0005e8000c101130 */
[----:B------:R3:W-:Y:S04]  /*28de0*/  STG.E.U8 desc[UR48][R10.64], R45 ;  /* 0x0000002d0a007986 */ /* 0x0007e8000c101130 */
[----:B------:R1:W-:Y:S01]  /*28df0*/  STG.E.U8 desc[UR48][R12.64], R43 ;  /* 0x0000002b0c007986 */ /* 0x0003e2000c101130 */
[----:B--2---:R-:W-:-:S02]  /*28e00*/  IADD3 R4, P5, R17, R126, RZ ;  /* 0x0000007e11047210 */ /* 0x004fc40007fbe0ff */
[-C--:B---3--:R-:W-:Y:S01]  /*28e10*/  IADD3 R10, P4, R19, R126.reuse, RZ ;  /* 0x0000007e130a7210 */ /* 0x088fe20007f9e0ff */
[----:B-1----:R-:W-:Y:S01]  /*28e20*/  IMAD R13, R16, 0xf8, RZ ;  /* 0x000000f8100d7824 */ /* 0x002fe200078e02ff */
[-C--:B------:R-:W-:Y:S01]  /*28e30*/  LEA.HI.X.SX32 R5, R17, R127.reuse, 0x1, P5 ;  /* 0x0000007f11057211 */ /* 0x080fe200028f0eff */
[----:B------:R-:W-:Y:S01]  /*28e40*/  IMAD R17, R0, 0xfa, RZ ;  /* 0x000000fa00117824 */ /* 0x000fe200078e02ff */
[----:B------:R-:W-:Y:S02]  /*28e50*/  LEA.HI.X.SX32 R11, R19, R127, 0x1, P4 ;  /* 0x0000007f130b7211 */ /* 0x000fe400020f0eff */
[----:B------:R-:W-:Y:S02]  /*28e60*/  IADD3 R14, P4, R15, R126, RZ ;  /* 0x0000007e0f0e7210 */ /* 0x000fe40007f9e0ff */
[C---:B------:R-:W-:Y:S02]  /*28e70*/  PRMT R35, R25.reuse, 0x7773, RZ ;  /* 0x0000777319237816 */ /* 0x040fe400000000ff */
[----:B------:R-:W-:-:S02]  /*28e80*/  PRMT R37, R25, 0x7772, RZ ;  /* 0x0000777219257816 */ /* 0x000fc400000000ff */
[----:B------:R-:W-:Y:S02]  /*28e90*/  IADD3 R12, P5, R13, R126, RZ ;  /* 0x0000007e0d0c7210 */ /* 0x000fe40007fbe0ff */
[C---:B------:R-:W-:Y:S02]  /*28ea0*/  PRMT R25, R27.reuse, 0x7773, RZ ;  /* 0x000077731b197816 */ /* 0x040fe400000000ff */
[C---:B------:R-:W-:Y:S02]  /*28eb0*/  PRMT R29, R27.reuse, 0x7772, RZ ;  /* 0x000077721b1d7816 */ /* 0x040fe400000000ff */
[C---:B------:R-:W-:Y:S01]  /*28ec0*/  PRMT R23, R27.reuse, 0x7771, RZ ;  /* 0x000077711b177816 */ /* 0x040fe200000000ff */
[----:B------:R1:W-:Y:S01]  /*28ed0*/  STG.E.U8 desc[UR48][R2.64], R21 ;  /* 0x0000001502007986 */ /* 0x0003e2000c101130 */
[----:B------:R-:W-:Y:S01]  /*28ee0*/  PRMT R27, R27, 0x7770, RZ ;  /* 0x000077701b1b7816 */ /* 0x000fe200000000ff */
[----:B------:R-:W-:Y:S01]  /*28ef0*/  IMAD R19, R22, 0xfb, RZ ;  /* 0x000000fb16137824 */ /* 0x000fe200078e02ff */
[----:B------:R-:W-:-:S02]  /*28f00*/  LEA.HI.X.SX32 R15, R15, R127, 0x1, P4 ;  /* 0x0000007f0f0f7211 */ /* 0x000fc400020f0eff */
[-C--:B------:R-:W-:Y:S01]  /*28f10*/  LEA.HI.X.SX32 R13, R13, R127.reuse, 0x1, P5 ;  /* 0x0000007f0d0d7211 */ /* 0x080fe200028f0eff */
[----:B------:R2:W-:Y:S01]  /*28f20*/  STG.E.U8 desc[UR48][R4.64], R27 ;  /* 0x0000001b04007986 */ /* 0x0005e2000c101130 */
[CC--:B-1----:R-:W-:Y:S01]  /*28f30*/  IADD3 R2, P4, R17.reuse, R126.reuse, RZ ;  /* 0x0000007e11027210 */ /* 0x0c2fe20007f9e0ff */
[----:B------:R-:W-:Y:S02]  /*28f40*/  IMAD R21, R18, 0xfc, RZ ;  /* 0x000000fc12157824 */ /* 0x000fe400078e02ff */
[----:B------:R1:W-:Y:S01]  /*28f50*/  STG.E.U8 desc[UR48][R10.64], R23 ;  /* 0x000000170a007986 */ /* 0x0003e2000c101130 */
[-C--:B------:R-:W-:Y:S01]  /*28f60*/  LEA.HI.X.SX32 R3, R17, R127.reuse, 0x1, P4 ;  /* 0x0000007f11037211 */ /* 0x080fe200020f0eff */
[----:B----4-:R-:W-:Y:S01]  /*28f70*/  IMAD R17, R24, 0xfd, RZ ;  /* 0x000000fd18117824 */ /* 0x010fe200078e02ff */
[----:B------:R-:W3:Y:S01]  /*28f80*/  S2R R250, SR_TID.X ;  /* 0x0000000000fa7919 */ /* 0x000ee20000002100 */
[CC--:B--2---:R-:W-:Y:S01]  /*28f90*/  IADD3 R4, P5, R19.reuse, R126.reuse, RZ ;  /* 0x0000007e13047210 */ /* 0x0c4fe20007fbe0ff */
[----:B------:R2:W-:Y:S03]  /*28fa0*/  STG.E.U8 desc[UR48][R12.64], R41 ;  /* 0x000000290c007986 */ /* 0x0005e6000c101130 */
[----:B------:R-:W-:Y:S01]  /*28fb0*/  LEA.HI.X.SX32 R5, R19, R127, 0x1, P5 ;  /* 0x0000007f13057211 */ /* 0x000fe200028f0eff */
[----:B------:R0:W-:Y:S01]  /*28fc0*/  STG.E.U8 desc[UR48][R14.64], R39 ;  /* 0x000000270e007986 */ /* 0x0001e2000c101130 */
[----:B-1----:R-:W-:Y:S01]  /*28fd0*/  IMAD R23, R26, 0xfe, RZ ;  /* 0x000000fe1a177824 */ /* 0x002fe200078e02ff */
[----:B------:R-:W-:-:S04]  /*28fe0*/  IADD3 R10, P4, R21, R126, RZ ;  /* 0x0000007e150a7210 */ /* 0x000fc80007f9e0ff */
[-C--:B------:R-:W-:Y:S02]  /*28ff0*/  IADD3 R16, P6, R23, R126.reuse, RZ ;  /* 0x0000007e17107210 */ /* 0x080fe40007fde0ff */
[-C--:B--2---:R-:W-:Y:S01]  /*29000*/  IADD3 R12, P5, R17, R126.reuse, RZ ;  /* 0x0000007e110c7210 */ /* 0x084fe20007fbe0ff */
[----:B0-----:R-:W-:Y:S01]  /*29010*/  IMAD R15, R20, 0xff, RZ ;  /* 0x000000ff140f7824 */ /* 0x001fe200078e02ff */
[-C--:B------:R-:W-:Y:S02]  /*29020*/  LEA.HI.X.SX32 R11, R21, R127.reuse, 0x1, P4 ;  /* 0x0000007f150b7211 */ /* 0x080fe400020f0eff */
[-C--:B------:R-:W-:Y:S02]  /*29030*/  LEA.HI.X.SX32 R13, R17, R127.reuse, 0x1, P5 ;  /* 0x0000007f110d7211 */ /* 0x080fe400028f0eff */
[----:B------:R-:W-:Y:S01]  /*29040*/  IADD3 R14, P4, R15, R126, RZ ;  /* 0x0000007e0f0e7210 */ /* 0x000fe20007f9e0ff */
[----:B------:R-:W-:Y:S01]  /*29050*/  STG.E.U8 desc[UR48][R2.64], R37 ;  /* 0x0000002502007986 */ /* 0x000fe2000c101130 */
[----:B------:R-:W-:-:S02]  /*29060*/  LEA.HI.X.SX32 R17, R23, R127, 0x1, P6 ;  /* 0x0000007f17117211 */ /* 0x000fc400030f0eff */
[----:B------:R-:W-:Y:S01]  /*29070*/  LEA.HI.X.SX32 R15, R15, R127, 0x1, P4 ;  /* 0x0000007f0f0f7211 */ /* 0x000fe200020f0eff */
[----:B------:R3:W-:Y:S04]  /*29080*/  STG.E.U8 desc[UR48][R4.64], R35 ;  /* 0x0000002304007986 */ /* 0x0007e8000c101130 */
[----:B------:R0:W-:Y:S04]  /*29090*/  STG.E.U8 desc[UR48][R10.64], R33 ;  /* 0x000000210a007986 */ /* 0x0001e8000c101130 */
[----:B------:R-:W-:Y:S04]  /*290a0*/  STG.E.U8 desc[UR48][R12.64], R31 ;  /* 0x0000001f0c007986 */ /* 0x000fe8000c101130 */
[----:B------:R-:W-:Y:S04]  /*290b0*/  STG.E.U8 desc[UR48][R16.64], R29 ;  /* 0x0000001d10007986 */ /* 0x000fe8000c101130 */
[----:B------:R-:W-:Y:S01]  /*290c0*/  STG.E.U8 desc[UR48][R14.64], R25 ;  /* 0x000000190e007986 */ /* 0x000fe2000c101130 */
[----:B------:R-:W-:Y:S01]  /*290d0*/  FSEL R19, R246, -INF , P2 ;  /* 0xff800000f6137808 */ /* 0x000fe20001000000 */
[----:B---3--:R-:W-:Y:S01]  /*290e0*/  IMAD.SHL.U32 R4, R250, 0x2, RZ ;  /* 0x00000002fa047824 */ /* 0x008fe200078e00ff */
[----:B------:R-:W-:Y:S01]  /*290f0*/  FSEL R0, R182, -INF , P1 ;  /* 0xff800000b6007808 */ /* 0x000fe20000800000 */
[----:B0-----:R-:W0:Y:S01]  /*29100*/  LDC.64 R10, c[0x0][0x230] ;  /* 0x00008c00ff0a7b82 */ /* 0x001e220000000a00 */
[----:B------:R-:W-:-:S02]  /*29110*/  FSEL R3, R184, -INF , P0 ;  /* 0xff800000b8037808 */ /* 0x000fc40000000000 */
[----:B------:R-:W-:Y:S01]  /*29120*/  FSEL R2, R249, -INF , P3 ;  /* 0xff800000f9027808 */ /* 0x000fe20001800000 */
[----:B------:R-:W-:Y:S01]  /*29130*/  FFMA R8, R19, 0.69314718246459960938, R8 ;  /* 0x3f31721813087823 */ /* 0x000fe20000000008 */
[----:B------:R-:W-:Y:S01]  /*29140*/  FFMA R9, R0, 0.69314718246459960938, R9 ;  /* 0x3f31721800097823 */ /* 0x000fe20000000009 */
[----:B------:R-:W-:Y:S01]  /*29150*/  FFMA R6, R3, 0.69314718246459960938, R6 ;  /* 0x3f31721803067823 */ /* 0x000fe20000000006 */
[----:B------:R-:W-:Y:S01]  /*29160*/  LOP3.LUT R4, R4, 0x1f8, RZ, 0xc0, !PT ;  /* 0x000001f804047812 */ /* 0x000fe200078ec0ff */
[----:B------:R-:W-:Y:S01]  /*29170*/  BAR.SYNC.DEFER_BLOCKING 0x0 ;  /* 0x0000000000007b1d */ /* 0x000fe20000010000 */
[----:B------:R-:W-:-:S05]  /*29180*/  FFMA R7, R2, 0.69314718246459960938, R7 ;  /* 0x3f31721802077823 */ /* 0x000fca0000000007 */
[----:B------:R-:W-:Y:S04]  /*29190*/  STS.64 [R4+UR6], R8 ;  /* 0x0000000804007988 */ /* 0x000fe80008000a06 */
[----:B------:R-:W-:Y:S01]  /*291a0*/  STS.64 [R4+UR6+0x200], R6 ;  /* 0x0002000604007988 */ /* 0x000fe20008000a06 */
[----:B------:R-:W-:Y:S01]  /*291b0*/  BAR.SYNC.DEFER_BLOCKING 0x0 ;  /* 0x0000000000007b1d */ /* 0x000fe20000010000 */
[----:B------:R-:W-:-:S05]  /*291c0*/  UIMAD UR5, UR5, UR4, URZ ;  /* 0x00000004050572a4 */ /* 0x000fca000f8e023f */
[----:B------:R-:W1:Y:S01]  /*291d0*/  LDS R5, [R252] ;  /* 0x00000000fc057984 */ /* 0x000e620000000800 */
[----:B------:R-:W-:Y:S01]  /*291e0*/  USHF.L.U32 UR6, UR5, 0x2, URZ ;  /* 0x0000000205067899 */ /* 0x000fe2000800063f */
[C---:B------:R-:W-:Y:S01]  /*291f0*/  IMAD.SHL.U32 R3, R251.reuse, 0x4, RZ ;  /* 0x00000004fb037824 */ /* 0x040fe200078e00ff */
[----:B------:R-:W-:Y:S01]  /*29200*/  UIMAD.WIDE UR4, UR5, 0x4, URZ ;  /* 0x00000004050478a5 */ /* 0x000fe2000f8e023f */
[----:B------:R-:W-:-:S03]  /*29210*/  IMAD.HI R0, R251, 0x4, RZ ;  /* 0x00000004fb007827 */ /* 0x000fc600078e02ff */
[----:B0-----:R-:W-:-:S04]  /*29220*/  IADD3 R2, P0, P1, R3, UR6, R10 ;  /* 0x0000000603027c10 */ /* 0x001fc8000f91e00a */
[----:B------:R-:W-:-:S05]  /*29230*/  IADD3.X R3, R0, UR5, R11, P0, P1 ;  /* 0x0000000500037c10 */ /* 0x000fca00087e240b */
[----:B-1----:R-:W-:Y:S01]  /*29240*/  STG.E desc[UR48][R2.64], R5 ;  /* 0x0000000502007986 */ /* 0x002fe2000c101930 */
[----:B------:R-:W-:Y:S05]  /*29250*/  EXIT ;  /* 0x000000000000794d */ /* 0x000fea0003800000 */
.L_x_2:
[----:B------:R-:W-:-:S00]  /*29260*/  BRA `(.L_x_2) ;  /* 0xfffffffc00fc7947 */ /* 0x000fc0000383ffff */
[----:B------:R-:W-:-:S00]  /*29270*/  NOP ;  /* 0x0000000000007918 */ /* 0x000fc00000000000 */
        /* <DEDUP_REMOVED lines=8> */
.L_x_3:


//--------------------- .nv.global.init           --------------------------
	.section	.nv.global.init,"aw",@progbits
.nv.global.init:
	.type		_$_str,@object
	.size		_$_str,(.L_0 - _$_str)
_$_str:
        /*0000*/ 	.byte	0x5f, 0x5f, 0x43, 0x55, 0x44, 0x41, 0x5f, 0x46, 0x54, 0x5a, 0x00
.L_0:


//--------------------- .nv.shared.attn_fwd       --------------------------
	.section	.nv.shared.attn_fwd,"aw",@nobits
	.sectionflags	@""
	.align	16
	.zero		1024


//--------------------- .nv.shared.reserved.0     --------------------------
	.section	.nv.shared.reserved.0,"aw",@nobits
	.weak		__nv_reservedSMEM_offset_0_alias
	.size		__nv_reservedSMEM_offset_0_alias, 0, 0
	.other		__nv_reservedSMEM_offset_0_alias,@"STO_CUDA_RESERVED_SHARED STV_DEFAULT"
__nv_reservedSMEM_offset_0_alias:
	.zero		0


//--------------------- .nv.constant0.attn_fwd    --------------------------
	.section	.nv.constant0.attn_fwd,"a",@progbits
	.sectionflags	@""
	.align	4
.nv.constant0.attn_fwd:
	.zero		664


//--------------------- SYMBOLS --------------------------

	.type		.nv.reservedSmem.offset0,@object
	.size		.nv.reservedSmem.offset0,0x4
